//
// Generated by NVIDIA NVVM Compiler
//
// Compiler Build ID: CL-36424714
// Cuda compilation tools, release 13.0, V13.0.88
// Based on NVVM 20.0.0
//

.version 9.0
.target sm_100
.address_size 64

	// .globl	_Z10_add_32_11iPfS_S_
.func  (.param .b64 func_retval0) __internal_accurate_pow
(
	.param .b64 __internal_accurate_pow_param_0,
	.param .b64 __internal_accurate_pow_param_1
)
;

.visible .entry _Z10_add_32_11iPfS_S_(
	.param .u32 _Z10_add_32_11iPfS_S__param_0,
	.param .u64 .ptr .align 1 _Z10_add_32_11iPfS_S__param_1,
	.param .u64 .ptr .align 1 _Z10_add_32_11iPfS_S__param_2,
	.param .u64 .ptr .align 1 _Z10_add_32_11iPfS_S__param_3
)
{
	.reg .pred 	%p<3>;
	.reg .b32 	%r<11>;
	.reg .b32 	%f<4>;
	.reg .b64 	%rd<11>;

	ld.param.u32 	%r6, [_Z10_add_32_11iPfS_S__param_0];
	ld.param.u64 	%rd4, [_Z10_add_32_11iPfS_S__param_1];
	ld.param.u64 	%rd5, [_Z10_add_32_11iPfS_S__param_2];
	ld.param.u64 	%rd6, [_Z10_add_32_11iPfS_S__param_3];
	mov.u32 	%r7, %tid.x;
	mov.u32 	%r8, %ctaid.x;
	mov.u32 	%r1, %ntid.x;
	mad.lo.s32 	%r10, %r8, %r1, %r7;
	setp.ge.s32 	%p1, %r10, %r6;
	@%p1 bra 	$L__BB0_3;
	mov.u32 	%r9, %nctaid.x;
	mul.lo.s32 	%r3, %r1, %r9;
	cvta.to.global.u64 	%rd1, %rd4;
	cvta.to.global.u64 	%rd2, %rd5;
	cvta.to.global.u64 	%rd3, %rd6;
$L__BB0_2:
	mul.wide.s32 	%rd7, %r10, 4;
	add.s64 	%rd8, %rd1, %rd7;
	ld.global.f32 	%f1, [%rd8];
	add.s64 	%rd9, %rd2, %rd7;
	ld.global.f32 	%f2, [%rd9];
	add.f32 	%f3, %f1, %f2;
	add.s64 	%rd10, %rd3, %rd7;
	st.global.f32 	[%rd10], %f3;
	add.s32 	%r10, %r10, %r3;
	setp.lt.s32 	%p2, %r10, %r6;
	@%p2 bra 	$L__BB0_2;
$L__BB0_3:
	ret;

}
	// .globl	_Z10_add_64_11iPdS_S_
.visible .entry _Z10_add_64_11iPdS_S_(
	.param .u32 _Z10_add_64_11iPdS_S__param_0,
	.param .u64 .ptr .align 1 _Z10_add_64_11iPdS_S__param_1,
	.param .u64 .ptr .align 1 _Z10_add_64_11iPdS_S__param_2,
	.param .u64 .ptr .align 1 _Z10_add_64_11iPdS_S__param_3
)
{
	.reg .pred 	%p<3>;
	.reg .b32 	%r<11>;
	.reg .b64 	%rd<11>;
	.reg .b64 	%fd<4>;

	ld.param.u32 	%r6, [_Z10_add_64_11iPdS_S__param_0];
	ld.param.u64 	%rd4, [_Z10_add_64_11iPdS_S__param_1];
	ld.param.u64 	%rd5, [_Z10_add_64_11iPdS_S__param_2];
	ld.param.u64 	%rd6, [_Z10_add_64_11iPdS_S__param_3];
	mov.u32 	%r7, %tid.x;
	mov.u32 	%r8, %ctaid.x;
	mov.u32 	%r1, %ntid.x;
	mad.lo.s32 	%r10, %r8, %r1, %r7;
	setp.ge.s32 	%p1, %r10, %r6;
	@%p1 bra 	$L__BB1_3;
	mov.u32 	%r9, %nctaid.x;
	mul.lo.s32 	%r3, %r1, %r9;
	cvta.to.global.u64 	%rd1, %rd4;
	cvta.to.global.u64 	%rd2, %rd5;
	cvta.to.global.u64 	%rd3, %rd6;
$L__BB1_2:
	mul.wide.s32 	%rd7, %r10, 8;
	add.s64 	%rd8, %rd1, %rd7;
	ld.global.f64 	%fd1, [%rd8];
	add.s64 	%rd9, %rd2, %rd7;
	ld.global.f64 	%fd2, [%rd9];
	add.f64 	%fd3, %fd1, %fd2;
	add.s64 	%rd10, %rd3, %rd7;
	st.global.f64 	[%rd10], %fd3;
	add.s32 	%r10, %r10, %r3;
	setp.lt.s32 	%p2, %r10, %r6;
	@%p2 bra 	$L__BB1_2;
$L__BB1_3:
	ret;

}
	// .globl	_Z10_sub_32_11iPfS_S_
.visible .entry _Z10_sub_32_11iPfS_S_(
	.param .u32 _Z10_sub_32_11iPfS_S__param_0,
	.param .u64 .ptr .align 1 _Z10_sub_32_11iPfS_S__param_1,
	.param .u64 .ptr .align 1 _Z10_sub_32_11iPfS_S__param_2,
	.param .u64 .ptr .align 1 _Z10_sub_32_11iPfS_S__param_3
)
{
	.reg .pred 	%p<3>;
	.reg .b32 	%r<11>;
	.reg .b32 	%f<4>;
	.reg .b64 	%rd<11>;

	ld.param.u32 	%r6, [_Z10_sub_32_11iPfS_S__param_0];
	ld.param.u64 	%rd4, [_Z10_sub_32_11iPfS_S__param_1];
	ld.param.u64 	%rd5, [_Z10_sub_32_11iPfS_S__param_2];
	ld.param.u64 	%rd6, [_Z10_sub_32_11iPfS_S__param_3];
	mov.u32 	%r7, %tid.x;
	mov.u32 	%r8, %ctaid.x;
	mov.u32 	%r1, %ntid.x;
	mad.lo.s32 	%r10, %r8, %r1, %r7;
	setp.ge.s32 	%p1, %r10, %r6;
	@%p1 bra 	$L__BB2_3;
	mov.u32 	%r9, %nctaid.x;
	mul.lo.s32 	%r3, %r1, %r9;
	cvta.to.global.u64 	%rd1, %rd4;
	cvta.to.global.u64 	%rd2, %rd5;
	cvta.to.global.u64 	%rd3, %rd6;
$L__BB2_2:
	mul.wide.s32 	%rd7, %r10, 4;
	add.s64 	%rd8, %rd1, %rd7;
	ld.global.f32 	%f1, [%rd8];
	add.s64 	%rd9, %rd2, %rd7;
	ld.global.f32 	%f2, [%rd9];
	sub.f32 	%f3, %f1, %f2;
	add.s64 	%rd10, %rd3, %rd7;
	st.global.f32 	[%rd10], %f3;
	add.s32 	%r10, %r10, %r3;
	setp.lt.s32 	%p2, %r10, %r6;
	@%p2 bra 	$L__BB2_2;
$L__BB2_3:
	ret;

}
	// .globl	_Z10_sub_64_11iPdS_S_
.visible .entry _Z10_sub_64_11iPdS_S_(
	.param .u32 _Z10_sub_64_11iPdS_S__param_0,
	.param .u64 .ptr .align 1 _Z10_sub_64_11iPdS_S__param_1,
	.param .u64 .ptr .align 1 _Z10_sub_64_11iPdS_S__param_2,
	.param .u64 .ptr .align 1 _Z10_sub_64_11iPdS_S__param_3
)
{
	.reg .pred 	%p<3>;
	.reg .b32 	%r<11>;
	.reg .b64 	%rd<11>;
	.reg .b64 	%fd<4>;

	ld.param.u32 	%r6, [_Z10_sub_64_11iPdS_S__param_0];
	ld.param.u64 	%rd4, [_Z10_sub_64_11iPdS_S__param_1];
	ld.param.u64 	%rd5, [_Z10_sub_64_11iPdS_S__param_2];
	ld.param.u64 	%rd6, [_Z10_sub_64_11iPdS_S__param_3];
	mov.u32 	%r7, %tid.x;
	mov.u32 	%r8, %ctaid.x;
	mov.u32 	%r1, %ntid.x;
	mad.lo.s32 	%r10, %r8, %r1, %r7;
	setp.ge.s32 	%p1, %r10, %r6;
	@%p1 bra 	$L__BB3_3;
	mov.u32 	%r9, %nctaid.x;
	mul.lo.s32 	%r3, %r1, %r9;
	cvta.to.global.u64 	%rd1, %rd4;
	cvta.to.global.u64 	%rd2, %rd5;
	cvta.to.global.u64 	%rd3, %rd6;
$L__BB3_2:
	mul.wide.s32 	%rd7, %r10, 8;
	add.s64 	%rd8, %rd1, %rd7;
	ld.global.f64 	%fd1, [%rd8];
	add.s64 	%rd9, %rd2, %rd7;
	ld.global.f64 	%fd2, [%rd9];
	sub.f64 	%fd3, %fd1, %fd2;
	add.s64 	%rd10, %rd3, %rd7;
	st.global.f64 	[%rd10], %fd3;
	add.s32 	%r10, %r10, %r3;
	setp.lt.s32 	%p2, %r10, %r6;
	@%p2 bra 	$L__BB3_2;
$L__BB3_3:
	ret;

}
	// .globl	_Z10_mul_32_11iPfS_S_
.visible .entry _Z10_mul_32_11iPfS_S_(
	.param .u32 _Z10_mul_32_11iPfS_S__param_0,
	.param .u64 .ptr .align 1 _Z10_mul_32_11iPfS_S__param_1,
	.param .u64 .ptr .align 1 _Z10_mul_32_11iPfS_S__param_2,
	.param .u64 .ptr .align 1 _Z10_mul_32_11iPfS_S__param_3
)
{
	.reg .pred 	%p<3>;
	.reg .b32 	%r<11>;
	.reg .b32 	%f<4>;
	.reg .b64 	%rd<11>;

	ld.param.u32 	%r6, [_Z10_mul_32_11iPfS_S__param_0];
	ld.param.u64 	%rd4, [_Z10_mul_32_11iPfS_S__param_1];
	ld.param.u64 	%rd5, [_Z10_mul_32_11iPfS_S__param_2];
	ld.param.u64 	%rd6, [_Z10_mul_32_11iPfS_S__param_3];
	mov.u32 	%r7, %tid.x;
	mov.u32 	%r8, %ctaid.x;
	mov.u32 	%r1, %ntid.x;
	mad.lo.s32 	%r10, %r8, %r1, %r7;
	setp.ge.s32 	%p1, %r10, %r6;
	@%p1 bra 	$L__BB4_3;
	mov.u32 	%r9, %nctaid.x;
	mul.lo.s32 	%r3, %r1, %r9;
	cvta.to.global.u64 	%rd1, %rd4;
	cvta.to.global.u64 	%rd2, %rd5;
	cvta.to.global.u64 	%rd3, %rd6;
$L__BB4_2:
	mul.wide.s32 	%rd7, %r10, 4;
	add.s64 	%rd8, %rd1, %rd7;
	ld.global.f32 	%f1, [%rd8];
	add.s64 	%rd9, %rd2, %rd7;
	ld.global.f32 	%f2, [%rd9];
	mul.f32 	%f3, %f1, %f2;
	add.s64 	%rd10, %rd3, %rd7;
	st.global.f32 	[%rd10], %f3;
	add.s32 	%r10, %r10, %r3;
	setp.lt.s32 	%p2, %r10, %r6;
	@%p2 bra 	$L__BB4_2;
$L__BB4_3:
	ret;

}
	// .globl	_Z10_mul_64_11iPdS_S_
.visible .entry _Z10_mul_64_11iPdS_S_(
	.param .u32 _Z10_mul_64_11iPdS_S__param_0,
	.param .u64 .ptr .align 1 _Z10_mul_64_11iPdS_S__param_1,
	.param .u64 .ptr .align 1 _Z10_mul_64_11iPdS_S__param_2,
	.param .u64 .ptr .align 1 _Z10_mul_64_11iPdS_S__param_3
)
{
	.reg .pred 	%p<3>;
	.reg .b32 	%r<11>;
	.reg .b64 	%rd<11>;
	.reg .b64 	%fd<4>;

	ld.param.u32 	%r6, [_Z10_mul_64_11iPdS_S__param_0];
	ld.param.u64 	%rd4, [_Z10_mul_64_11iPdS_S__param_1];
	ld.param.u64 	%rd5, [_Z10_mul_64_11iPdS_S__param_2];
	ld.param.u64 	%rd6, [_Z10_mul_64_11iPdS_S__param_3];
	mov.u32 	%r7, %tid.x;
	mov.u32 	%r8, %ctaid.x;
	mov.u32 	%r1, %ntid.x;
	mad.lo.s32 	%r10, %r8, %r1, %r7;
	setp.ge.s32 	%p1, %r10, %r6;
	@%p1 bra 	$L__BB5_3;
	mov.u32 	%r9, %nctaid.x;
	mul.lo.s32 	%r3, %r1, %r9;
	cvta.to.global.u64 	%rd1, %rd4;
	cvta.to.global.u64 	%rd2, %rd5;
	cvta.to.global.u64 	%rd3, %rd6;
$L__BB5_2:
	mul.wide.s32 	%rd7, %r10, 8;
	add.s64 	%rd8, %rd1, %rd7;
	ld.global.f64 	%fd1, [%rd8];
	add.s64 	%rd9, %rd2, %rd7;
	ld.global.f64 	%fd2, [%rd9];
	mul.f64 	%fd3, %fd1, %fd2;
	add.s64 	%rd10, %rd3, %rd7;
	st.global.f64 	[%rd10], %fd3;
	add.s32 	%r10, %r10, %r3;
	setp.lt.s32 	%p2, %r10, %r6;
	@%p2 bra 	$L__BB5_2;
$L__BB5_3:
	ret;

}
	// .globl	_Z10_div_32_11iPfS_S_
.visible .entry _Z10_div_32_11iPfS_S_(
	.param .u32 _Z10_div_32_11iPfS_S__param_0,
	.param .u64 .ptr .align 1 _Z10_div_32_11iPfS_S__param_1,
	.param .u64 .ptr .align 1 _Z10_div_32_11iPfS_S__param_2,
	.param .u64 .ptr .align 1 _Z10_div_32_11iPfS_S__param_3
)
{
	.reg .pred 	%p<3>;
	.reg .b32 	%r<11>;
	.reg .b32 	%f<4>;
	.reg .b64 	%rd<11>;

	ld.param.u32 	%r6, [_Z10_div_32_11iPfS_S__param_0];
	ld.param.u64 	%rd4, [_Z10_div_32_11iPfS_S__param_1];
	ld.param.u64 	%rd5, [_Z10_div_32_11iPfS_S__param_2];
	ld.param.u64 	%rd6, [_Z10_div_32_11iPfS_S__param_3];
	mov.u32 	%r7, %tid.x;
	mov.u32 	%r8, %ctaid.x;
	mov.u32 	%r1, %ntid.x;
	mad.lo.s32 	%r10, %r8, %r1, %r7;
	setp.ge.s32 	%p1, %r10, %r6;
	@%p1 bra 	$L__BB6_3;
	mov.u32 	%r9, %nctaid.x;
	mul.lo.s32 	%r3, %r1, %r9;
	cvta.to.global.u64 	%rd1, %rd4;
	cvta.to.global.u64 	%rd2, %rd5;
	cvta.to.global.u64 	%rd3, %rd6;
$L__BB6_2:
	mul.wide.s32 	%rd7, %r10, 4;
	add.s64 	%rd8, %rd1, %rd7;
	ld.global.f32 	%f1, [%rd8];
	add.s64 	%rd9, %rd2, %rd7;
	ld.global.f32 	%f2, [%rd9];
	div.rn.f32 	%f3, %f1, %f2;
	add.s64 	%rd10, %rd3, %rd7;
	st.global.f32 	[%rd10], %f3;
	add.s32 	%r10, %r10, %r3;
	setp.lt.s32 	%p2, %r10, %r6;
	@%p2 bra 	$L__BB6_2;
$L__BB6_3:
	ret;

}
	// .globl	_Z10_div_64_11iPdS_S_
.visible .entry _Z10_div_64_11iPdS_S_(
	.param .u32 _Z10_div_64_11iPdS_S__param_0,
	.param .u64 .ptr .align 1 _Z10_div_64_11iPdS_S__param_1,
	.param .u64 .ptr .align 1 _Z10_div_64_11iPdS_S__param_2,
	.param .u64 .ptr .align 1 _Z10_div_64_11iPdS_S__param_3
)
{
	.reg .pred 	%p<3>;
	.reg .b32 	%r<11>;
	.reg .b64 	%rd<11>;
	.reg .b64 	%fd<4>;

	ld.param.u32 	%r6, [_Z10_div_64_11iPdS_S__param_0];
	ld.param.u64 	%rd4, [_Z10_div_64_11iPdS_S__param_1];
	ld.param.u64 	%rd5, [_Z10_div_64_11iPdS_S__param_2];
	ld.param.u64 	%rd6, [_Z10_div_64_11iPdS_S__param_3];
	mov.u32 	%r7, %tid.x;
	mov.u32 	%r8, %ctaid.x;
	mov.u32 	%r1, %ntid.x;
	mad.lo.s32 	%r10, %r8, %r1, %r7;
	setp.ge.s32 	%p1, %r10, %r6;
	@%p1 bra 	$L__BB7_3;
	mov.u32 	%r9, %nctaid.x;
	mul.lo.s32 	%r3, %r1, %r9;
	cvta.to.global.u64 	%rd1, %rd4;
	cvta.to.global.u64 	%rd2, %rd5;
	cvta.to.global.u64 	%rd3, %rd6;
$L__BB7_2:
	mul.wide.s32 	%rd7, %r10, 8;
	add.s64 	%rd8, %rd1, %rd7;
	ld.global.f64 	%fd1, [%rd8];
	add.s64 	%rd9, %rd2, %rd7;
	ld.global.f64 	%fd2, [%rd9];
	div.rn.f64 	%fd3, %fd1, %fd2;
	add.s64 	%rd10, %rd3, %rd7;
	st.global.f64 	[%rd10], %fd3;
	add.s32 	%r10, %r10, %r3;
	setp.lt.s32 	%p2, %r10, %r6;
	@%p2 bra 	$L__BB7_2;
$L__BB7_3:
	ret;

}
	// .globl	_Z10_pow_32_11iPfS_S_
.visible .entry _Z10_pow_32_11iPfS_S_(
	.param .u32 _Z10_pow_32_11iPfS_S__param_0,
	.param .u64 .ptr .align 1 _Z10_pow_32_11iPfS_S__param_1,
	.param .u64 .ptr .align 1 _Z10_pow_32_11iPfS_S__param_2,
	.param .u64 .ptr .align 1 _Z10_pow_32_11iPfS_S__param_3
)
{
	.reg .pred 	%p<24>;
	.reg .b32 	%r<25>;
	.reg .b32 	%f<77>;
	.reg .b64 	%rd<12>;

	ld.param.u32 	%r6, [_Z10_pow_32_11iPfS_S__param_0];
	ld.param.u64 	%rd4, [_Z10_pow_32_11iPfS_S__param_1];
	ld.param.u64 	%rd5, [_Z10_pow_32_11iPfS_S__param_2];
	ld.param.u64 	%rd6, [_Z10_pow_32_11iPfS_S__param_3];
	mov.u32 	%r7, %tid.x;
	mov.u32 	%r8, %ctaid.x;
	mov.u32 	%r1, %ntid.x;
	mad.lo.s32 	%r24, %r8, %r1, %r7;
	setp.ge.s32 	%p1, %r24, %r6;
	@%p1 bra 	$L__BB8_11;
	mov.u32 	%r9, %nctaid.x;
	mul.lo.s32 	%r3, %r1, %r9;
	cvta.to.global.u64 	%rd1, %rd4;
	cvta.to.global.u64 	%rd2, %rd5;
	cvta.to.global.u64 	%rd3, %rd6;
$L__BB8_2:
	mul.wide.s32 	%rd7, %r24, 4;
	add.s64 	%rd8, %rd1, %rd7;
	ld.global.f32 	%f1, [%rd8];
	add.s64 	%rd9, %rd2, %rd7;
	ld.global.f32 	%f12, [%rd9];
	mul.f32 	%f13, %f12, 0f3F000000;
	cvt.rzi.f32.f32 	%f14, %f13;
	add.f32 	%f15, %f14, %f14;
	sub.f32 	%f16, %f12, %f15;
	abs.f32 	%f3, %f16;
	abs.f32 	%f4, %f1;
	setp.lt.f32 	%p2, %f4, 0f00800000;
	mul.f32 	%f17, %f4, 0f4B800000;
	selp.f32 	%f18, %f17, %f4, %p2;
	selp.f32 	%f19, 0fC1C00000, 0f00000000, %p2;
	mov.b32 	%r10, %f18;
	add.s32 	%r11, %r10, -1060439283;
	and.b32  	%r12, %r11, -8388608;
	sub.s32 	%r13, %r10, %r12;
	mov.b32 	%f20, %r13;
	cvt.rn.f32.s32 	%f21, %r12;
	fma.rn.f32 	%f22, %f21, 0f34000000, %f19;
	add.f32 	%f23, %f20, 0fBF800000;
	add.f32 	%f24, %f20, 0f3F800000;
	rcp.approx.ftz.f32 	%f25, %f24;
	add.f32 	%f26, %f23, %f23;
	mul.f32 	%f27, %f26, %f25;
	mul.f32 	%f28, %f27, %f27;
	sub.f32 	%f29, %f23, %f27;
	add.f32 	%f30, %f29, %f29;
	neg.f32 	%f31, %f27;
	fma.rn.f32 	%f32, %f31, %f23, %f30;
	mul.rn.f32 	%f33, %f25, %f32;
	fma.rn.f32 	%f34, %f28, 0f3A2C32E4, 0f3B52E7DB;
	fma.rn.f32 	%f35, %f34, %f28, 0f3C93BB73;
	fma.rn.f32 	%f36, %f35, %f28, 0f3DF6384F;
	mul.rn.f32 	%f37, %f36, %f28;
	fma.rn.f32 	%f38, %f27, 0f3FB8AA3B, %f22;
	sub.f32 	%f39, %f22, %f38;
	fma.rn.f32 	%f40, %f27, 0f3FB8AA3B, %f39;
	fma.rn.f32 	%f41, %f33, 0f3FB8AA3B, %f40;
	fma.rn.f32 	%f42, %f27, 0f32A55E34, %f41;
	mul.f32 	%f43, %f37, 0f40400000;
	fma.rn.f32 	%f44, %f43, %f33, %f42;
	fma.rn.f32 	%f45, %f37, %f27, %f44;
	add.rn.f32 	%f46, %f38, %f45;
	neg.f32 	%f47, %f38;
	add.rn.f32 	%f48, %f46, %f47;
	neg.f32 	%f49, %f48;
	add.rn.f32 	%f50, %f45, %f49;
	mul.rn.f32 	%f51, %f46, %f12;
	neg.f32 	%f52, %f51;
	fma.rn.f32 	%f53, %f46, %f12, %f52;
	fma.rn.f32 	%f54, %f50, %f12, %f53;
	cvt.rni.f32.f32 	%f55, %f51;
	sub.f32 	%f56, %f51, %f55;
	add.f32 	%f57, %f56, %f54;
	fma.rn.f32 	%f58, %f57, 0f391FCB8E, 0f3AAF85ED;
	fma.rn.f32 	%f59, %f58, %f57, 0f3C1D9856;
	fma.rn.f32 	%f60, %f59, %f57, 0f3D6357BB;
	fma.rn.f32 	%f61, %f60, %f57, 0f3E75FDEC;
	fma.rn.f32 	%f62, %f61, %f57, 0f3F317218;
	fma.rn.f32 	%f63, %f62, %f57, 0f3F800000;
	cvt.rzi.s32.f32 	%r14, %f55;
	setp.gt.f32 	%p3, %f55, 0f00000000;
	selp.b32 	%r15, 0, -2097152000, %p3;
	add.s32 	%r16, %r15, 2130706432;
	mov.b32 	%f64, %r16;
	mul.f32 	%f65, %f63, %f64;
	shl.b32 	%r17, %r14, 23;
	sub.s32 	%r18, %r17, %r15;
	mov.b32 	%f66, %r18;
	mul.f32 	%f67, %f65, %f66;
	abs.f32 	%f68, %f51;
	setp.gt.f32 	%p4, %f68, 0f43180000;
	setp.lt.f32 	%p5, %f51, 0f00000000;
	selp.f32 	%f69, 0f00000000, 0f7F800000, %p5;
	selp.f32 	%f5, %f69, %f67, %p4;
	setp.eq.f32 	%p6, %f1, 0f3F800000;
	setp.eq.f32 	%p7, %f12, 0f00000000;
	or.pred  	%p8, %p6, %p7;
	mov.f32 	%f76, 0f3F800000;
	@%p8 bra 	$L__BB8_10;
	setp.num.f32 	%p9, %f4, %f4;
	abs.f32 	%f70, %f12;
	setp.num.f32 	%p10, %f70, %f70;
	and.pred  	%p11, %p9, %p10;
	@%p11 bra 	$L__BB8_5;
	add.rn.f32 	%f76, %f1, %f12;
	bra.uni 	$L__BB8_10;
$L__BB8_5:
	setp.neu.f32 	%p12, %f1, 0f00000000;
	setp.neu.f32 	%p13, %f4, 0f7F800000;
	and.pred  	%p14, %p12, %p13;
	@%p14 bra 	$L__BB8_7;
	setp.neu.f32 	%p21, %f3, 0f3F800000;
	add.f32 	%f75, %f1, %f1;
	mov.b32 	%r19, %f75;
	setp.lt.f32 	%p22, %f12, 0f00000000;
	xor.b32  	%r20, %r19, 2139095040;
	selp.b32 	%r21, %r20, %r19, %p22;
	and.b32  	%r22, %r21, 2147483647;
	selp.b32 	%r23, %r22, %r21, %p21;
	mov.b32 	%f76, %r23;
	bra.uni 	$L__BB8_10;
$L__BB8_7:
	setp.eq.f32 	%p15, %f1, 0fBF800000;
	setp.eq.f32 	%p16, %f70, 0f7F800000;
	and.pred  	%p17, %p15, %p16;
	@%p17 bra 	$L__BB8_10;
	setp.geu.f32 	%p18, %f1, 0f00000000;
	mov.f32 	%f76, %f5;
	@%p18 bra 	$L__BB8_10;
	setp.neu.f32 	%p19, %f3, 0f3F800000;
	neg.f32 	%f72, %f5;
	selp.f32 	%f73, %f5, %f72, %p19;
	cvt.rmi.f32.f32 	%f74, %f12;
	setp.neu.f32 	%p20, %f12, %f74;
	selp.f32 	%f76, 0f7FFFFFFF, %f73, %p20;
$L__BB8_10:
	add.s64 	%rd11, %rd3, %rd7;
	st.global.f32 	[%rd11], %f76;
	add.s32 	%r24, %r24, %r3;
	setp.lt.s32 	%p23, %r24, %r6;
	@%p23 bra 	$L__BB8_2;
$L__BB8_11:
	ret;

}
	// .globl	_Z10_pow_64_11iPdS_S_
.visible .entry _Z10_pow_64_11iPdS_S_(
	.param .u32 _Z10_pow_64_11iPdS_S__param_0,
	.param .u64 .ptr .align 1 _Z10_pow_64_11iPdS_S__param_1,
	.param .u64 .ptr .align 1 _Z10_pow_64_11iPdS_S__param_2,
	.param .u64 .ptr .align 1 _Z10_pow_64_11iPdS_S__param_3
)
{
	.reg .pred 	%p<27>;
	.reg .b32 	%r<34>;
	.reg .b64 	%rd<14>;
	.reg .b64 	%fd<26>;

	ld.param.u32 	%r8, [_Z10_pow_64_11iPdS_S__param_0];
	ld.param.u64 	%rd5, [_Z10_pow_64_11iPdS_S__param_1];
	ld.param.u64 	%rd6, [_Z10_pow_64_11iPdS_S__param_2];
	ld.param.u64 	%rd7, [_Z10_pow_64_11iPdS_S__param_3];
	mov.u32 	%r9, %tid.x;
	mov.u32 	%r10, %ctaid.x;
	mov.u32 	%r1, %ntid.x;
	mad.lo.s32 	%r33, %r10, %r1, %r9;
	setp.ge.s32 	%p4, %r33, %r8;
	@%p4 bra 	$L__BB9_13;
	mov.u32 	%r11, %nctaid.x;
	mul.lo.s32 	%r3, %r1, %r11;
	cvta.to.global.u64 	%rd1, %rd5;
	cvta.to.global.u64 	%rd2, %rd6;
	cvta.to.global.u64 	%rd3, %rd7;
$L__BB9_2:
	mul.wide.s32 	%rd8, %r33, 8;
	add.s64 	%rd9, %rd1, %rd8;
	ld.global.f64 	%fd1, [%rd9];
	add.s64 	%rd10, %rd2, %rd8;
	ld.global.f64 	%fd2, [%rd10];
	{
	.reg .b32 %temp; 
	mov.b64 	{%temp, %r5}, %fd1;
	}
	{
	.reg .b32 %temp; 
	mov.b64 	{%temp, %r6}, %fd2;
	}
	shr.u32 	%r12, %r6, 20;
	and.b32  	%r13, %r12, 2047;
	add.s32 	%r14, %r13, -1012;
	mov.b64 	%rd11, %fd2;
	shl.b64 	%rd4, %rd11, %r14;
	setp.eq.s64 	%p3, %rd4, -9223372036854775808;
	abs.f64 	%fd3, %fd1;
	setp.neu.f64 	%p5, %fd1, 0d0000000000000000;
	@%p5 bra 	$L__BB9_4;
	setp.eq.s64 	%p8, %rd4, -9223372036854775808;
	abs.f64 	%fd19, %fd2;
	setp.neu.f64 	%p9, %fd19, 0d3FE0000000000000;
	and.pred  	%p3, %p9, %p8;
	selp.b32 	%r15, %r5, 0, %p3;
	setp.lt.s32 	%p10, %r6, 0;
	or.b32  	%r16, %r15, 2146435072;
	selp.b32 	%r17, %r16, %r15, %p10;
	mov.b32 	%r18, 0;
	mov.b64 	%fd25, {%r18, %r17};
	bra.uni 	$L__BB9_5;
$L__BB9_4:
	{ // callseq 0, 0
	.param .b64 param0;
	st.param.f64 	[param0], %fd3;
	.param .b64 param1;
	st.param.f64 	[param1], %fd2;
	.param .b64 retval0;
	call.uni (retval0), 
	__internal_accurate_pow, 
	(
	param0, 
	param1
	);
	ld.param.f64 	%fd11, [retval0];
	} // callseq 0
	setp.lt.s32 	%p6, %r5, 0;
	cvt.rzi.f64.f64 	%fd13, %fd2;
	setp.neu.f64 	%p7, %fd2, %fd13;
	neg.f64 	%fd15, %fd11;
	selp.f64 	%fd16, %fd15, %fd11, %p3;
	selp.f64 	%fd17, %fd16, %fd11, %p6;
	selp.f64 	%fd18, 0dFFF8000000000000, %fd17, %p7;
	selp.f64 	%fd25, %fd18, %fd17, %p6;
$L__BB9_5:
	add.f64 	%fd20, %fd1, %fd2;
	{
	.reg .b32 %temp; 
	mov.b64 	{%temp, %r19}, %fd20;
	}
	and.b32  	%r20, %r19, 2146435072;
	setp.ne.s32 	%p11, %r20, 2146435072;
	@%p11 bra 	$L__BB9_12;
	setp.num.f64 	%p12, %fd1, %fd1;
	setp.num.f64 	%p13, %fd2, %fd2;
	and.pred  	%p14, %p12, %p13;
	@%p14 bra 	$L__BB9_8;
	add.rn.f64 	%fd25, %fd1, %fd2;
	bra.uni 	$L__BB9_12;
$L__BB9_8:
	abs.f64 	%fd21, %fd2;
	setp.neu.f64 	%p15, %fd21, 0d7FF0000000000000;
	@%p15 bra 	$L__BB9_10;
	setp.gt.f64 	%p20, %fd3, 0d3FF0000000000000;
	selp.b32 	%r28, 2146435072, 0, %p20;
	setp.lt.s32 	%p21, %r6, 0;
	xor.b32  	%r29, %r28, 2146435072;
	selp.b32 	%r30, %r29, %r28, %p21;
	setp.eq.f64 	%p22, %fd1, 0dBFF0000000000000;
	selp.b32 	%r31, 1072693248, %r30, %p22;
	mov.b32 	%r32, 0;
	mov.b64 	%fd25, {%r32, %r31};
	bra.uni 	$L__BB9_12;
$L__BB9_10:
	setp.neu.f64 	%p16, %fd3, 0d7FF0000000000000;
	@%p16 bra 	$L__BB9_12;
	setp.lt.s32 	%p17, %r5, 0;
	setp.lt.s32 	%p18, %r6, 0;
	selp.b32 	%r21, 0, 2146435072, %p18;
	and.b32  	%r22, %r6, 2147483647;
	setp.ne.s32 	%p19, %r22, 1071644672;
	or.b32  	%r23, %r21, -2147483648;
	selp.b32 	%r24, %r23, %r21, %p19;
	selp.b32 	%r25, %r24, %r21, %p3;
	selp.b32 	%r26, %r25, %r21, %p17;
	mov.b32 	%r27, 0;
	mov.b64 	%fd25, {%r27, %r26};
$L__BB9_12:
	setp.eq.f64 	%p23, %fd1, 0d3FF0000000000000;
	setp.eq.f64 	%p24, %fd2, 0d0000000000000000;
	selp.f64 	%fd22, 0d3FF0000000000000, %fd25, %p24;
	selp.f64 	%fd23, 0d3FF0000000000000, %fd22, %p23;
	add.s64 	%rd13, %rd3, %rd8;
	st.global.f64 	[%rd13], %fd23;
	add.s32 	%r33, %r33, %r3;
	setp.lt.s32 	%p25, %r33, %r8;
	@%p25 bra 	$L__BB9_2;
$L__BB9_13:
	ret;

}
	// .globl	_Z10_max_32_11iPfS_S_
.visible .entry _Z10_max_32_11iPfS_S_(
	.param .u32 _Z10_max_32_11iPfS_S__param_0,
	.param .u64 .ptr .align 1 _Z10_max_32_11iPfS_S__param_1,
	.param .u64 .ptr .align 1 _Z10_max_32_11iPfS_S__param_2,
	.param .u64 .ptr .align 1 _Z10_max_32_11iPfS_S__param_3
)
{
	.reg .pred 	%p<4>;
	.reg .b32 	%r<11>;
	.reg .b32 	%f<4>;
	.reg .b64 	%rd<11>;

	ld.param.u32 	%r6, [_Z10_max_32_11iPfS_S__param_0];
	ld.param.u64 	%rd4, [_Z10_max_32_11iPfS_S__param_1];
	ld.param.u64 	%rd5, [_Z10_max_32_11iPfS_S__param_2];
	ld.param.u64 	%rd6, [_Z10_max_32_11iPfS_S__param_3];
	mov.u32 	%r7, %tid.x;
	mov.u32 	%r8, %ctaid.x;
	mov.u32 	%r1, %ntid.x;
	mad.lo.s32 	%r10, %r8, %r1, %r7;
	setp.ge.s32 	%p1, %r10, %r6;
	@%p1 bra 	$L__BB10_3;
	mov.u32 	%r9, %nctaid.x;
	mul.lo.s32 	%r3, %r1, %r9;
	cvta.to.global.u64 	%rd1, %rd4;
	cvta.to.global.u64 	%rd2, %rd5;
	cvta.to.global.u64 	%rd3, %rd6;
$L__BB10_2:
	mul.wide.s32 	%rd7, %r10, 4;
	add.s64 	%rd8, %rd1, %rd7;
	ld.global.f32 	%f1, [%rd8];
	add.s64 	%rd9, %rd2, %rd7;
	ld.global.f32 	%f2, [%rd9];
	setp.gt.f32 	%p2, %f1, %f2;
	selp.f32 	%f3, %f1, %f2, %p2;
	add.s64 	%rd10, %rd3, %rd7;
	st.global.f32 	[%rd10], %f3;
	add.s32 	%r10, %r10, %r3;
	setp.lt.s32 	%p3, %r10, %r6;
	@%p3 bra 	$L__BB10_2;
$L__BB10_3:
	ret;

}
	// .globl	_Z10_max_64_11iPdS_S_
.visible .entry _Z10_max_64_11iPdS_S_(
	.param .u32 _Z10_max_64_11iPdS_S__param_0,
	.param .u64 .ptr .align 1 _Z10_max_64_11iPdS_S__param_1,
	.param .u64 .ptr .align 1 _Z10_max_64_11iPdS_S__param_2,
	.param .u64 .ptr .align 1 _Z10_max_64_11iPdS_S__param_3
)
{
	.reg .pred 	%p<4>;
	.reg .b32 	%r<11>;
	.reg .b64 	%rd<11>;
	.reg .b64 	%fd<4>;

	ld.param.u32 	%r6, [_Z10_max_64_11iPdS_S__param_0];
	ld.param.u64 	%rd4, [_Z10_max_64_11iPdS_S__param_1];
	ld.param.u64 	%rd5, [_Z10_max_64_11iPdS_S__param_2];
	ld.param.u64 	%rd6, [_Z10_max_64_11iPdS_S__param_3];
	mov.u32 	%r7, %tid.x;
	mov.u32 	%r8, %ctaid.x;
	mov.u32 	%r1, %ntid.x;
	mad.lo.s32 	%r10, %r8, %r1, %r7;
	setp.ge.s32 	%p1, %r10, %r6;
	@%p1 bra 	$L__BB11_3;
	mov.u32 	%r9, %nctaid.x;
	mul.lo.s32 	%r3, %r1, %r9;
	cvta.to.global.u64 	%rd1, %rd4;
	cvta.to.global.u64 	%rd2, %rd5;
	cvta.to.global.u64 	%rd3, %rd6;
$L__BB11_2:
	mul.wide.s32 	%rd7, %r10, 8;
	add.s64 	%rd8, %rd1, %rd7;
	ld.global.f64 	%fd1, [%rd8];
	add.s64 	%rd9, %rd2, %rd7;
	ld.global.f64 	%fd2, [%rd9];
	setp.gt.f64 	%p2, %fd1, %fd2;
	selp.f64 	%fd3, %fd1, %fd2, %p2;
	add.s64 	%rd10, %rd3, %rd7;
	st.global.f64 	[%rd10], %fd3;
	add.s32 	%r10, %r10, %r3;
	setp.lt.s32 	%p3, %r10, %r6;
	@%p3 bra 	$L__BB11_2;
$L__BB11_3:
	ret;

}
	// .globl	_Z10_min_32_11iPfS_S_
.visible .entry _Z10_min_32_11iPfS_S_(
	.param .u32 _Z10_min_32_11iPfS_S__param_0,
	.param .u64 .ptr .align 1 _Z10_min_32_11iPfS_S__param_1,
	.param .u64 .ptr .align 1 _Z10_min_32_11iPfS_S__param_2,
	.param .u64 .ptr .align 1 _Z10_min_32_11iPfS_S__param_3
)
{
	.reg .pred 	%p<4>;
	.reg .b32 	%r<11>;
	.reg .b32 	%f<4>;
	.reg .b64 	%rd<11>;

	ld.param.u32 	%r6, [_Z10_min_32_11iPfS_S__param_0];
	ld.param.u64 	%rd4, [_Z10_min_32_11iPfS_S__param_1];
	ld.param.u64 	%rd5, [_Z10_min_32_11iPfS_S__param_2];
	ld.param.u64 	%rd6, [_Z10_min_32_11iPfS_S__param_3];
	mov.u32 	%r7, %tid.x;
	mov.u32 	%r8, %ctaid.x;
	mov.u32 	%r1, %ntid.x;
	mad.lo.s32 	%r10, %r8, %r1, %r7;
	setp.ge.s32 	%p1, %r10, %r6;
	@%p1 bra 	$L__BB12_3;
	mov.u32 	%r9, %nctaid.x;
	mul.lo.s32 	%r3, %r1, %r9;
	cvta.to.global.u64 	%rd1, %rd4;
	cvta.to.global.u64 	%rd2, %rd5;
	cvta.to.global.u64 	%rd3, %rd6;
$L__BB12_2:
	mul.wide.s32 	%rd7, %r10, 4;
	add.s64 	%rd8, %rd1, %rd7;
	ld.global.f32 	%f1, [%rd8];
	add.s64 	%rd9, %rd2, %rd7;
	ld.global.f32 	%f2, [%rd9];
	setp.lt.f32 	%p2, %f1, %f2;
	selp.f32 	%f3, %f1, %f2, %p2;
	add.s64 	%rd10, %rd3, %rd7;
	st.global.f32 	[%rd10], %f3;
	add.s32 	%r10, %r10, %r3;
	setp.lt.s32 	%p3, %r10, %r6;
	@%p3 bra 	$L__BB12_2;
$L__BB12_3:
	ret;

}
	// .globl	_Z10_min_64_11iPdS_S_
.visible .entry _Z10_min_64_11iPdS_S_(
	.param .u32 _Z10_min_64_11iPdS_S__param_0,
	.param .u64 .ptr .align 1 _Z10_min_64_11iPdS_S__param_1,
	.param .u64 .ptr .align 1 _Z10_min_64_11iPdS_S__param_2,
	.param .u64 .ptr .align 1 _Z10_min_64_11iPdS_S__param_3
)
{
	.reg .pred 	%p<4>;
	.reg .b32 	%r<11>;
	.reg .b64 	%rd<11>;
	.reg .b64 	%fd<4>;

	ld.param.u32 	%r6, [_Z10_min_64_11iPdS_S__param_0];
	ld.param.u64 	%rd4, [_Z10_min_64_11iPdS_S__param_1];
	ld.param.u64 	%rd5, [_Z10_min_64_11iPdS_S__param_2];
	ld.param.u64 	%rd6, [_Z10_min_64_11iPdS_S__param_3];
	mov.u32 	%r7, %tid.x;
	mov.u32 	%r8, %ctaid.x;
	mov.u32 	%r1, %ntid.x;
	mad.lo.s32 	%r10, %r8, %r1, %r7;
	setp.ge.s32 	%p1, %r10, %r6;
	@%p1 bra 	$L__BB13_3;
	mov.u32 	%r9, %nctaid.x;
	mul.lo.s32 	%r3, %r1, %r9;
	cvta.to.global.u64 	%rd1, %rd4;
	cvta.to.global.u64 	%rd2, %rd5;
	cvta.to.global.u64 	%rd3, %rd6;
$L__BB13_2:
	mul.wide.s32 	%rd7, %r10, 8;
	add.s64 	%rd8, %rd1, %rd7;
	ld.global.f64 	%fd1, [%rd8];
	add.s64 	%rd9, %rd2, %rd7;
	ld.global.f64 	%fd2, [%rd9];
	setp.lt.f64 	%p2, %fd1, %fd2;
	selp.f64 	%fd3, %fd1, %fd2, %p2;
	add.s64 	%rd10, %rd3, %rd7;
	st.global.f64 	[%rd10], %fd3;
	add.s32 	%r10, %r10, %r3;
	setp.lt.s32 	%p3, %r10, %r6;
	@%p3 bra 	$L__BB13_2;
$L__BB13_3:
	ret;

}
	// .globl	_Z9_eq_32_11iPfS_S_
.visible .entry _Z9_eq_32_11iPfS_S_(
	.param .u32 _Z9_eq_32_11iPfS_S__param_0,
	.param .u64 .ptr .align 1 _Z9_eq_32_11iPfS_S__param_1,
	.param .u64 .ptr .align 1 _Z9_eq_32_11iPfS_S__param_2,
	.param .u64 .ptr .align 1 _Z9_eq_32_11iPfS_S__param_3
)
{
	.reg .pred 	%p<4>;
	.reg .b32 	%r<11>;
	.reg .b32 	%f<4>;
	.reg .b64 	%rd<11>;

	ld.param.u32 	%r6, [_Z9_eq_32_11iPfS_S__param_0];
	ld.param.u64 	%rd4, [_Z9_eq_32_11iPfS_S__param_1];
	ld.param.u64 	%rd5, [_Z9_eq_32_11iPfS_S__param_2];
	ld.param.u64 	%rd6, [_Z9_eq_32_11iPfS_S__param_3];
	mov.u32 	%r7, %tid.x;
	mov.u32 	%r8, %ctaid.x;
	mov.u32 	%r1, %ntid.x;
	mad.lo.s32 	%r10, %r8, %r1, %r7;
	setp.ge.s32 	%p1, %r10, %r6;
	@%p1 bra 	$L__BB14_3;
	mov.u32 	%r9, %nctaid.x;
	mul.lo.s32 	%r3, %r1, %r9;
	cvta.to.global.u64 	%rd1, %rd4;
	cvta.to.global.u64 	%rd2, %rd5;
	cvta.to.global.u64 	%rd3, %rd6;
$L__BB14_2:
	mul.wide.s32 	%rd7, %r10, 4;
	add.s64 	%rd8, %rd1, %rd7;
	ld.global.f32 	%f1, [%rd8];
	add.s64 	%rd9, %rd2, %rd7;
	ld.global.f32 	%f2, [%rd9];
	setp.eq.f32 	%p2, %f1, %f2;
	selp.f32 	%f3, 0f3F800000, 0f00000000, %p2;
	add.s64 	%rd10, %rd3, %rd7;
	st.global.f32 	[%rd10], %f3;
	add.s32 	%r10, %r10, %r3;
	setp.lt.s32 	%p3, %r10, %r6;
	@%p3 bra 	$L__BB14_2;
$L__BB14_3:
	ret;

}
	// .globl	_Z9_eq_64_11iPdS_S_
.visible .entry _Z9_eq_64_11iPdS_S_(
	.param .u32 _Z9_eq_64_11iPdS_S__param_0,
	.param .u64 .ptr .align 1 _Z9_eq_64_11iPdS_S__param_1,
	.param .u64 .ptr .align 1 _Z9_eq_64_11iPdS_S__param_2,
	.param .u64 .ptr .align 1 _Z9_eq_64_11iPdS_S__param_3
)
{
	.reg .pred 	%p<4>;
	.reg .b32 	%r<11>;
	.reg .b64 	%rd<11>;
	.reg .b64 	%fd<4>;

	ld.param.u32 	%r6, [_Z9_eq_64_11iPdS_S__param_0];
	ld.param.u64 	%rd4, [_Z9_eq_64_11iPdS_S__param_1];
	ld.param.u64 	%rd5, [_Z9_eq_64_11iPdS_S__param_2];
	ld.param.u64 	%rd6, [_Z9_eq_64_11iPdS_S__param_3];
	mov.u32 	%r7, %tid.x;
	mov.u32 	%r8, %ctaid.x;
	mov.u32 	%r1, %ntid.x;
	mad.lo.s32 	%r10, %r8, %r1, %r7;
	setp.ge.s32 	%p1, %r10, %r6;
	@%p1 bra 	$L__BB15_3;
	mov.u32 	%r9, %nctaid.x;
	mul.lo.s32 	%r3, %r1, %r9;
	cvta.to.global.u64 	%rd1, %rd4;
	cvta.to.global.u64 	%rd2, %rd5;
	cvta.to.global.u64 	%rd3, %rd6;
$L__BB15_2:
	mul.wide.s32 	%rd7, %r10, 8;
	add.s64 	%rd8, %rd1, %rd7;
	ld.global.f64 	%fd1, [%rd8];
	add.s64 	%rd9, %rd2, %rd7;
	ld.global.f64 	%fd2, [%rd9];
	setp.eq.f64 	%p2, %fd1, %fd2;
	selp.f64 	%fd3, 0d3FF0000000000000, 0d0000000000000000, %p2;
	add.s64 	%rd10, %rd3, %rd7;
	st.global.f64 	[%rd10], %fd3;
	add.s32 	%r10, %r10, %r3;
	setp.lt.s32 	%p3, %r10, %r6;
	@%p3 bra 	$L__BB15_2;
$L__BB15_3:
	ret;

}
	// .globl	_Z9_ne_32_11iPfS_S_
.visible .entry _Z9_ne_32_11iPfS_S_(
	.param .u32 _Z9_ne_32_11iPfS_S__param_0,
	.param .u64 .ptr .align 1 _Z9_ne_32_11iPfS_S__param_1,
	.param .u64 .ptr .align 1 _Z9_ne_32_11iPfS_S__param_2,
	.param .u64 .ptr .align 1 _Z9_ne_32_11iPfS_S__param_3
)
{
	.reg .pred 	%p<4>;
	.reg .b32 	%r<11>;
	.reg .b32 	%f<4>;
	.reg .b64 	%rd<11>;

	ld.param.u32 	%r6, [_Z9_ne_32_11iPfS_S__param_0];
	ld.param.u64 	%rd4, [_Z9_ne_32_11iPfS_S__param_1];
	ld.param.u64 	%rd5, [_Z9_ne_32_11iPfS_S__param_2];
	ld.param.u64 	%rd6, [_Z9_ne_32_11iPfS_S__param_3];
	mov.u32 	%r7, %tid.x;
	mov.u32 	%r8, %ctaid.x;
	mov.u32 	%r1, %ntid.x;
	mad.lo.s32 	%r10, %r8, %r1, %r7;
	setp.ge.s32 	%p1, %r10, %r6;
	@%p1 bra 	$L__BB16_3;
	mov.u32 	%r9, %nctaid.x;
	mul.lo.s32 	%r3, %r1, %r9;
	cvta.to.global.u64 	%rd1, %rd4;
	cvta.to.global.u64 	%rd2, %rd5;
	cvta.to.global.u64 	%rd3, %rd6;
$L__BB16_2:
	mul.wide.s32 	%rd7, %r10, 4;
	add.s64 	%rd8, %rd1, %rd7;
	ld.global.f32 	%f1, [%rd8];
	add.s64 	%rd9, %rd2, %rd7;
	ld.global.f32 	%f2, [%rd9];
	setp.neu.f32 	%p2, %f1, %f2;
	selp.f32 	%f3, 0f3F800000, 0f00000000, %p2;
	add.s64 	%rd10, %rd3, %rd7;
	st.global.f32 	[%rd10], %f3;
	add.s32 	%r10, %r10, %r3;
	setp.lt.s32 	%p3, %r10, %r6;
	@%p3 bra 	$L__BB16_2;
$L__BB16_3:
	ret;

}
	// .globl	_Z9_ne_64_11iPdS_S_
.visible .entry _Z9_ne_64_11iPdS_S_(
	.param .u32 _Z9_ne_64_11iPdS_S__param_0,
	.param .u64 .ptr .align 1 _Z9_ne_64_11iPdS_S__param_1,
	.param .u64 .ptr .align 1 _Z9_ne_64_11iPdS_S__param_2,
	.param .u64 .ptr .align 1 _Z9_ne_64_11iPdS_S__param_3
)
{
	.reg .pred 	%p<4>;
	.reg .b32 	%r<11>;
	.reg .b64 	%rd<11>;
	.reg .b64 	%fd<4>;

	ld.param.u32 	%r6, [_Z9_ne_64_11iPdS_S__param_0];
	ld.param.u64 	%rd4, [_Z9_ne_64_11iPdS_S__param_1];
	ld.param.u64 	%rd5, [_Z9_ne_64_11iPdS_S__param_2];
	ld.param.u64 	%rd6, [_Z9_ne_64_11iPdS_S__param_3];
	mov.u32 	%r7, %tid.x;
	mov.u32 	%r8, %ctaid.x;
	mov.u32 	%r1, %ntid.x;
	mad.lo.s32 	%r10, %r8, %r1, %r7;
	setp.ge.s32 	%p1, %r10, %r6;
	@%p1 bra 	$L__BB17_3;
	mov.u32 	%r9, %nctaid.x;
	mul.lo.s32 	%r3, %r1, %r9;
	cvta.to.global.u64 	%rd1, %rd4;
	cvta.to.global.u64 	%rd2, %rd5;
	cvta.to.global.u64 	%rd3, %rd6;
$L__BB17_2:
	mul.wide.s32 	%rd7, %r10, 8;
	add.s64 	%rd8, %rd1, %rd7;
	ld.global.f64 	%fd1, [%rd8];
	add.s64 	%rd9, %rd2, %rd7;
	ld.global.f64 	%fd2, [%rd9];
	setp.neu.f64 	%p2, %fd1, %fd2;
	selp.f64 	%fd3, 0d3FF0000000000000, 0d0000000000000000, %p2;
	add.s64 	%rd10, %rd3, %rd7;
	st.global.f64 	[%rd10], %fd3;
	add.s32 	%r10, %r10, %r3;
	setp.lt.s32 	%p3, %r10, %r6;
	@%p3 bra 	$L__BB17_2;
$L__BB17_3:
	ret;

}
	// .globl	_Z9_gt_32_11iPfS_S_
.visible .entry _Z9_gt_32_11iPfS_S_(
	.param .u32 _Z9_gt_32_11iPfS_S__param_0,
	.param .u64 .ptr .align 1 _Z9_gt_32_11iPfS_S__param_1,
	.param .u64 .ptr .align 1 _Z9_gt_32_11iPfS_S__param_2,
	.param .u64 .ptr .align 1 _Z9_gt_32_11iPfS_S__param_3
)
{
	.reg .pred 	%p<4>;
	.reg .b32 	%r<11>;
	.reg .b32 	%f<4>;
	.reg .b64 	%rd<11>;

	ld.param.u32 	%r6, [_Z9_gt_32_11iPfS_S__param_0];
	ld.param.u64 	%rd4, [_Z9_gt_32_11iPfS_S__param_1];
	ld.param.u64 	%rd5, [_Z9_gt_32_11iPfS_S__param_2];
	ld.param.u64 	%rd6, [_Z9_gt_32_11iPfS_S__param_3];
	mov.u32 	%r7, %tid.x;
	mov.u32 	%r8, %ctaid.x;
	mov.u32 	%r1, %ntid.x;
	mad.lo.s32 	%r10, %r8, %r1, %r7;
	setp.ge.s32 	%p1, %r10, %r6;
	@%p1 bra 	$L__BB18_3;
	mov.u32 	%r9, %nctaid.x;
	mul.lo.s32 	%r3, %r1, %r9;
	cvta.to.global.u64 	%rd1, %rd4;
	cvta.to.global.u64 	%rd2, %rd5;
	cvta.to.global.u64 	%rd3, %rd6;
$L__BB18_2:
	mul.wide.s32 	%rd7, %r10, 4;
	add.s64 	%rd8, %rd1, %rd7;
	ld.global.f32 	%f1, [%rd8];
	add.s64 	%rd9, %rd2, %rd7;
	ld.global.f32 	%f2, [%rd9];
	setp.gt.f32 	%p2, %f1, %f2;
	selp.f32 	%f3, 0f3F800000, 0f00000000, %p2;
	add.s64 	%rd10, %rd3, %rd7;
	st.global.f32 	[%rd10], %f3;
	add.s32 	%r10, %r10, %r3;
	setp.lt.s32 	%p3, %r10, %r6;
	@%p3 bra 	$L__BB18_2;
$L__BB18_3:
	ret;

}
	// .globl	_Z9_gt_64_11iPdS_S_
.visible .entry _Z9_gt_64_11iPdS_S_(
	.param .u32 _Z9_gt_64_11iPdS_S__param_0,
	.param .u64 .ptr .align 1 _Z9_gt_64_11iPdS_S__param_1,
	.param .u64 .ptr .align 1 _Z9_gt_64_11iPdS_S__param_2,
	.param .u64 .ptr .align 1 _Z9_gt_64_11iPdS_S__param_3
)
{
	.reg .pred 	%p<4>;
	.reg .b32 	%r<11>;
	.reg .b64 	%rd<11>;
	.reg .b64 	%fd<4>;

	ld.param.u32 	%r6, [_Z9_gt_64_11iPdS_S__param_0];
	ld.param.u64 	%rd4, [_Z9_gt_64_11iPdS_S__param_1];
	ld.param.u64 	%rd5, [_Z9_gt_64_11iPdS_S__param_2];
	ld.param.u64 	%rd6, [_Z9_gt_64_11iPdS_S__param_3];
	mov.u32 	%r7, %tid.x;
	mov.u32 	%r8, %ctaid.x;
	mov.u32 	%r1, %ntid.x;
	mad.lo.s32 	%r10, %r8, %r1, %r7;
	setp.ge.s32 	%p1, %r10, %r6;
	@%p1 bra 	$L__BB19_3;
	mov.u32 	%r9, %nctaid.x;
	mul.lo.s32 	%r3, %r1, %r9;
	cvta.to.global.u64 	%rd1, %rd4;
	cvta.to.global.u64 	%rd2, %rd5;
	cvta.to.global.u64 	%rd3, %rd6;
$L__BB19_2:
	mul.wide.s32 	%rd7, %r10, 8;
	add.s64 	%rd8, %rd1, %rd7;
	ld.global.f64 	%fd1, [%rd8];
	add.s64 	%rd9, %rd2, %rd7;
	ld.global.f64 	%fd2, [%rd9];
	setp.gt.f64 	%p2, %fd1, %fd2;
	selp.f64 	%fd3, 0d3FF0000000000000, 0d0000000000000000, %p2;
	add.s64 	%rd10, %rd3, %rd7;
	st.global.f64 	[%rd10], %fd3;
	add.s32 	%r10, %r10, %r3;
	setp.lt.s32 	%p3, %r10, %r6;
	@%p3 bra 	$L__BB19_2;
$L__BB19_3:
	ret;

}
	// .globl	_Z9_ge_32_11iPfS_S_
.visible .entry _Z9_ge_32_11iPfS_S_(
	.param .u32 _Z9_ge_32_11iPfS_S__param_0,
	.param .u64 .ptr .align 1 _Z9_ge_32_11iPfS_S__param_1,
	.param .u64 .ptr .align 1 _Z9_ge_32_11iPfS_S__param_2,
	.param .u64 .ptr .align 1 _Z9_ge_32_11iPfS_S__param_3
)
{
	.reg .pred 	%p<4>;
	.reg .b32 	%r<11>;
	.reg .b32 	%f<4>;
	.reg .b64 	%rd<11>;

	ld.param.u32 	%r6, [_Z9_ge_32_11iPfS_S__param_0];
	ld.param.u64 	%rd4, [_Z9_ge_32_11iPfS_S__param_1];
	ld.param.u64 	%rd5, [_Z9_ge_32_11iPfS_S__param_2];
	ld.param.u64 	%rd6, [_Z9_ge_32_11iPfS_S__param_3];
	mov.u32 	%r7, %tid.x;
	mov.u32 	%r8, %ctaid.x;
	mov.u32 	%r1, %ntid.x;
	mad.lo.s32 	%r10, %r8, %r1, %r7;
	setp.ge.s32 	%p1, %r10, %r6;
	@%p1 bra 	$L__BB20_3;
	mov.u32 	%r9, %nctaid.x;
	mul.lo.s32 	%r3, %r1, %r9;
	cvta.to.global.u64 	%rd1, %rd4;
	cvta.to.global.u64 	%rd2, %rd5;
	cvta.to.global.u64 	%rd3, %rd6;
$L__BB20_2:
	mul.wide.s32 	%rd7, %r10, 4;
	add.s64 	%rd8, %rd1, %rd7;
	ld.global.f32 	%f1, [%rd8];
	add.s64 	%rd9, %rd2, %rd7;
	ld.global.f32 	%f2, [%rd9];
	setp.ge.f32 	%p2, %f1, %f2;
	selp.f32 	%f3, 0f3F800000, 0f00000000, %p2;
	add.s64 	%rd10, %rd3, %rd7;
	st.global.f32 	[%rd10], %f3;
	add.s32 	%r10, %r10, %r3;
	setp.lt.s32 	%p3, %r10, %r6;
	@%p3 bra 	$L__BB20_2;
$L__BB20_3:
	ret;

}
	// .globl	_Z9_ge_64_11iPdS_S_
.visible .entry _Z9_ge_64_11iPdS_S_(
	.param .u32 _Z9_ge_64_11iPdS_S__param_0,
	.param .u64 .ptr .align 1 _Z9_ge_64_11iPdS_S__param_1,
	.param .u64 .ptr .align 1 _Z9_ge_64_11iPdS_S__param_2,
	.param .u64 .ptr .align 1 _Z9_ge_64_11iPdS_S__param_3
)
{
	.reg .pred 	%p<4>;
	.reg .b32 	%r<11>;
	.reg .b64 	%rd<11>;
	.reg .b64 	%fd<4>;

	ld.param.u32 	%r6, [_Z9_ge_64_11iPdS_S__param_0];
	ld.param.u64 	%rd4, [_Z9_ge_64_11iPdS_S__param_1];
	ld.param.u64 	%rd5, [_Z9_ge_64_11iPdS_S__param_2];
	ld.param.u64 	%rd6, [_Z9_ge_64_11iPdS_S__param_3];
	mov.u32 	%r7, %tid.x;
	mov.u32 	%r8, %ctaid.x;
	mov.u32 	%r1, %ntid.x;
	mad.lo.s32 	%r10, %r8, %r1, %r7;
	setp.ge.s32 	%p1, %r10, %r6;
	@%p1 bra 	$L__BB21_3;
	mov.u32 	%r9, %nctaid.x;
	mul.lo.s32 	%r3, %r1, %r9;
	cvta.to.global.u64 	%rd1, %rd4;
	cvta.to.global.u64 	%rd2, %rd5;
	cvta.to.global.u64 	%rd3, %rd6;
$L__BB21_2:
	mul.wide.s32 	%rd7, %r10, 8;
	add.s64 	%rd8, %rd1, %rd7;
	ld.global.f64 	%fd1, [%rd8];
	add.s64 	%rd9, %rd2, %rd7;
	ld.global.f64 	%fd2, [%rd9];
	setp.ge.f64 	%p2, %fd1, %fd2;
	selp.f64 	%fd3, 0d3FF0000000000000, 0d0000000000000000, %p2;
	add.s64 	%rd10, %rd3, %rd7;
	st.global.f64 	[%rd10], %fd3;
	add.s32 	%r10, %r10, %r3;
	setp.lt.s32 	%p3, %r10, %r6;
	@%p3 bra 	$L__BB21_2;
$L__BB21_3:
	ret;

}
	// .globl	_Z9_lt_32_11iPfS_S_
.visible .entry _Z9_lt_32_11iPfS_S_(
	.param .u32 _Z9_lt_32_11iPfS_S__param_0,
	.param .u64 .ptr .align 1 _Z9_lt_32_11iPfS_S__param_1,
	.param .u64 .ptr .align 1 _Z9_lt_32_11iPfS_S__param_2,
	.param .u64 .ptr .align 1 _Z9_lt_32_11iPfS_S__param_3
)
{
	.reg .pred 	%p<4>;
	.reg .b32 	%r<11>;
	.reg .b32 	%f<4>;
	.reg .b64 	%rd<11>;

	ld.param.u32 	%r6, [_Z9_lt_32_11iPfS_S__param_0];
	ld.param.u64 	%rd4, [_Z9_lt_32_11iPfS_S__param_1];
	ld.param.u64 	%rd5, [_Z9_lt_32_11iPfS_S__param_2];
	ld.param.u64 	%rd6, [_Z9_lt_32_11iPfS_S__param_3];
	mov.u32 	%r7, %tid.x;
	mov.u32 	%r8, %ctaid.x;
	mov.u32 	%r1, %ntid.x;
	mad.lo.s32 	%r10, %r8, %r1, %r7;
	setp.ge.s32 	%p1, %r10, %r6;
	@%p1 bra 	$L__BB22_3;
	mov.u32 	%r9, %nctaid.x;
	mul.lo.s32 	%r3, %r1, %r9;
	cvta.to.global.u64 	%rd1, %rd4;
	cvta.to.global.u64 	%rd2, %rd5;
	cvta.to.global.u64 	%rd3, %rd6;
$L__BB22_2:
	mul.wide.s32 	%rd7, %r10, 4;
	add.s64 	%rd8, %rd1, %rd7;
	ld.global.f32 	%f1, [%rd8];
	add.s64 	%rd9, %rd2, %rd7;
	ld.global.f32 	%f2, [%rd9];
	setp.lt.f32 	%p2, %f1, %f2;
	selp.f32 	%f3, 0f3F800000, 0f00000000, %p2;
	add.s64 	%rd10, %rd3, %rd7;
	st.global.f32 	[%rd10], %f3;
	add.s32 	%r10, %r10, %r3;
	setp.lt.s32 	%p3, %r10, %r6;
	@%p3 bra 	$L__BB22_2;
$L__BB22_3:
	ret;

}
	// .globl	_Z9_lt_64_11iPdS_S_
.visible .entry _Z9_lt_64_11iPdS_S_(
	.param .u32 _Z9_lt_64_11iPdS_S__param_0,
	.param .u64 .ptr .align 1 _Z9_lt_64_11iPdS_S__param_1,
	.param .u64 .ptr .align 1 _Z9_lt_64_11iPdS_S__param_2,
	.param .u64 .ptr .align 1 _Z9_lt_64_11iPdS_S__param_3
)
{
	.reg .pred 	%p<4>;
	.reg .b32 	%r<11>;
	.reg .b64 	%rd<11>;
	.reg .b64 	%fd<4>;

	ld.param.u32 	%r6, [_Z9_lt_64_11iPdS_S__param_0];
	ld.param.u64 	%rd4, [_Z9_lt_64_11iPdS_S__param_1];
	ld.param.u64 	%rd5, [_Z9_lt_64_11iPdS_S__param_2];
	ld.param.u64 	%rd6, [_Z9_lt_64_11iPdS_S__param_3];
	mov.u32 	%r7, %tid.x;
	mov.u32 	%r8, %ctaid.x;
	mov.u32 	%r1, %ntid.x;
	mad.lo.s32 	%r10, %r8, %r1, %r7;
	setp.ge.s32 	%p1, %r10, %r6;
	@%p1 bra 	$L__BB23_3;
	mov.u32 	%r9, %nctaid.x;
	mul.lo.s32 	%r3, %r1, %r9;
	cvta.to.global.u64 	%rd1, %rd4;
	cvta.to.global.u64 	%rd2, %rd5;
	cvta.to.global.u64 	%rd3, %rd6;
$L__BB23_2:
	mul.wide.s32 	%rd7, %r10, 8;
	add.s64 	%rd8, %rd1, %rd7;
	ld.global.f64 	%fd1, [%rd8];
	add.s64 	%rd9, %rd2, %rd7;
	ld.global.f64 	%fd2, [%rd9];
	setp.lt.f64 	%p2, %fd1, %fd2;
	selp.f64 	%fd3, 0d3FF0000000000000, 0d0000000000000000, %p2;
	add.s64 	%rd10, %rd3, %rd7;
	st.global.f64 	[%rd10], %fd3;
	add.s32 	%r10, %r10, %r3;
	setp.lt.s32 	%p3, %r10, %r6;
	@%p3 bra 	$L__BB23_2;
$L__BB23_3:
	ret;

}
	// .globl	_Z9_le_32_11iPfS_S_
.visible .entry _Z9_le_32_11iPfS_S_(
	.param .u32 _Z9_le_32_11iPfS_S__param_0,
	.param .u64 .ptr .align 1 _Z9_le_32_11iPfS_S__param_1,
	.param .u64 .ptr .align 1 _Z9_le_32_11iPfS_S__param_2,
	.param .u64 .ptr .align 1 _Z9_le_32_11iPfS_S__param_3
)
{
	.reg .pred 	%p<4>;
	.reg .b32 	%r<11>;
	.reg .b32 	%f<4>;
	.reg .b64 	%rd<11>;

	ld.param.u32 	%r6, [_Z9_le_32_11iPfS_S__param_0];
	ld.param.u64 	%rd4, [_Z9_le_32_11iPfS_S__param_1];
	ld.param.u64 	%rd5, [_Z9_le_32_11iPfS_S__param_2];
	ld.param.u64 	%rd6, [_Z9_le_32_11iPfS_S__param_3];
	mov.u32 	%r7, %tid.x;
	mov.u32 	%r8, %ctaid.x;
	mov.u32 	%r1, %ntid.x;
	mad.lo.s32 	%r10, %r8, %r1, %r7;
	setp.ge.s32 	%p1, %r10, %r6;
	@%p1 bra 	$L__BB24_3;
	mov.u32 	%r9, %nctaid.x;
	mul.lo.s32 	%r3, %r1, %r9;
	cvta.to.global.u64 	%rd1, %rd4;
	cvta.to.global.u64 	%rd2, %rd5;
	cvta.to.global.u64 	%rd3, %rd6;
$L__BB24_2:
	mul.wide.s32 	%rd7, %r10, 4;
	add.s64 	%rd8, %rd1, %rd7;
	ld.global.f32 	%f1, [%rd8];
	add.s64 	%rd9, %rd2, %rd7;
	ld.global.f32 	%f2, [%rd9];
	setp.le.f32 	%p2, %f1, %f2;
	selp.f32 	%f3, 0f3F800000, 0f00000000, %p2;
	add.s64 	%rd10, %rd3, %rd7;
	st.global.f32 	[%rd10], %f3;
	add.s32 	%r10, %r10, %r3;
	setp.lt.s32 	%p3, %r10, %r6;
	@%p3 bra 	$L__BB24_2;
$L__BB24_3:
	ret;

}
	// .globl	_Z9_le_64_11iPdS_S_
.visible .entry _Z9_le_64_11iPdS_S_(
	.param .u32 _Z9_le_64_11iPdS_S__param_0,
	.param .u64 .ptr .align 1 _Z9_le_64_11iPdS_S__param_1,
	.param .u64 .ptr .align 1 _Z9_le_64_11iPdS_S__param_2,
	.param .u64 .ptr .align 1 _Z9_le_64_11iPdS_S__param_3
)
{
	.reg .pred 	%p<4>;
	.reg .b32 	%r<11>;
	.reg .b64 	%rd<11>;
	.reg .b64 	%fd<4>;

	ld.param.u32 	%r6, [_Z9_le_64_11iPdS_S__param_0];
	ld.param.u64 	%rd4, [_Z9_le_64_11iPdS_S__param_1];
	ld.param.u64 	%rd5, [_Z9_le_64_11iPdS_S__param_2];
	ld.param.u64 	%rd6, [_Z9_le_64_11iPdS_S__param_3];
	mov.u32 	%r7, %tid.x;
	mov.u32 	%r8, %ctaid.x;
	mov.u32 	%r1, %ntid.x;
	mad.lo.s32 	%r10, %r8, %r1, %r7;
	setp.ge.s32 	%p1, %r10, %r6;
	@%p1 bra 	$L__BB25_3;
	mov.u32 	%r9, %nctaid.x;
	mul.lo.s32 	%r3, %r1, %r9;
	cvta.to.global.u64 	%rd1, %rd4;
	cvta.to.global.u64 	%rd2, %rd5;
	cvta.to.global.u64 	%rd3, %rd6;
$L__BB25_2:
	mul.wide.s32 	%rd7, %r10, 8;
	add.s64 	%rd8, %rd1, %rd7;
	ld.global.f64 	%fd1, [%rd8];
	add.s64 	%rd9, %rd2, %rd7;
	ld.global.f64 	%fd2, [%rd9];
	setp.le.f64 	%p2, %fd1, %fd2;
	selp.f64 	%fd3, 0d3FF0000000000000, 0d0000000000000000, %p2;
	add.s64 	%rd10, %rd3, %rd7;
	st.global.f64 	[%rd10], %fd3;
	add.s32 	%r10, %r10, %r3;
	setp.lt.s32 	%p3, %r10, %r6;
	@%p3 bra 	$L__BB25_2;
$L__BB25_3:
	ret;

}
	// .globl	_Z15_invxback_32_11iPfS_S_
.visible .entry _Z15_invxback_32_11iPfS_S_(
	.param .u32 _Z15_invxback_32_11iPfS_S__param_0,
	.param .u64 .ptr .align 1 _Z15_invxback_32_11iPfS_S__param_1,
	.param .u64 .ptr .align 1 _Z15_invxback_32_11iPfS_S__param_2,
	.param .u64 .ptr .align 1 _Z15_invxback_32_11iPfS_S__param_3
)
{
	.reg .pred 	%p<3>;
	.reg .b32 	%r<11>;
	.reg .b32 	%f<6>;
	.reg .b64 	%rd<11>;

	ld.param.u32 	%r6, [_Z15_invxback_32_11iPfS_S__param_0];
	ld.param.u64 	%rd4, [_Z15_invxback_32_11iPfS_S__param_1];
	ld.param.u64 	%rd5, [_Z15_invxback_32_11iPfS_S__param_2];
	ld.param.u64 	%rd6, [_Z15_invxback_32_11iPfS_S__param_3];
	mov.u32 	%r7, %tid.x;
	mov.u32 	%r8, %ctaid.x;
	mov.u32 	%r1, %ntid.x;
	mad.lo.s32 	%r10, %r8, %r1, %r7;
	setp.ge.s32 	%p1, %r10, %r6;
	@%p1 bra 	$L__BB26_3;
	mov.u32 	%r9, %nctaid.x;
	mul.lo.s32 	%r3, %r1, %r9;
	cvta.to.global.u64 	%rd1, %rd4;
	cvta.to.global.u64 	%rd2, %rd5;
	cvta.to.global.u64 	%rd3, %rd6;
$L__BB26_2:
	mul.wide.s32 	%rd7, %r10, 4;
	add.s64 	%rd8, %rd1, %rd7;
	ld.global.f32 	%f1, [%rd8];
	add.s64 	%rd9, %rd2, %rd7;
	ld.global.f32 	%f2, [%rd9];
	neg.f32 	%f3, %f1;
	mul.f32 	%f4, %f2, %f3;
	mul.f32 	%f5, %f2, %f4;
	add.s64 	%rd10, %rd3, %rd7;
	st.global.f32 	[%rd10], %f5;
	add.s32 	%r10, %r10, %r3;
	setp.lt.s32 	%p2, %r10, %r6;
	@%p2 bra 	$L__BB26_2;
$L__BB26_3:
	ret;

}
	// .globl	_Z15_invxback_64_11iPdS_S_
.visible .entry _Z15_invxback_64_11iPdS_S_(
	.param .u32 _Z15_invxback_64_11iPdS_S__param_0,
	.param .u64 .ptr .align 1 _Z15_invxback_64_11iPdS_S__param_1,
	.param .u64 .ptr .align 1 _Z15_invxback_64_11iPdS_S__param_2,
	.param .u64 .ptr .align 1 _Z15_invxback_64_11iPdS_S__param_3
)
{
	.reg .pred 	%p<3>;
	.reg .b32 	%r<11>;
	.reg .b64 	%rd<11>;
	.reg .b64 	%fd<6>;

	ld.param.u32 	%r6, [_Z15_invxback_64_11iPdS_S__param_0];
	ld.param.u64 	%rd4, [_Z15_invxback_64_11iPdS_S__param_1];
	ld.param.u64 	%rd5, [_Z15_invxback_64_11iPdS_S__param_2];
	ld.param.u64 	%rd6, [_Z15_invxback_64_11iPdS_S__param_3];
	mov.u32 	%r7, %tid.x;
	mov.u32 	%r8, %ctaid.x;
	mov.u32 	%r1, %ntid.x;
	mad.lo.s32 	%r10, %r8, %r1, %r7;
	setp.ge.s32 	%p1, %r10, %r6;
	@%p1 bra 	$L__BB27_3;
	mov.u32 	%r9, %nctaid.x;
	mul.lo.s32 	%r3, %r1, %r9;
	cvta.to.global.u64 	%rd1, %rd4;
	cvta.to.global.u64 	%rd2, %rd5;
	cvta.to.global.u64 	%rd3, %rd6;
$L__BB27_2:
	mul.wide.s32 	%rd7, %r10, 8;
	add.s64 	%rd8, %rd1, %rd7;
	ld.global.f64 	%fd1, [%rd8];
	add.s64 	%rd9, %rd2, %rd7;
	ld.global.f64 	%fd2, [%rd9];
	neg.f64 	%fd3, %fd1;
	mul.f64 	%fd4, %fd2, %fd3;
	mul.f64 	%fd5, %fd2, %fd4;
	add.s64 	%rd10, %rd3, %rd7;
	st.global.f64 	[%rd10], %fd5;
	add.s32 	%r10, %r10, %r3;
	setp.lt.s32 	%p2, %r10, %r6;
	@%p2 bra 	$L__BB27_2;
$L__BB27_3:
	ret;

}
	// .globl	_Z15_reluback_32_11iPfS_S_
.visible .entry _Z15_reluback_32_11iPfS_S_(
	.param .u32 _Z15_reluback_32_11iPfS_S__param_0,
	.param .u64 .ptr .align 1 _Z15_reluback_32_11iPfS_S__param_1,
	.param .u64 .ptr .align 1 _Z15_reluback_32_11iPfS_S__param_2,
	.param .u64 .ptr .align 1 _Z15_reluback_32_11iPfS_S__param_3
)
{
	.reg .pred 	%p<4>;
	.reg .b32 	%r<11>;
	.reg .b32 	%f<4>;
	.reg .b64 	%rd<11>;

	ld.param.u32 	%r6, [_Z15_reluback_32_11iPfS_S__param_0];
	ld.param.u64 	%rd4, [_Z15_reluback_32_11iPfS_S__param_1];
	ld.param.u64 	%rd5, [_Z15_reluback_32_11iPfS_S__param_2];
	ld.param.u64 	%rd6, [_Z15_reluback_32_11iPfS_S__param_3];
	mov.u32 	%r7, %tid.x;
	mov.u32 	%r8, %ctaid.x;
	mov.u32 	%r1, %ntid.x;
	mad.lo.s32 	%r10, %r8, %r1, %r7;
	setp.ge.s32 	%p1, %r10, %r6;
	@%p1 bra 	$L__BB28_3;
	mov.u32 	%r9, %nctaid.x;
	mul.lo.s32 	%r3, %r1, %r9;
	cvta.to.global.u64 	%rd1, %rd4;
	cvta.to.global.u64 	%rd2, %rd5;
	cvta.to.global.u64 	%rd3, %rd6;
$L__BB28_2:
	mul.wide.s32 	%rd7, %r10, 4;
	add.s64 	%rd8, %rd1, %rd7;
	ld.global.f32 	%f1, [%rd8];
	add.s64 	%rd9, %rd2, %rd7;
	ld.global.f32 	%f2, [%rd9];
	setp.gt.f32 	%p2, %f2, 0f00000000;
	selp.f32 	%f3, %f1, 0f00000000, %p2;
	add.s64 	%rd10, %rd3, %rd7;
	st.global.f32 	[%rd10], %f3;
	add.s32 	%r10, %r10, %r3;
	setp.lt.s32 	%p3, %r10, %r6;
	@%p3 bra 	$L__BB28_2;
$L__BB28_3:
	ret;

}
	// .globl	_Z15_reluback_64_11iPdS_S_
.visible .entry _Z15_reluback_64_11iPdS_S_(
	.param .u32 _Z15_reluback_64_11iPdS_S__param_0,
	.param .u64 .ptr .align 1 _Z15_reluback_64_11iPdS_S__param_1,
	.param .u64 .ptr .align 1 _Z15_reluback_64_11iPdS_S__param_2,
	.param .u64 .ptr .align 1 _Z15_reluback_64_11iPdS_S__param_3
)
{
	.reg .pred 	%p<4>;
	.reg .b32 	%r<11>;
	.reg .b64 	%rd<11>;
	.reg .b64 	%fd<4>;

	ld.param.u32 	%r6, [_Z15_reluback_64_11iPdS_S__param_0];
	ld.param.u64 	%rd4, [_Z15_reluback_64_11iPdS_S__param_1];
	ld.param.u64 	%rd5, [_Z15_reluback_64_11iPdS_S__param_2];
	ld.param.u64 	%rd6, [_Z15_reluback_64_11iPdS_S__param_3];
	mov.u32 	%r7, %tid.x;
	mov.u32 	%r8, %ctaid.x;
	mov.u32 	%r1, %ntid.x;
	mad.lo.s32 	%r10, %r8, %r1, %r7;
	setp.ge.s32 	%p1, %r10, %r6;
	@%p1 bra 	$L__BB29_3;
	mov.u32 	%r9, %nctaid.x;
	mul.lo.s32 	%r3, %r1, %r9;
	cvta.to.global.u64 	%rd1, %rd4;
	cvta.to.global.u64 	%rd2, %rd5;
	cvta.to.global.u64 	%rd3, %rd6;
$L__BB29_2:
	mul.wide.s32 	%rd7, %r10, 8;
	add.s64 	%rd8, %rd1, %rd7;
	ld.global.f64 	%fd1, [%rd8];
	add.s64 	%rd9, %rd2, %rd7;
	ld.global.f64 	%fd2, [%rd9];
	setp.gt.f64 	%p2, %fd2, 0d0000000000000000;
	selp.f64 	%fd3, %fd1, 0d0000000000000000, %p2;
	add.s64 	%rd10, %rd3, %rd7;
	st.global.f64 	[%rd10], %fd3;
	add.s32 	%r10, %r10, %r3;
	setp.lt.s32 	%p3, %r10, %r6;
	@%p3 bra 	$L__BB29_2;
$L__BB29_3:
	ret;

}
	// .globl	_Z15_sigmback_32_11iPfS_S_
.visible .entry _Z15_sigmback_32_11iPfS_S_(
	.param .u32 _Z15_sigmback_32_11iPfS_S__param_0,
	.param .u64 .ptr .align 1 _Z15_sigmback_32_11iPfS_S__param_1,
	.param .u64 .ptr .align 1 _Z15_sigmback_32_11iPfS_S__param_2,
	.param .u64 .ptr .align 1 _Z15_sigmback_32_11iPfS_S__param_3
)
{
	.reg .pred 	%p<3>;
	.reg .b32 	%r<11>;
	.reg .b32 	%f<7>;
	.reg .b64 	%rd<11>;

	ld.param.u32 	%r6, [_Z15_sigmback_32_11iPfS_S__param_0];
	ld.param.u64 	%rd4, [_Z15_sigmback_32_11iPfS_S__param_1];
	ld.param.u64 	%rd5, [_Z15_sigmback_32_11iPfS_S__param_2];
	ld.param.u64 	%rd6, [_Z15_sigmback_32_11iPfS_S__param_3];
	mov.u32 	%r7, %tid.x;
	mov.u32 	%r8, %ctaid.x;
	mov.u32 	%r1, %ntid.x;
	mad.lo.s32 	%r10, %r8, %r1, %r7;
	setp.ge.s32 	%p1, %r10, %r6;
	@%p1 bra 	$L__BB30_3;
	mov.u32 	%r9, %nctaid.x;
	mul.lo.s32 	%r3, %r1, %r9;
	cvta.to.global.u64 	%rd1, %rd4;
	cvta.to.global.u64 	%rd2, %rd5;
	cvta.to.global.u64 	%rd3, %rd6;
$L__BB30_2:
	mul.wide.s32 	%rd7, %r10, 4;
	add.s64 	%rd8, %rd1, %rd7;
	ld.global.f32 	%f1, [%rd8];
	add.s64 	%rd9, %rd2, %rd7;
	ld.global.f32 	%f2, [%rd9];
	mul.f32 	%f3, %f1, %f2;
	mov.f32 	%f4, 0f3F800000;
	sub.f32 	%f5, %f4, %f2;
	mul.f32 	%f6, %f3, %f5;
	add.s64 	%rd10, %rd3, %rd7;
	st.global.f32 	[%rd10], %f6;
	add.s32 	%r10, %r10, %r3;
	setp.lt.s32 	%p2, %r10, %r6;
	@%p2 bra 	$L__BB30_2;
$L__BB30_3:
	ret;

}
	// .globl	_Z15_sigmback_64_11iPdS_S_
.visible .entry _Z15_sigmback_64_11iPdS_S_(
	.param .u32 _Z15_sigmback_64_11iPdS_S__param_0,
	.param .u64 .ptr .align 1 _Z15_sigmback_64_11iPdS_S__param_1,
	.param .u64 .ptr .align 1 _Z15_sigmback_64_11iPdS_S__param_2,
	.param .u64 .ptr .align 1 _Z15_sigmback_64_11iPdS_S__param_3
)
{
	.reg .pred 	%p<3>;
	.reg .b32 	%r<11>;
	.reg .b64 	%rd<11>;
	.reg .b64 	%fd<7>;

	ld.param.u32 	%r6, [_Z15_sigmback_64_11iPdS_S__param_0];
	ld.param.u64 	%rd4, [_Z15_sigmback_64_11iPdS_S__param_1];
	ld.param.u64 	%rd5, [_Z15_sigmback_64_11iPdS_S__param_2];
	ld.param.u64 	%rd6, [_Z15_sigmback_64_11iPdS_S__param_3];
	mov.u32 	%r7, %tid.x;
	mov.u32 	%r8, %ctaid.x;
	mov.u32 	%r1, %ntid.x;
	mad.lo.s32 	%r10, %r8, %r1, %r7;
	setp.ge.s32 	%p1, %r10, %r6;
	@%p1 bra 	$L__BB31_3;
	mov.u32 	%r9, %nctaid.x;
	mul.lo.s32 	%r3, %r1, %r9;
	cvta.to.global.u64 	%rd1, %rd4;
	cvta.to.global.u64 	%rd2, %rd5;
	cvta.to.global.u64 	%rd3, %rd6;
$L__BB31_2:
	mul.wide.s32 	%rd7, %r10, 8;
	add.s64 	%rd8, %rd1, %rd7;
	ld.global.f64 	%fd1, [%rd8];
	add.s64 	%rd9, %rd2, %rd7;
	ld.global.f64 	%fd2, [%rd9];
	mul.f64 	%fd3, %fd1, %fd2;
	mov.f64 	%fd4, 0d3FF0000000000000;
	sub.f64 	%fd5, %fd4, %fd2;
	mul.f64 	%fd6, %fd3, %fd5;
	add.s64 	%rd10, %rd3, %rd7;
	st.global.f64 	[%rd10], %fd6;
	add.s32 	%r10, %r10, %r3;
	setp.lt.s32 	%p2, %r10, %r6;
	@%p2 bra 	$L__BB31_2;
$L__BB31_3:
	ret;

}
	// .globl	_Z15_tanhback_32_11iPfS_S_
.visible .entry _Z15_tanhback_32_11iPfS_S_(
	.param .u32 _Z15_tanhback_32_11iPfS_S__param_0,
	.param .u64 .ptr .align 1 _Z15_tanhback_32_11iPfS_S__param_1,
	.param .u64 .ptr .align 1 _Z15_tanhback_32_11iPfS_S__param_2,
	.param .u64 .ptr .align 1 _Z15_tanhback_32_11iPfS_S__param_3
)
{
	.reg .pred 	%p<3>;
	.reg .b32 	%r<11>;
	.reg .b32 	%f<7>;
	.reg .b64 	%rd<11>;

	ld.param.u32 	%r6, [_Z15_tanhback_32_11iPfS_S__param_0];
	ld.param.u64 	%rd4, [_Z15_tanhback_32_11iPfS_S__param_1];
	ld.param.u64 	%rd5, [_Z15_tanhback_32_11iPfS_S__param_2];
	ld.param.u64 	%rd6, [_Z15_tanhback_32_11iPfS_S__param_3];
	mov.u32 	%r7, %tid.x;
	mov.u32 	%r8, %ctaid.x;
	mov.u32 	%r1, %ntid.x;
	mad.lo.s32 	%r10, %r8, %r1, %r7;
	setp.ge.s32 	%p1, %r10, %r6;
	@%p1 bra 	$L__BB32_3;
	mov.u32 	%r9, %nctaid.x;
	mul.lo.s32 	%r3, %r1, %r9;
	cvta.to.global.u64 	%rd1, %rd4;
	cvta.to.global.u64 	%rd2, %rd5;
	cvta.to.global.u64 	%rd3, %rd6;
$L__BB32_2:
	mul.wide.s32 	%rd7, %r10, 4;
	add.s64 	%rd8, %rd1, %rd7;
	ld.global.f32 	%f1, [%rd8];
	add.s64 	%rd9, %rd2, %rd7;
	ld.global.f32 	%f2, [%rd9];
	mul.f32 	%f3, %f2, %f2;
	mov.f32 	%f4, 0f3F800000;
	sub.f32 	%f5, %f4, %f3;
	mul.f32 	%f6, %f1, %f5;
	add.s64 	%rd10, %rd3, %rd7;
	st.global.f32 	[%rd10], %f6;
	add.s32 	%r10, %r10, %r3;
	setp.lt.s32 	%p2, %r10, %r6;
	@%p2 bra 	$L__BB32_2;
$L__BB32_3:
	ret;

}
	// .globl	_Z15_tanhback_64_11iPdS_S_
.visible .entry _Z15_tanhback_64_11iPdS_S_(
	.param .u32 _Z15_tanhback_64_11iPdS_S__param_0,
	.param .u64 .ptr .align 1 _Z15_tanhback_64_11iPdS_S__param_1,
	.param .u64 .ptr .align 1 _Z15_tanhback_64_11iPdS_S__param_2,
	.param .u64 .ptr .align 1 _Z15_tanhback_64_11iPdS_S__param_3
)
{
	.reg .pred 	%p<3>;
	.reg .b32 	%r<11>;
	.reg .b64 	%rd<11>;
	.reg .b64 	%fd<7>;

	ld.param.u32 	%r6, [_Z15_tanhback_64_11iPdS_S__param_0];
	ld.param.u64 	%rd4, [_Z15_tanhback_64_11iPdS_S__param_1];
	ld.param.u64 	%rd5, [_Z15_tanhback_64_11iPdS_S__param_2];
	ld.param.u64 	%rd6, [_Z15_tanhback_64_11iPdS_S__param_3];
	mov.u32 	%r7, %tid.x;
	mov.u32 	%r8, %ctaid.x;
	mov.u32 	%r1, %ntid.x;
	mad.lo.s32 	%r10, %r8, %r1, %r7;
	setp.ge.s32 	%p1, %r10, %r6;
	@%p1 bra 	$L__BB33_3;
	mov.u32 	%r9, %nctaid.x;
	mul.lo.s32 	%r3, %r1, %r9;
	cvta.to.global.u64 	%rd1, %rd4;
	cvta.to.global.u64 	%rd2, %rd5;
	cvta.to.global.u64 	%rd3, %rd6;
$L__BB33_2:
	mul.wide.s32 	%rd7, %r10, 8;
	add.s64 	%rd8, %rd1, %rd7;
	ld.global.f64 	%fd1, [%rd8];
	add.s64 	%rd9, %rd2, %rd7;
	ld.global.f64 	%fd2, [%rd9];
	mul.f64 	%fd3, %fd2, %fd2;
	mov.f64 	%fd4, 0d3FF0000000000000;
	sub.f64 	%fd5, %fd4, %fd3;
	mul.f64 	%fd6, %fd1, %fd5;
	add.s64 	%rd10, %rd3, %rd7;
	st.global.f64 	[%rd10], %fd6;
	add.s32 	%r10, %r10, %r3;
	setp.lt.s32 	%p2, %r10, %r6;
	@%p2 bra 	$L__BB33_2;
$L__BB33_3:
	ret;

}
	// .globl	_Z11_rpow_32_11iPfS_S_
.visible .entry _Z11_rpow_32_11iPfS_S_(
	.param .u32 _Z11_rpow_32_11iPfS_S__param_0,
	.param .u64 .ptr .align 1 _Z11_rpow_32_11iPfS_S__param_1,
	.param .u64 .ptr .align 1 _Z11_rpow_32_11iPfS_S__param_2,
	.param .u64 .ptr .align 1 _Z11_rpow_32_11iPfS_S__param_3
)
{
	.reg .pred 	%p<24>;
	.reg .b32 	%r<25>;
	.reg .b32 	%f<77>;
	.reg .b64 	%rd<12>;

	ld.param.u32 	%r6, [_Z11_rpow_32_11iPfS_S__param_0];
	ld.param.u64 	%rd4, [_Z11_rpow_32_11iPfS_S__param_1];
	ld.param.u64 	%rd5, [_Z11_rpow_32_11iPfS_S__param_2];
	ld.param.u64 	%rd6, [_Z11_rpow_32_11iPfS_S__param_3];
	mov.u32 	%r7, %tid.x;
	mov.u32 	%r8, %ctaid.x;
	mov.u32 	%r1, %ntid.x;
	mad.lo.s32 	%r24, %r8, %r1, %r7;
	setp.ge.s32 	%p1, %r24, %r6;
	@%p1 bra 	$L__BB34_11;
	mov.u32 	%r9, %nctaid.x;
	mul.lo.s32 	%r3, %r1, %r9;
	cvta.to.global.u64 	%rd1, %rd4;
	cvta.to.global.u64 	%rd2, %rd5;
	cvta.to.global.u64 	%rd3, %rd6;
$L__BB34_2:
	mul.wide.s32 	%rd7, %r24, 4;
	add.s64 	%rd8, %rd1, %rd7;
	ld.global.f32 	%f12, [%rd8];
	add.s64 	%rd9, %rd2, %rd7;
	ld.global.f32 	%f2, [%rd9];
	mul.f32 	%f13, %f12, 0f3F000000;
	cvt.rzi.f32.f32 	%f14, %f13;
	add.f32 	%f15, %f14, %f14;
	sub.f32 	%f16, %f12, %f15;
	abs.f32 	%f3, %f16;
	abs.f32 	%f4, %f2;
	setp.lt.f32 	%p2, %f4, 0f00800000;
	mul.f32 	%f17, %f4, 0f4B800000;
	selp.f32 	%f18, %f17, %f4, %p2;
	selp.f32 	%f19, 0fC1C00000, 0f00000000, %p2;
	mov.b32 	%r10, %f18;
	add.s32 	%r11, %r10, -1060439283;
	and.b32  	%r12, %r11, -8388608;
	sub.s32 	%r13, %r10, %r12;
	mov.b32 	%f20, %r13;
	cvt.rn.f32.s32 	%f21, %r12;
	fma.rn.f32 	%f22, %f21, 0f34000000, %f19;
	add.f32 	%f23, %f20, 0fBF800000;
	add.f32 	%f24, %f20, 0f3F800000;
	rcp.approx.ftz.f32 	%f25, %f24;
	add.f32 	%f26, %f23, %f23;
	mul.f32 	%f27, %f26, %f25;
	mul.f32 	%f28, %f27, %f27;
	sub.f32 	%f29, %f23, %f27;
	add.f32 	%f30, %f29, %f29;
	neg.f32 	%f31, %f27;
	fma.rn.f32 	%f32, %f31, %f23, %f30;
	mul.rn.f32 	%f33, %f25, %f32;
	fma.rn.f32 	%f34, %f28, 0f3A2C32E4, 0f3B52E7DB;
	fma.rn.f32 	%f35, %f34, %f28, 0f3C93BB73;
	fma.rn.f32 	%f36, %f35, %f28, 0f3DF6384F;
	mul.rn.f32 	%f37, %f36, %f28;
	fma.rn.f32 	%f38, %f27, 0f3FB8AA3B, %f22;
	sub.f32 	%f39, %f22, %f38;
	fma.rn.f32 	%f40, %f27, 0f3FB8AA3B, %f39;
	fma.rn.f32 	%f41, %f33, 0f3FB8AA3B, %f40;
	fma.rn.f32 	%f42, %f27, 0f32A55E34, %f41;
	mul.f32 	%f43, %f37, 0f40400000;
	fma.rn.f32 	%f44, %f43, %f33, %f42;
	fma.rn.f32 	%f45, %f37, %f27, %f44;
	add.rn.f32 	%f46, %f38, %f45;
	neg.f32 	%f47, %f38;
	add.rn.f32 	%f48, %f46, %f47;
	neg.f32 	%f49, %f48;
	add.rn.f32 	%f50, %f45, %f49;
	mul.rn.f32 	%f51, %f46, %f12;
	neg.f32 	%f52, %f51;
	fma.rn.f32 	%f53, %f46, %f12, %f52;
	fma.rn.f32 	%f54, %f50, %f12, %f53;
	cvt.rni.f32.f32 	%f55, %f51;
	sub.f32 	%f56, %f51, %f55;
	add.f32 	%f57, %f56, %f54;
	fma.rn.f32 	%f58, %f57, 0f391FCB8E, 0f3AAF85ED;
	fma.rn.f32 	%f59, %f58, %f57, 0f3C1D9856;
	fma.rn.f32 	%f60, %f59, %f57, 0f3D6357BB;
	fma.rn.f32 	%f61, %f60, %f57, 0f3E75FDEC;
	fma.rn.f32 	%f62, %f61, %f57, 0f3F317218;
	fma.rn.f32 	%f63, %f62, %f57, 0f3F800000;
	cvt.rzi.s32.f32 	%r14, %f55;
	setp.gt.f32 	%p3, %f55, 0f00000000;
	selp.b32 	%r15, 0, -2097152000, %p3;
	add.s32 	%r16, %r15, 2130706432;
	mov.b32 	%f64, %r16;
	mul.f32 	%f65, %f63, %f64;
	shl.b32 	%r17, %r14, 23;
	sub.s32 	%r18, %r17, %r15;
	mov.b32 	%f66, %r18;
	mul.f32 	%f67, %f65, %f66;
	abs.f32 	%f68, %f51;
	setp.gt.f32 	%p4, %f68, 0f43180000;
	setp.lt.f32 	%p5, %f51, 0f00000000;
	selp.f32 	%f69, 0f00000000, 0f7F800000, %p5;
	selp.f32 	%f5, %f69, %f67, %p4;
	setp.eq.f32 	%p6, %f2, 0f3F800000;
	setp.eq.f32 	%p7, %f12, 0f00000000;
	or.pred  	%p8, %p6, %p7;
	mov.f32 	%f76, 0f3F800000;
	@%p8 bra 	$L__BB34_10;
	setp.num.f32 	%p9, %f4, %f4;
	abs.f32 	%f70, %f12;
	setp.num.f32 	%p10, %f70, %f70;
	and.pred  	%p11, %p9, %p10;
	@%p11 bra 	$L__BB34_5;
	add.rn.f32 	%f76, %f2, %f12;
	bra.uni 	$L__BB34_10;
$L__BB34_5:
	setp.neu.f32 	%p12, %f2, 0f00000000;
	setp.neu.f32 	%p13, %f4, 0f7F800000;
	and.pred  	%p14, %p12, %p13;
	@%p14 bra 	$L__BB34_7;
	setp.neu.f32 	%p21, %f3, 0f3F800000;
	add.f32 	%f75, %f2, %f2;
	mov.b32 	%r19, %f75;
	setp.lt.f32 	%p22, %f12, 0f00000000;
	xor.b32  	%r20, %r19, 2139095040;
	selp.b32 	%r21, %r20, %r19, %p22;
	and.b32  	%r22, %r21, 2147483647;
	selp.b32 	%r23, %r22, %r21, %p21;
	mov.b32 	%f76, %r23;
	bra.uni 	$L__BB34_10;
$L__BB34_7:
	setp.eq.f32 	%p15, %f2, 0fBF800000;
	setp.eq.f32 	%p16, %f70, 0f7F800000;
	and.pred  	%p17, %p15, %p16;
	@%p17 bra 	$L__BB34_10;
	setp.geu.f32 	%p18, %f2, 0f00000000;
	mov.f32 	%f76, %f5;
	@%p18 bra 	$L__BB34_10;
	setp.neu.f32 	%p19, %f3, 0f3F800000;
	neg.f32 	%f72, %f5;
	selp.f32 	%f73, %f5, %f72, %p19;
	cvt.rmi.f32.f32 	%f74, %f12;
	setp.neu.f32 	%p20, %f12, %f74;
	selp.f32 	%f76, 0f7FFFFFFF, %f73, %p20;
$L__BB34_10:
	add.s64 	%rd11, %rd3, %rd7;
	st.global.f32 	[%rd11], %f76;
	add.s32 	%r24, %r24, %r3;
	setp.lt.s32 	%p23, %r24, %r6;
	@%p23 bra 	$L__BB34_2;
$L__BB34_11:
	ret;

}
	// .globl	_Z11_rpow_64_11iPdS_S_
.visible .entry _Z11_rpow_64_11iPdS_S_(
	.param .u32 _Z11_rpow_64_11iPdS_S__param_0,
	.param .u64 .ptr .align 1 _Z11_rpow_64_11iPdS_S__param_1,
	.param .u64 .ptr .align 1 _Z11_rpow_64_11iPdS_S__param_2,
	.param .u64 .ptr .align 1 _Z11_rpow_64_11iPdS_S__param_3
)
{
	.reg .pred 	%p<27>;
	.reg .b32 	%r<34>;
	.reg .b64 	%rd<14>;
	.reg .b64 	%fd<26>;

	ld.param.u32 	%r8, [_Z11_rpow_64_11iPdS_S__param_0];
	ld.param.u64 	%rd5, [_Z11_rpow_64_11iPdS_S__param_1];
	ld.param.u64 	%rd6, [_Z11_rpow_64_11iPdS_S__param_2];
	ld.param.u64 	%rd7, [_Z11_rpow_64_11iPdS_S__param_3];
	mov.u32 	%r9, %tid.x;
	mov.u32 	%r10, %ctaid.x;
	mov.u32 	%r1, %ntid.x;
	mad.lo.s32 	%r33, %r10, %r1, %r9;
	setp.ge.s32 	%p4, %r33, %r8;
	@%p4 bra 	$L__BB35_13;
	mov.u32 	%r11, %nctaid.x;
	mul.lo.s32 	%r3, %r1, %r11;
	cvta.to.global.u64 	%rd1, %rd5;
	cvta.to.global.u64 	%rd2, %rd6;
	cvta.to.global.u64 	%rd3, %rd7;
$L__BB35_2:
	mul.wide.s32 	%rd8, %r33, 8;
	add.s64 	%rd9, %rd1, %rd8;
	ld.global.f64 	%fd1, [%rd9];
	add.s64 	%rd10, %rd2, %rd8;
	ld.global.f64 	%fd2, [%rd10];
	{
	.reg .b32 %temp; 
	mov.b64 	{%temp, %r5}, %fd2;
	}
	{
	.reg .b32 %temp; 
	mov.b64 	{%temp, %r6}, %fd1;
	}
	shr.u32 	%r12, %r6, 20;
	and.b32  	%r13, %r12, 2047;
	add.s32 	%r14, %r13, -1012;
	mov.b64 	%rd11, %fd1;
	shl.b64 	%rd4, %rd11, %r14;
	setp.eq.s64 	%p3, %rd4, -9223372036854775808;
	abs.f64 	%fd3, %fd2;
	setp.neu.f64 	%p5, %fd2, 0d0000000000000000;
	@%p5 bra 	$L__BB35_4;
	setp.eq.s64 	%p8, %rd4, -9223372036854775808;
	abs.f64 	%fd19, %fd1;
	setp.neu.f64 	%p9, %fd19, 0d3FE0000000000000;
	and.pred  	%p3, %p9, %p8;
	selp.b32 	%r15, %r5, 0, %p3;
	setp.lt.s32 	%p10, %r6, 0;
	or.b32  	%r16, %r15, 2146435072;
	selp.b32 	%r17, %r16, %r15, %p10;
	mov.b32 	%r18, 0;
	mov.b64 	%fd25, {%r18, %r17};
	bra.uni 	$L__BB35_5;
$L__BB35_4:
	{ // callseq 1, 0
	.param .b64 param0;
	st.param.f64 	[param0], %fd3;
	.param .b64 param1;
	st.param.f64 	[param1], %fd1;
	.param .b64 retval0;
	call.uni (retval0), 
	__internal_accurate_pow, 
	(
	param0, 
	param1
	);
	ld.param.f64 	%fd11, [retval0];
	} // callseq 1
	setp.lt.s32 	%p6, %r5, 0;
	cvt.rzi.f64.f64 	%fd13, %fd1;
	setp.neu.f64 	%p7, %fd1, %fd13;
	neg.f64 	%fd15, %fd11;
	selp.f64 	%fd16, %fd15, %fd11, %p3;
	selp.f64 	%fd17, %fd16, %fd11, %p6;
	selp.f64 	%fd18, 0dFFF8000000000000, %fd17, %p7;
	selp.f64 	%fd25, %fd18, %fd17, %p6;
$L__BB35_5:
	add.f64 	%fd20, %fd1, %fd2;
	{
	.reg .b32 %temp; 
	mov.b64 	{%temp, %r19}, %fd20;
	}
	and.b32  	%r20, %r19, 2146435072;
	setp.ne.s32 	%p11, %r20, 2146435072;
	@%p11 bra 	$L__BB35_12;
	setp.num.f64 	%p12, %fd2, %fd2;
	setp.num.f64 	%p13, %fd1, %fd1;
	and.pred  	%p14, %p12, %p13;
	@%p14 bra 	$L__BB35_8;
	add.rn.f64 	%fd25, %fd2, %fd1;
	bra.uni 	$L__BB35_12;
$L__BB35_8:
	abs.f64 	%fd21, %fd1;
	setp.neu.f64 	%p15, %fd21, 0d7FF0000000000000;
	@%p15 bra 	$L__BB35_10;
	setp.gt.f64 	%p20, %fd3, 0d3FF0000000000000;
	selp.b32 	%r28, 2146435072, 0, %p20;
	setp.lt.s32 	%p21, %r6, 0;
	xor.b32  	%r29, %r28, 2146435072;
	selp.b32 	%r30, %r29, %r28, %p21;
	setp.eq.f64 	%p22, %fd2, 0dBFF0000000000000;
	selp.b32 	%r31, 1072693248, %r30, %p22;
	mov.b32 	%r32, 0;
	mov.b64 	%fd25, {%r32, %r31};
	bra.uni 	$L__BB35_12;
$L__BB35_10:
	setp.neu.f64 	%p16, %fd3, 0d7FF0000000000000;
	@%p16 bra 	$L__BB35_12;
	setp.lt.s32 	%p17, %r5, 0;
	setp.lt.s32 	%p18, %r6, 0;
	selp.b32 	%r21, 0, 2146435072, %p18;
	and.b32  	%r22, %r6, 2147483647;
	setp.ne.s32 	%p19, %r22, 1071644672;
	or.b32  	%r23, %r21, -2147483648;
	selp.b32 	%r24, %r23, %r21, %p19;
	selp.b32 	%r25, %r24, %r21, %p3;
	selp.b32 	%r26, %r25, %r21, %p17;
	mov.b32 	%r27, 0;
	mov.b64 	%fd25, {%r27, %r26};
$L__BB35_12:
	setp.eq.f64 	%p23, %fd2, 0d3FF0000000000000;
	setp.eq.f64 	%p24, %fd1, 0d0000000000000000;
	selp.f64 	%fd22, 0d3FF0000000000000, %fd25, %p24;
	selp.f64 	%fd23, 0d3FF0000000000000, %fd22, %p23;
	add.s64 	%rd13, %rd3, %rd8;
	st.global.f64 	[%rd13], %fd23;
	add.s32 	%r33, %r33, %r3;
	setp.lt.s32 	%p25, %r33, %r8;
	@%p25 bra 	$L__BB35_2;
$L__BB35_13:
	ret;

}
	// .globl	_Z10_BGH_32_11iPfS_S_
.visible .entry _Z10_BGH_32_11iPfS_S_(
	.param .u32 _Z10_BGH_32_11iPfS_S__param_0,
	.param .u64 .ptr .align 1 _Z10_BGH_32_11iPfS_S__param_1,
	.param .u64 .ptr .align 1 _Z10_BGH_32_11iPfS_S__param_2,
	.param .u64 .ptr .align 1 _Z10_BGH_32_11iPfS_S__param_3
)
{
	.reg .pred 	%p<40>;
	.reg .b32 	%r<83>;
	.reg .b32 	%f<133>;
	.reg .b64 	%rd<16>;
	.reg .b64 	%fd<389>;

	ld.param.u32 	%r18, [_Z10_BGH_32_11iPfS_S__param_0];
	ld.param.u64 	%rd4, [_Z10_BGH_32_11iPfS_S__param_1];
	ld.param.u64 	%rd5, [_Z10_BGH_32_11iPfS_S__param_2];
	ld.param.u64 	%rd6, [_Z10_BGH_32_11iPfS_S__param_3];
	cvta.to.global.u64 	%rd1, %rd6;
	mov.u32 	%r19, %tid.x;
	mov.u32 	%r20, %ctaid.x;
	mov.u32 	%r1, %ntid.x;
	mad.lo.s32 	%r82, %r20, %r1, %r19;
	setp.ge.s32 	%p1, %r82, %r18;
	@%p1 bra 	$L__BB36_26;
	mov.u32 	%r21, %nctaid.x;
	mul.lo.s32 	%r3, %r1, %r21;
	cvta.to.global.u64 	%rd2, %rd4;
	cvta.to.global.u64 	%rd3, %rd5;
$L__BB36_2:
	mul.wide.s32 	%rd7, %r82, 4;
	add.s64 	%rd8, %rd2, %rd7;
	ld.global.f32 	%f7, [%rd8];
	add.s64 	%rd9, %rd3, %rd7;
	ld.global.f32 	%f8, [%rd9];
	setp.lt.f32 	%p2, %f7, 0f00000000;
	neg.f32 	%f9, %f7;
	neg.f32 	%f10, %f8;
	selp.f32 	%f1, %f9, %f7, %p2;
	selp.f32 	%f2, %f10, %f8, %p2;
	selp.f32 	%f3, 0fBF800000, 0f3F800000, %p2;
	setp.leu.f32 	%p3, %f1, 0f49742400;
	@%p3 bra 	$L__BB36_10;
	setp.leu.f32 	%p32, %f2, 0f41F00000;
	@%p32 bra 	$L__BB36_5;
	cvt.f64.f32 	%fd371, %f3;
	cvt.f64.f32 	%fd372, %f2;
	rcp.rn.f32 	%f126, %f2;
	cvt.f64.f32 	%fd373, %f126;
	mul.f32 	%f127, %f2, %f2;
	mov.f32 	%f128, 0fC0000000;
	div.rn.f32 	%f129, %f128, %f127;
	cvt.f64.f32 	%fd374, %f129;
	mov.f32 	%f130, 0fC0A00000;
	div.rn.f32 	%f131, %f130, %f127;
	cvt.f64.f32 	%fd375, %f131;
	cvt.f64.f32 	%fd376, %f127;
	mov.f64 	%fd377, 0dC01D99999999999A;
	div.rn.f64 	%fd378, %fd377, %fd376;
	add.f64 	%fd379, %fd378, 0d3FF0000000000000;
	fma.rn.f64 	%fd380, %fd379, %fd375, 0d3FF0000000000000;
	fma.rn.f64 	%fd381, %fd380, %fd374, 0d3FF0000000000000;
	fma.rn.f64 	%fd382, %fd381, %fd373, %fd372;
	mul.f64 	%fd384, %fd382, %fd371;
	bra.uni 	$L__BB36_9;
$L__BB36_5:
	neg.f32 	%f112, %f2;
	mul.f32 	%f113, %f2, %f112;
	mul.f32 	%f114, %f113, 0f3F000000;
	fma.rn.f32 	%f115, %f114, 0f3BBB989D, 0f3F000000;
	cvt.sat.f32.f32 	%f116, %f115;
	mov.f32 	%f117, 0f4B400001;
	mov.f32 	%f118, 0f437C0000;
	fma.rm.f32 	%f119, %f116, %f118, %f117;
	add.f32 	%f120, %f119, 0fCB40007F;
	neg.f32 	%f121, %f120;
	fma.rn.f32 	%f122, %f114, 0f3FB8AA3B, %f121;
	fma.rn.f32 	%f123, %f114, 0f32A57060, %f122;
	mov.b32 	%r68, %f119;
	shl.b32 	%r69, %r68, 23;
	mov.b32 	%f124, %r69;
	ex2.approx.ftz.f32 	%f125, %f123;
	mul.f32 	%f4, %f125, %f124;
	cvt.f64.f32 	%fd286, %f2;
	div.rn.f64 	%fd2, %fd286, 0d3FF6A0902DE00D1B;
	{
	.reg .b32 %temp; 
	mov.b64 	{%temp, %r5}, %fd2;
	}
	and.b32  	%r6, %r5, 2147483647;
	{
	.reg .b32 %temp; 
	mov.b64 	{%r7, %temp}, %fd2;
	}
	setp.gt.u32 	%p33, %r6, 2146435071;
	@%p33 bra 	$L__BB36_7;
	mov.b64 	%fd290, {%r7, %r6};
	add.f64 	%fd291, %fd290, 0dC010000000000000;
	add.f64 	%fd292, %fd290, 0d4010000000000000;
	rcp.approx.ftz.f64 	%fd293, %fd292;
	neg.f64 	%fd294, %fd292;
	fma.rn.f64 	%fd295, %fd294, %fd293, 0d3FF0000000000000;
	fma.rn.f64 	%fd296, %fd295, %fd295, %fd295;
	fma.rn.f64 	%fd297, %fd296, %fd293, %fd293;
	mul.f64 	%fd298, %fd291, %fd297;
	mov.f64 	%fd299, 0d3FF0000000000000;
	add.rn.f64 	%fd300, %fd298, %fd299;
	fma.rn.f64 	%fd301, %fd300, 0dC010000000000000, %fd290;
	neg.f64 	%fd302, %fd298;
	fma.rn.f64 	%fd303, %fd302, %fd290, %fd301;
	fma.rn.f64 	%fd304, %fd297, %fd303, %fd298;
	fma.rn.f64 	%fd305, %fd304, 0dBDF8774AD4E0BFD7, 0dBE44E1C6FD03D328;
	fma.rn.f64 	%fd306, %fd305, %fd304, 0dBE4330149F7A56B6;
	fma.rn.f64 	%fd307, %fd306, %fd304, 0d3E7BEDDED8376273;
	fma.rn.f64 	%fd308, %fd307, %fd304, 0d3E6F9254C3ABF22B;
	fma.rn.f64 	%fd309, %fd308, %fd304, 0dBEAB9068C2148CF0;
	fma.rn.f64 	%fd310, %fd309, %fd304, 0d3E94C6454DB34009;
	fma.rn.f64 	%fd311, %fd310, %fd304, 0d3ED7F1C378F2311D;
	fma.rn.f64 	%fd312, %fd311, %fd304, 0dBEE78E051C6D5C58;
	fma.rn.f64 	%fd313, %fd312, %fd304, 0dBEF995B4EAD14A90;
	fma.rn.f64 	%fd314, %fd313, %fd304, 0d3F23BE27CF0A29B2;
	fma.rn.f64 	%fd315, %fd314, %fd304, 0dBF2A1DEF3E81672E;
	fma.rn.f64 	%fd316, %fd315, %fd304, 0dBF48D4ABE68C1713;
	fma.rn.f64 	%fd317, %fd316, %fd304, 0d3F749C67210DD6B4;
	fma.rn.f64 	%fd318, %fd317, %fd304, 0dBF9096238568E357;
	fma.rn.f64 	%fd319, %fd318, %fd304, 0d3FA3079EDF8C2DC9;
	fma.rn.f64 	%fd320, %fd319, %fd304, 0dBFB0FB06DFF601FC;
	fma.rn.f64 	%fd321, %fd320, %fd304, 0d3FB7FEE004DFBCDC;
	fma.rn.f64 	%fd322, %fd321, %fd304, 0dBFB9DDB23C3DB8C6;
	fma.rn.f64 	%fd323, %fd322, %fd304, 0d3FB16ECEFCFA5FDA;
	fma.rn.f64 	%fd324, %fd323, %fd304, 0d3F8F7F5DF66FB6D6;
	fma.rn.f64 	%fd325, %fd324, %fd304, 0dBFC1DF1AD154A29D;
	fma.rn.f64 	%fd326, %fd325, %fd304, 0d3FF3BA5916E9FD7F;
	fma.rn.f64 	%fd327, %fd290, 0d4000000000000000, 0d3FF0000000000000;
	rcp.approx.ftz.f64 	%fd328, %fd327;
	neg.f64 	%fd329, %fd327;
	fma.rn.f64 	%fd330, %fd329, %fd328, 0d3FF0000000000000;
	fma.rn.f64 	%fd331, %fd330, %fd330, %fd330;
	fma.rn.f64 	%fd332, %fd331, %fd328, %fd328;
	mul.f64 	%fd333, %fd332, %fd326;
	mul.f64 	%fd334, %fd333, 0dC000000000000000;
	fma.rn.f64 	%fd335, %fd290, %fd334, %fd326;
	neg.f64 	%fd336, %fd333;
	add.rn.f64 	%fd337, %fd335, %fd336;
	fma.rn.f64 	%fd338, %fd337, %fd332, %fd333;
	neg.f64 	%fd339, %fd290;
	mul.f64 	%fd340, %fd290, %fd339;
	fma.rn.f64 	%fd341, %fd340, 0d3FF71547652B82FE, 0d4338000000000000;
	{
	.reg .b32 %temp; 
	mov.b64 	{%r70, %temp}, %fd341;
	}
	mov.f64 	%fd342, 0dC338000000000000;
	add.rn.f64 	%fd343, %fd341, %fd342;
	fma.rn.f64 	%fd344, %fd343, 0dBFE62E42FEFA39EF, %fd340;
	fma.rn.f64 	%fd345, %fd343, 0dBC7ABC9E3B39803F, %fd344;
	fma.rn.f64 	%fd346, %fd345, 0d3E5ADE1569CE2BDF, 0d3E928AF3FCA213EA;
	fma.rn.f64 	%fd347, %fd346, %fd345, 0d3EC71DEE62401315;
	fma.rn.f64 	%fd348, %fd347, %fd345, 0d3EFA01997C89EB71;
	fma.rn.f64 	%fd349, %fd348, %fd345, 0d3F2A01A014761F65;
	fma.rn.f64 	%fd350, %fd349, %fd345, 0d3F56C16C1852B7AF;
	fma.rn.f64 	%fd351, %fd350, %fd345, 0d3F81111111122322;
	fma.rn.f64 	%fd352, %fd351, %fd345, 0d3FA55555555502A1;
	fma.rn.f64 	%fd353, %fd352, %fd345, 0d3FC5555555555511;
	fma.rn.f64 	%fd354, %fd353, %fd345, 0d3FE000000000000B;
	fma.rn.f64 	%fd355, %fd354, %fd345, 0d3FF0000000000000;
	fma.rn.f64 	%fd356, %fd355, %fd345, 0d3FF0000000000000;
	shr.u32 	%r71, %r70, 31;
	add.s32 	%r72, %r70, %r71;
	shr.s32 	%r73, %r72, 1;
	{
	.reg .b32 %temp; 
	mov.b64 	{%r74, %temp}, %fd356;
	}
	{
	.reg .b32 %temp; 
	mov.b64 	{%temp, %r75}, %fd356;
	}
	shl.b32 	%r76, %r73, 20;
	add.s32 	%r77, %r75, %r76;
	mov.b64 	%fd357, {%r74, %r77};
	sub.s32 	%r78, %r70, %r73;
	shl.b32 	%r79, %r78, 20;
	add.s32 	%r80, %r79, 1072693248;
	mov.b32 	%r81, 0;
	mov.b64 	%fd358, {%r81, %r80};
	mul.f64 	%fd359, %fd358, %fd357;
	neg.f64 	%fd360, %fd340;
	fma.rn.f64 	%fd361, %fd339, %fd290, %fd360;
	fma.rn.f64 	%fd362, %fd359, %fd361, %fd359;
	mul.f64 	%fd363, %fd362, %fd338;
	setp.gt.u32 	%p37, %r6, 1077624832;
	selp.f64 	%fd364, 0d0000000000000000, %fd363, %p37;
	setp.lt.s32 	%p38, %r5, 0;
	mov.f64 	%fd365, 0d4000000000000000;
	sub.f64 	%fd366, %fd365, %fd364;
	selp.f64 	%fd383, %fd366, %fd364, %p38;
	bra.uni 	$L__BB36_8;
$L__BB36_7:
	setp.eq.s32 	%p34, %r6, 2146435072;
	setp.eq.s32 	%p35, %r7, 0;
	setp.lt.s32 	%p36, %r5, 0;
	selp.f64 	%fd287, 0d4000000000000000, 0d0000000000000000, %p36;
	add.f64 	%fd288, %fd2, %fd2;
	selp.f64 	%fd289, %fd287, %fd288, %p35;
	selp.f64 	%fd383, %fd289, %fd288, %p34;
$L__BB36_8:
	mul.f64 	%fd367, %fd383, 0d3FF40D844D013A93;
	cvt.f64.f32 	%fd368, %f4;
	div.rn.f64 	%fd369, %fd368, %fd367;
	cvt.f64.f32 	%fd370, %f3;
	mul.f64 	%fd384, %fd369, %fd370;
$L__BB36_9:
	cvt.rn.f32.f64 	%f132, %fd384;
	add.s64 	%rd15, %rd1, %rd7;
	st.global.f32 	[%rd15], %f132;
	bra.uni 	$L__BB36_25;
$L__BB36_10:
	setp.leu.f32 	%p4, %f1, 0f41700000;
	@%p4 bra 	$L__BB36_21;
	setp.leu.f32 	%p16, %f2, 0f41F00000;
	@%p16 bra 	$L__BB36_13;
	cvt.f64.f32 	%fd192, %f3;
	cvt.f64.f32 	%fd193, %f2;
	rcp.rn.f32 	%f69, %f2;
	cvt.f64.f32 	%fd194, %f69;
	mul.f32 	%f70, %f2, %f2;
	mov.f32 	%f71, 0fC0000000;
	div.rn.f32 	%f72, %f71, %f70;
	cvt.f64.f32 	%fd195, %f72;
	mov.f32 	%f73, 0fC0A00000;
	div.rn.f32 	%f74, %f73, %f70;
	cvt.f64.f32 	%fd196, %f74;
	cvt.f64.f32 	%fd197, %f70;
	mov.f64 	%fd198, 0dC01D99999999999A;
	div.rn.f64 	%fd199, %fd198, %fd197;
	add.f64 	%fd200, %fd199, 0d3FF0000000000000;
	fma.rn.f64 	%fd201, %fd200, %fd196, 0d3FF0000000000000;
	fma.rn.f64 	%fd202, %fd201, %fd195, 0d3FF0000000000000;
	fma.rn.f64 	%fd203, %fd202, %fd194, %fd193;
	mul.f64 	%fd386, %fd203, %fd192;
	bra.uni 	$L__BB36_17;
$L__BB36_13:
	cvt.f64.f32 	%fd107, %f2;
	div.rn.f64 	%fd9, %fd107, 0d3FF6A0902DE00D1B;
	{
	.reg .b32 %temp; 
	mov.b64 	{%temp, %r8}, %fd9;
	}
	and.b32  	%r9, %r8, 2147483647;
	{
	.reg .b32 %temp; 
	mov.b64 	{%r10, %temp}, %fd9;
	}
	setp.gt.u32 	%p17, %r9, 2146435071;
	@%p17 bra 	$L__BB36_15;
	mov.b64 	%fd111, {%r10, %r9};
	add.f64 	%fd112, %fd111, 0dC010000000000000;
	add.f64 	%fd113, %fd111, 0d4010000000000000;
	rcp.approx.ftz.f64 	%fd114, %fd113;
	neg.f64 	%fd115, %fd113;
	fma.rn.f64 	%fd116, %fd115, %fd114, 0d3FF0000000000000;
	fma.rn.f64 	%fd117, %fd116, %fd116, %fd116;
	fma.rn.f64 	%fd118, %fd117, %fd114, %fd114;
	mul.f64 	%fd119, %fd112, %fd118;
	mov.f64 	%fd120, 0d3FF0000000000000;
	add.rn.f64 	%fd121, %fd119, %fd120;
	fma.rn.f64 	%fd122, %fd121, 0dC010000000000000, %fd111;
	neg.f64 	%fd123, %fd119;
	fma.rn.f64 	%fd124, %fd123, %fd111, %fd122;
	fma.rn.f64 	%fd125, %fd118, %fd124, %fd119;
	fma.rn.f64 	%fd126, %fd125, 0dBDF8774AD4E0BFD7, 0dBE44E1C6FD03D328;
	fma.rn.f64 	%fd127, %fd126, %fd125, 0dBE4330149F7A56B6;
	fma.rn.f64 	%fd128, %fd127, %fd125, 0d3E7BEDDED8376273;
	fma.rn.f64 	%fd129, %fd128, %fd125, 0d3E6F9254C3ABF22B;
	fma.rn.f64 	%fd130, %fd129, %fd125, 0dBEAB9068C2148CF0;
	fma.rn.f64 	%fd131, %fd130, %fd125, 0d3E94C6454DB34009;
	fma.rn.f64 	%fd132, %fd131, %fd125, 0d3ED7F1C378F2311D;
	fma.rn.f64 	%fd133, %fd132, %fd125, 0dBEE78E051C6D5C58;
	fma.rn.f64 	%fd134, %fd133, %fd125, 0dBEF995B4EAD14A90;
	fma.rn.f64 	%fd135, %fd134, %fd125, 0d3F23BE27CF0A29B2;
	fma.rn.f64 	%fd136, %fd135, %fd125, 0dBF2A1DEF3E81672E;
	fma.rn.f64 	%fd137, %fd136, %fd125, 0dBF48D4ABE68C1713;
	fma.rn.f64 	%fd138, %fd137, %fd125, 0d3F749C67210DD6B4;
	fma.rn.f64 	%fd139, %fd138, %fd125, 0dBF9096238568E357;
	fma.rn.f64 	%fd140, %fd139, %fd125, 0d3FA3079EDF8C2DC9;
	fma.rn.f64 	%fd141, %fd140, %fd125, 0dBFB0FB06DFF601FC;
	fma.rn.f64 	%fd142, %fd141, %fd125, 0d3FB7FEE004DFBCDC;
	fma.rn.f64 	%fd143, %fd142, %fd125, 0dBFB9DDB23C3DB8C6;
	fma.rn.f64 	%fd144, %fd143, %fd125, 0d3FB16ECEFCFA5FDA;
	fma.rn.f64 	%fd145, %fd144, %fd125, 0d3F8F7F5DF66FB6D6;
	fma.rn.f64 	%fd146, %fd145, %fd125, 0dBFC1DF1AD154A29D;
	fma.rn.f64 	%fd147, %fd146, %fd125, 0d3FF3BA5916E9FD7F;
	fma.rn.f64 	%fd148, %fd111, 0d4000000000000000, 0d3FF0000000000000;
	rcp.approx.ftz.f64 	%fd149, %fd148;
	neg.f64 	%fd150, %fd148;
	fma.rn.f64 	%fd151, %fd150, %fd149, 0d3FF0000000000000;
	fma.rn.f64 	%fd152, %fd151, %fd151, %fd151;
	fma.rn.f64 	%fd153, %fd152, %fd149, %fd149;
	mul.f64 	%fd154, %fd153, %fd147;
	mul.f64 	%fd155, %fd154, 0dC000000000000000;
	fma.rn.f64 	%fd156, %fd111, %fd155, %fd147;
	neg.f64 	%fd157, %fd154;
	add.rn.f64 	%fd158, %fd156, %fd157;
	fma.rn.f64 	%fd159, %fd158, %fd153, %fd154;
	neg.f64 	%fd160, %fd111;
	mul.f64 	%fd161, %fd111, %fd160;
	fma.rn.f64 	%fd162, %fd161, 0d3FF71547652B82FE, 0d4338000000000000;
	{
	.reg .b32 %temp; 
	mov.b64 	{%r36, %temp}, %fd162;
	}
	mov.f64 	%fd163, 0dC338000000000000;
	add.rn.f64 	%fd164, %fd162, %fd163;
	fma.rn.f64 	%fd165, %fd164, 0dBFE62E42FEFA39EF, %fd161;
	fma.rn.f64 	%fd166, %fd164, 0dBC7ABC9E3B39803F, %fd165;
	fma.rn.f64 	%fd167, %fd166, 0d3E5ADE1569CE2BDF, 0d3E928AF3FCA213EA;
	fma.rn.f64 	%fd168, %fd167, %fd166, 0d3EC71DEE62401315;
	fma.rn.f64 	%fd169, %fd168, %fd166, 0d3EFA01997C89EB71;
	fma.rn.f64 	%fd170, %fd169, %fd166, 0d3F2A01A014761F65;
	fma.rn.f64 	%fd171, %fd170, %fd166, 0d3F56C16C1852B7AF;
	fma.rn.f64 	%fd172, %fd171, %fd166, 0d3F81111111122322;
	fma.rn.f64 	%fd173, %fd172, %fd166, 0d3FA55555555502A1;
	fma.rn.f64 	%fd174, %fd173, %fd166, 0d3FC5555555555511;
	fma.rn.f64 	%fd175, %fd174, %fd166, 0d3FE000000000000B;
	fma.rn.f64 	%fd176, %fd175, %fd166, 0d3FF0000000000000;
	fma.rn.f64 	%fd177, %fd176, %fd166, 0d3FF0000000000000;
	shr.u32 	%r37, %r36, 31;
	add.s32 	%r38, %r36, %r37;
	shr.s32 	%r39, %r38, 1;
	{
	.reg .b32 %temp; 
	mov.b64 	{%r40, %temp}, %fd177;
	}
	{
	.reg .b32 %temp; 
	mov.b64 	{%temp, %r41}, %fd177;
	}
	shl.b32 	%r42, %r39, 20;
	add.s32 	%r43, %r41, %r42;
	mov.b64 	%fd178, {%r40, %r43};
	sub.s32 	%r44, %r36, %r39;
	shl.b32 	%r45, %r44, 20;
	add.s32 	%r46, %r45, 1072693248;
	mov.b32 	%r47, 0;
	mov.b64 	%fd179, {%r47, %r46};
	mul.f64 	%fd180, %fd179, %fd178;
	neg.f64 	%fd181, %fd161;
	fma.rn.f64 	%fd182, %fd160, %fd111, %fd181;
	fma.rn.f64 	%fd183, %fd180, %fd182, %fd180;
	mul.f64 	%fd184, %fd183, %fd159;
	setp.gt.u32 	%p21, %r9, 1077624832;
	selp.f64 	%fd185, 0d0000000000000000, %fd184, %p21;
	setp.lt.s32 	%p22, %r8, 0;
	mov.f64 	%fd186, 0d4000000000000000;
	sub.f64 	%fd187, %fd186, %fd185;
	selp.f64 	%fd385, %fd187, %fd185, %p22;
	bra.uni 	$L__BB36_16;
$L__BB36_15:
	setp.eq.s32 	%p18, %r9, 2146435072;
	setp.eq.s32 	%p19, %r10, 0;
	setp.lt.s32 	%p20, %r8, 0;
	selp.f64 	%fd108, 0d4000000000000000, 0d0000000000000000, %p20;
	add.f64 	%fd109, %fd9, %fd9;
	selp.f64 	%fd110, %fd108, %fd109, %p19;
	selp.f64 	%fd385, %fd110, %fd109, %p18;
$L__BB36_16:
	neg.f32 	%f54, %f2;
	mul.f32 	%f55, %f2, %f54;
	mul.f32 	%f56, %f55, 0f3F000000;
	fma.rn.f32 	%f57, %f56, 0f3BBB989D, 0f3F000000;
	cvt.sat.f32.f32 	%f58, %f57;
	mov.f32 	%f59, 0f4B400001;
	mov.f32 	%f60, 0f437C0000;
	fma.rm.f32 	%f61, %f58, %f60, %f59;
	mul.f64 	%fd188, %fd385, 0d3FF40D844D013A93;
	add.f32 	%f62, %f61, 0fCB40007F;
	neg.f32 	%f63, %f62;
	fma.rn.f32 	%f64, %f56, 0f3FB8AA3B, %f63;
	fma.rn.f32 	%f65, %f56, 0f32A57060, %f64;
	ex2.approx.ftz.f32 	%f66, %f65;
	mov.b32 	%r48, %f61;
	shl.b32 	%r49, %r48, 23;
	mov.b32 	%f67, %r49;
	mul.f32 	%f68, %f66, %f67;
	cvt.f64.f32 	%fd189, %f68;
	div.rn.f64 	%fd190, %fd189, %fd188;
	cvt.f64.f32 	%fd191, %f3;
	mul.f64 	%fd386, %fd190, %fd191;
$L__BB36_17:
	cvt.rn.f32.f64 	%f5, %fd386;
	cvt.f64.f32 	%fd204, %f2;
	div.rn.f64 	%fd15, %fd204, 0d3FF6A09E7098EF50;
	{
	.reg .b32 %temp; 
	mov.b64 	{%temp, %r11}, %fd15;
	}
	and.b32  	%r12, %r11, 2147483647;
	{
	.reg .b32 %temp; 
	mov.b64 	{%r13, %temp}, %fd15;
	}
	setp.gt.u32 	%p23, %r12, 2146435071;
	@%p23 bra 	$L__BB36_19;
	mov.b64 	%fd208, {%r13, %r12};
	add.f64 	%fd209, %fd208, 0dC010000000000000;
	add.f64 	%fd210, %fd208, 0d4010000000000000;
	rcp.approx.ftz.f64 	%fd211, %fd210;
	neg.f64 	%fd212, %fd210;
	fma.rn.f64 	%fd213, %fd212, %fd211, 0d3FF0000000000000;
	fma.rn.f64 	%fd214, %fd213, %fd213, %fd213;
	fma.rn.f64 	%fd215, %fd214, %fd211, %fd211;
	mul.f64 	%fd216, %fd209, %fd215;
	mov.f64 	%fd217, 0d3FF0000000000000;
	add.rn.f64 	%fd218, %fd216, %fd217;
	fma.rn.f64 	%fd219, %fd218, 0dC010000000000000, %fd208;
	neg.f64 	%fd220, %fd216;
	fma.rn.f64 	%fd221, %fd220, %fd208, %fd219;
	fma.rn.f64 	%fd222, %fd215, %fd221, %fd216;
	fma.rn.f64 	%fd223, %fd222, 0dBDF8774AD4E0BFD7, 0dBE44E1C6FD03D328;
	fma.rn.f64 	%fd224, %fd223, %fd222, 0dBE4330149F7A56B6;
	fma.rn.f64 	%fd225, %fd224, %fd222, 0d3E7BEDDED8376273;
	fma.rn.f64 	%fd226, %fd225, %fd222, 0d3E6F9254C3ABF22B;
	fma.rn.f64 	%fd227, %fd226, %fd222, 0dBEAB9068C2148CF0;
	fma.rn.f64 	%fd228, %fd227, %fd222, 0d3E94C6454DB34009;
	fma.rn.f64 	%fd229, %fd228, %fd222, 0d3ED7F1C378F2311D;
	fma.rn.f64 	%fd230, %fd229, %fd222, 0dBEE78E051C6D5C58;
	fma.rn.f64 	%fd231, %fd230, %fd222, 0dBEF995B4EAD14A90;
	fma.rn.f64 	%fd232, %fd231, %fd222, 0d3F23BE27CF0A29B2;
	fma.rn.f64 	%fd233, %fd232, %fd222, 0dBF2A1DEF3E81672E;
	fma.rn.f64 	%fd234, %fd233, %fd222, 0dBF48D4ABE68C1713;
	fma.rn.f64 	%fd235, %fd234, %fd222, 0d3F749C67210DD6B4;
	fma.rn.f64 	%fd236, %fd235, %fd222, 0dBF9096238568E357;
	fma.rn.f64 	%fd237, %fd236, %fd222, 0d3FA3079EDF8C2DC9;
	fma.rn.f64 	%fd238, %fd237, %fd222, 0dBFB0FB06DFF601FC;
	fma.rn.f64 	%fd239, %fd238, %fd222, 0d3FB7FEE004DFBCDC;
	fma.rn.f64 	%fd240, %fd239, %fd222, 0dBFB9DDB23C3DB8C6;
	fma.rn.f64 	%fd241, %fd240, %fd222, 0d3FB16ECEFCFA5FDA;
	fma.rn.f64 	%fd242, %fd241, %fd222, 0d3F8F7F5DF66FB6D6;
	fma.rn.f64 	%fd243, %fd242, %fd222, 0dBFC1DF1AD154A29D;
	fma.rn.f64 	%fd244, %fd243, %fd222, 0d3FF3BA5916E9FD7F;
	fma.rn.f64 	%fd245, %fd208, 0d4000000000000000, 0d3FF0000000000000;
	rcp.approx.ftz.f64 	%fd246, %fd245;
	neg.f64 	%fd247, %fd245;
	fma.rn.f64 	%fd248, %fd247, %fd246, 0d3FF0000000000000;
	fma.rn.f64 	%fd249, %fd248, %fd248, %fd248;
	fma.rn.f64 	%fd250, %fd249, %fd246, %fd246;
	mul.f64 	%fd251, %fd250, %fd244;
	mul.f64 	%fd252, %fd251, 0dC000000000000000;
	fma.rn.f64 	%fd253, %fd208, %fd252, %fd244;
	neg.f64 	%fd254, %fd251;
	add.rn.f64 	%fd255, %fd253, %fd254;
	fma.rn.f64 	%fd256, %fd255, %fd250, %fd251;
	neg.f64 	%fd257, %fd208;
	mul.f64 	%fd258, %fd208, %fd257;
	fma.rn.f64 	%fd259, %fd258, 0d3FF71547652B82FE, 0d4338000000000000;
	{
	.reg .b32 %temp; 
	mov.b64 	{%r50, %temp}, %fd259;
	}
	mov.f64 	%fd260, 0dC338000000000000;
	add.rn.f64 	%fd261, %fd259, %fd260;
	fma.rn.f64 	%fd262, %fd261, 0dBFE62E42FEFA39EF, %fd258;
	fma.rn.f64 	%fd263, %fd261, 0dBC7ABC9E3B39803F, %fd262;
	fma.rn.f64 	%fd264, %fd263, 0d3E5ADE1569CE2BDF, 0d3E928AF3FCA213EA;
	fma.rn.f64 	%fd265, %fd264, %fd263, 0d3EC71DEE62401315;
	fma.rn.f64 	%fd266, %fd265, %fd263, 0d3EFA01997C89EB71;
	fma.rn.f64 	%fd267, %fd266, %fd263, 0d3F2A01A014761F65;
	fma.rn.f64 	%fd268, %fd267, %fd263, 0d3F56C16C1852B7AF;
	fma.rn.f64 	%fd269, %fd268, %fd263, 0d3F81111111122322;
	fma.rn.f64 	%fd270, %fd269, %fd263, 0d3FA55555555502A1;
	fma.rn.f64 	%fd271, %fd270, %fd263, 0d3FC5555555555511;
	fma.rn.f64 	%fd272, %fd271, %fd263, 0d3FE000000000000B;
	fma.rn.f64 	%fd273, %fd272, %fd263, 0d3FF0000000000000;
	fma.rn.f64 	%fd274, %fd273, %fd263, 0d3FF0000000000000;
	shr.u32 	%r51, %r50, 31;
	add.s32 	%r52, %r50, %r51;
	shr.s32 	%r53, %r52, 1;
	{
	.reg .b32 %temp; 
	mov.b64 	{%r54, %temp}, %fd274;
	}
	{
	.reg .b32 %temp; 
	mov.b64 	{%temp, %r55}, %fd274;
	}
	shl.b32 	%r56, %r53, 20;
	add.s32 	%r57, %r55, %r56;
	mov.b64 	%fd275, {%r54, %r57};
	sub.s32 	%r58, %r50, %r53;
	shl.b32 	%r59, %r58, 20;
	add.s32 	%r60, %r59, 1072693248;
	mov.b32 	%r61, 0;
	mov.b64 	%fd276, {%r61, %r60};
	mul.f64 	%fd277, %fd276, %fd275;
	neg.f64 	%fd278, %fd258;
	fma.rn.f64 	%fd279, %fd257, %fd208, %fd278;
	fma.rn.f64 	%fd280, %fd277, %fd279, %fd277;
	mul.f64 	%fd281, %fd280, %fd256;
	setp.gt.u32 	%p27, %r12, 1077624832;
	selp.f64 	%fd282, 0d0000000000000000, %fd281, %p27;
	setp.lt.s32 	%p28, %r11, 0;
	mov.f64 	%fd283, 0d4000000000000000;
	sub.f64 	%fd284, %fd283, %fd282;
	selp.f64 	%fd387, %fd284, %fd282, %p28;
	bra.uni 	$L__BB36_20;
$L__BB36_19:
	setp.eq.s32 	%p24, %r12, 2146435072;
	setp.eq.s32 	%p25, %r13, 0;
	setp.lt.s32 	%p26, %r11, 0;
	selp.f64 	%fd205, 0d4000000000000000, 0d0000000000000000, %p26;
	add.f64 	%fd206, %fd15, %fd15;
	selp.f64 	%fd207, %fd205, %fd206, %p25;
	selp.f64 	%fd387, %fd207, %fd206, %p24;
$L__BB36_20:
	mul.f64 	%fd285, %fd387, 0d3FE0000000000000;
	cvt.rn.f32.f64 	%f75, %fd285;
	mul.f32 	%f76, %f1, 0fC0000000;
	setp.lt.f32 	%p29, %f75, 0f00800000;
	mul.f32 	%f77, %f75, 0f4B000000;
	selp.f32 	%f78, %f77, %f75, %p29;
	selp.f32 	%f79, 0fC1B80000, 0f00000000, %p29;
	mov.b32 	%r62, %f78;
	add.s32 	%r63, %r62, -1059760811;
	and.b32  	%r64, %r63, -8388608;
	sub.s32 	%r65, %r62, %r64;
	mov.b32 	%f80, %r65;
	cvt.rn.f32.s32 	%f81, %r64;
	fma.rn.f32 	%f82, %f81, 0f34000000, %f79;
	add.f32 	%f83, %f80, 0fBF800000;
	fma.rn.f32 	%f84, %f83, 0fBE055027, 0f3E1039F6;
	fma.rn.f32 	%f85, %f84, %f83, 0fBDF8CDCC;
	fma.rn.f32 	%f86, %f85, %f83, 0f3E0F2955;
	fma.rn.f32 	%f87, %f86, %f83, 0fBE2AD8B9;
	fma.rn.f32 	%f88, %f87, %f83, 0f3E4CED0B;
	fma.rn.f32 	%f89, %f88, %f83, 0fBE7FFF22;
	fma.rn.f32 	%f90, %f89, %f83, 0f3EAAAA78;
	fma.rn.f32 	%f91, %f90, %f83, 0fBF000000;
	mul.f32 	%f92, %f83, %f91;
	fma.rn.f32 	%f93, %f92, %f83, %f83;
	fma.rn.f32 	%f94, %f82, 0f3F317218, %f93;
	setp.gt.u32 	%p30, %r62, 2139095039;
	fma.rn.f32 	%f95, %f78, 0f7F800000, 0f7F800000;
	selp.f32 	%f96, %f95, %f94, %p30;
	setp.eq.f32 	%p31, %f78, 0f00000000;
	selp.f32 	%f97, 0fFF800000, %f96, %p31;
	sub.f32 	%f98, %f76, %f97;
	fma.rn.f32 	%f99, %f98, 0f3BBB989D, 0f3F000000;
	cvt.sat.f32.f32 	%f100, %f99;
	mov.f32 	%f101, 0f4B400001;
	mov.f32 	%f102, 0f437C0000;
	fma.rm.f32 	%f103, %f100, %f102, %f101;
	add.f32 	%f104, %f103, 0fCB40007F;
	neg.f32 	%f105, %f104;
	fma.rn.f32 	%f106, %f98, 0f3FB8AA3B, %f105;
	fma.rn.f32 	%f107, %f98, 0f32A57060, %f106;
	mov.b32 	%r66, %f103;
	shl.b32 	%r67, %r66, 23;
	mov.b32 	%f108, %r67;
	ex2.approx.ftz.f32 	%f109, %f107;
	fma.rn.f32 	%f110, %f109, %f108, 0f3F800000;
	div.rn.f32 	%f111, %f5, %f110;
	add.s64 	%rd13, %rd1, %rd7;
	st.global.f32 	[%rd13], %f111;
	bra.uni 	$L__BB36_25;
$L__BB36_21:
	neg.f32 	%f11, %f2;
	mul.f32 	%f12, %f2, %f11;
	mul.f32 	%f13, %f12, 0f3F000000;
	fma.rn.f32 	%f14, %f13, 0f3BBB989D, 0f3F000000;
	cvt.sat.f32.f32 	%f15, %f14;
	mov.f32 	%f16, 0f4B400001;
	mov.f32 	%f17, 0f437C0000;
	fma.rm.f32 	%f18, %f15, %f17, %f16;
	add.f32 	%f19, %f18, 0fCB40007F;
	neg.f32 	%f20, %f19;
	fma.rn.f32 	%f21, %f13, 0f3FB8AA3B, %f20;
	fma.rn.f32 	%f22, %f13, 0f32A57060, %f21;
	mov.b32 	%r22, %f18;
	shl.b32 	%r23, %r22, 23;
	mov.b32 	%f23, %r23;
	ex2.approx.ftz.f32 	%f24, %f22;
	mul.f32 	%f6, %f24, %f23;
	cvt.f64.f32 	%fd23, %f2;
	div.rn.f64 	%fd19, %fd23, 0d3FF6A09E7098EF50;
	{
	.reg .b32 %temp; 
	mov.b64 	{%temp, %r14}, %fd19;
	}
	and.b32  	%r15, %r14, 2147483647;
	{
	.reg .b32 %temp; 
	mov.b64 	{%r16, %temp}, %fd19;
	}
	setp.gt.u32 	%p5, %r15, 2146435071;
	@%p5 bra 	$L__BB36_23;
	mov.b64 	%fd27, {%r16, %r15};
	add.f64 	%fd28, %fd27, 0dC010000000000000;
	add.f64 	%fd29, %fd27, 0d4010000000000000;
	rcp.approx.ftz.f64 	%fd30, %fd29;
	neg.f64 	%fd31, %fd29;
	fma.rn.f64 	%fd32, %fd31, %fd30, 0d3FF0000000000000;
	fma.rn.f64 	%fd33, %fd32, %fd32, %fd32;
	fma.rn.f64 	%fd34, %fd33, %fd30, %fd30;
	mul.f64 	%fd35, %fd28, %fd34;
	mov.f64 	%fd36, 0d3FF0000000000000;
	add.rn.f64 	%fd37, %fd35, %fd36;
	fma.rn.f64 	%fd38, %fd37, 0dC010000000000000, %fd27;
	neg.f64 	%fd39, %fd35;
	fma.rn.f64 	%fd40, %fd39, %fd27, %fd38;
	fma.rn.f64 	%fd41, %fd34, %fd40, %fd35;
	fma.rn.f64 	%fd42, %fd41, 0dBDF8774AD4E0BFD7, 0dBE44E1C6FD03D328;
	fma.rn.f64 	%fd43, %fd42, %fd41, 0dBE4330149F7A56B6;
	fma.rn.f64 	%fd44, %fd43, %fd41, 0d3E7BEDDED8376273;
	fma.rn.f64 	%fd45, %fd44, %fd41, 0d3E6F9254C3ABF22B;
	fma.rn.f64 	%fd46, %fd45, %fd41, 0dBEAB9068C2148CF0;
	fma.rn.f64 	%fd47, %fd46, %fd41, 0d3E94C6454DB34009;
	fma.rn.f64 	%fd48, %fd47, %fd41, 0d3ED7F1C378F2311D;
	fma.rn.f64 	%fd49, %fd48, %fd41, 0dBEE78E051C6D5C58;
	fma.rn.f64 	%fd50, %fd49, %fd41, 0dBEF995B4EAD14A90;
	fma.rn.f64 	%fd51, %fd50, %fd41, 0d3F23BE27CF0A29B2;
	fma.rn.f64 	%fd52, %fd51, %fd41, 0dBF2A1DEF3E81672E;
	fma.rn.f64 	%fd53, %fd52, %fd41, 0dBF48D4ABE68C1713;
	fma.rn.f64 	%fd54, %fd53, %fd41, 0d3F749C67210DD6B4;
	fma.rn.f64 	%fd55, %fd54, %fd41, 0dBF9096238568E357;
	fma.rn.f64 	%fd56, %fd55, %fd41, 0d3FA3079EDF8C2DC9;
	fma.rn.f64 	%fd57, %fd56, %fd41, 0dBFB0FB06DFF601FC;
	fma.rn.f64 	%fd58, %fd57, %fd41, 0d3FB7FEE004DFBCDC;
	fma.rn.f64 	%fd59, %fd58, %fd41, 0dBFB9DDB23C3DB8C6;
	fma.rn.f64 	%fd60, %fd59, %fd41, 0d3FB16ECEFCFA5FDA;
	fma.rn.f64 	%fd61, %fd60, %fd41, 0d3F8F7F5DF66FB6D6;
	fma.rn.f64 	%fd62, %fd61, %fd41, 0dBFC1DF1AD154A29D;
	fma.rn.f64 	%fd63, %fd62, %fd41, 0d3FF3BA5916E9FD7F;
	fma.rn.f64 	%fd64, %fd27, 0d4000000000000000, 0d3FF0000000000000;
	rcp.approx.ftz.f64 	%fd65, %fd64;
	neg.f64 	%fd66, %fd64;
	fma.rn.f64 	%fd67, %fd66, %fd65, 0d3FF0000000000000;
	fma.rn.f64 	%fd68, %fd67, %fd67, %fd67;
	fma.rn.f64 	%fd69, %fd68, %fd65, %fd65;
	mul.f64 	%fd70, %fd69, %fd63;
	mul.f64 	%fd71, %fd70, 0dC000000000000000;
	fma.rn.f64 	%fd72, %fd27, %fd71, %fd63;
	neg.f64 	%fd73, %fd70;
	add.rn.f64 	%fd74, %fd72, %fd73;
	fma.rn.f64 	%fd75, %fd74, %fd69, %fd70;
	neg.f64 	%fd76, %fd27;
	mul.f64 	%fd77, %fd27, %fd76;
	fma.rn.f64 	%fd78, %fd77, 0d3FF71547652B82FE, 0d4338000000000000;
	{
	.reg .b32 %temp; 
	mov.b64 	{%r24, %temp}, %fd78;
	}
	mov.f64 	%fd79, 0dC338000000000000;
	add.rn.f64 	%fd80, %fd78, %fd79;
	fma.rn.f64 	%fd81, %fd80, 0dBFE62E42FEFA39EF, %fd77;
	fma.rn.f64 	%fd82, %fd80, 0dBC7ABC9E3B39803F, %fd81;
	fma.rn.f64 	%fd83, %fd82, 0d3E5ADE1569CE2BDF, 0d3E928AF3FCA213EA;
	fma.rn.f64 	%fd84, %fd83, %fd82, 0d3EC71DEE62401315;
	fma.rn.f64 	%fd85, %fd84, %fd82, 0d3EFA01997C89EB71;
	fma.rn.f64 	%fd86, %fd85, %fd82, 0d3F2A01A014761F65;
	fma.rn.f64 	%fd87, %fd86, %fd82, 0d3F56C16C1852B7AF;
	fma.rn.f64 	%fd88, %fd87, %fd82, 0d3F81111111122322;
	fma.rn.f64 	%fd89, %fd88, %fd82, 0d3FA55555555502A1;
	fma.rn.f64 	%fd90, %fd89, %fd82, 0d3FC5555555555511;
	fma.rn.f64 	%fd91, %fd90, %fd82, 0d3FE000000000000B;
	fma.rn.f64 	%fd92, %fd91, %fd82, 0d3FF0000000000000;
	fma.rn.f64 	%fd93, %fd92, %fd82, 0d3FF0000000000000;
	shr.u32 	%r25, %r24, 31;
	add.s32 	%r26, %r24, %r25;
	shr.s32 	%r27, %r26, 1;
	{
	.reg .b32 %temp; 
	mov.b64 	{%r28, %temp}, %fd93;
	}
	{
	.reg .b32 %temp; 
	mov.b64 	{%temp, %r29}, %fd93;
	}
	shl.b32 	%r30, %r27, 20;
	add.s32 	%r31, %r29, %r30;
	mov.b64 	%fd94, {%r28, %r31};
	sub.s32 	%r32, %r24, %r27;
	shl.b32 	%r33, %r32, 20;
	add.s32 	%r34, %r33, 1072693248;
	mov.b32 	%r35, 0;
	mov.b64 	%fd95, {%r35, %r34};
	mul.f64 	%fd96, %fd95, %fd94;
	neg.f64 	%fd97, %fd77;
	fma.rn.f64 	%fd98, %fd76, %fd27, %fd97;
	fma.rn.f64 	%fd99, %fd96, %fd98, %fd96;
	mul.f64 	%fd100, %fd99, %fd75;
	setp.gt.u32 	%p9, %r15, 1077624832;
	selp.f64 	%fd101, 0d0000000000000000, %fd100, %p9;
	setp.lt.s32 	%p10, %r14, 0;
	mov.f64 	%fd102, 0d4000000000000000;
	sub.f64 	%fd103, %fd102, %fd101;
	selp.f64 	%fd388, %fd103, %fd101, %p10;
	bra.uni 	$L__BB36_24;
$L__BB36_23:
	setp.eq.s32 	%p6, %r15, 2146435072;
	setp.eq.s32 	%p7, %r16, 0;
	setp.lt.s32 	%p8, %r14, 0;
	selp.f64 	%fd24, 0d4000000000000000, 0d0000000000000000, %p8;
	add.f64 	%fd25, %fd19, %fd19;
	selp.f64 	%fd26, %fd24, %fd25, %p7;
	selp.f64 	%fd388, %fd26, %fd25, %p6;
$L__BB36_24:
	mul.f64 	%fd104, %fd388, 0d3FE0000000000000;
	cvt.rn.f32.f64 	%f25, %fd104;
	cvt.f64.f32 	%fd105, %f6;
	mul.f64 	%fd106, %fd105, 0d3FD9884406C00DA2;
	cvt.rn.f32.f64 	%f26, %fd106;
	mul.f32 	%f27, %f3, %f26;
	add.f32 	%f28, %f1, %f1;
	mul.f32 	%f29, %f28, 0f3FB8AA3B;
	cvt.rni.f32.f32 	%f30, %f29;
	abs.f32 	%f31, %f28;
	setp.lt.f32 	%p11, %f31, 0f3ED1EB85;
	selp.f32 	%f32, 0f00000000, %f30, %p11;
	fma.rn.f32 	%f33, %f32, 0fBF317200, %f28;
	fma.rn.f32 	%f34, %f32, 0fB5BFBE8E, %f33;
	setp.eq.f32 	%p12, %f32, 0f43000000;
	selp.f32 	%f35, 0f42FE0000, %f32, %p12;
	fma.rn.f32 	%f36, %f34, 0f3AB5EBE6, 0f3C095663;
	fma.rn.f32 	%f37, %f36, %f34, 0f3D2AABE3;
	fma.rn.f32 	%f38, %f37, %f34, 0f3E2AA9F6;
	fma.rn.f32 	%f39, %f38, %f34, 0f3EFFFFFE;
	mul.f32 	%f40, %f34, %f39;
	fma.rn.f32 	%f41, %f40, %f34, %f34;
	ex2.approx.f32 	%f42, %f35;
	add.f32 	%f43, %f42, 0fBF800000;
	fma.rn.f32 	%f44, %f41, %f42, %f43;
	add.f32 	%f45, %f44, %f44;
	selp.f32 	%f46, %f45, %f44, %p12;
	setp.gt.f32 	%p13, %f35, 0f43000000;
	selp.f32 	%f47, 0f7F800000, %f46, %p13;
	setp.lt.f32 	%p14, %f35, 0fC1C80000;
	selp.f32 	%f48, 0fBF800000, %f47, %p14;
	setp.eq.f32 	%p15, %f28, 0f00000000;
	add.f32 	%f49, %f28, %f28;
	selp.f32 	%f50, %f49, %f48, %p15;
	rcp.rn.f32 	%f51, %f50;
	add.f32 	%f52, %f51, %f25;
	div.rn.f32 	%f53, %f27, %f52;
	add.s64 	%rd11, %rd1, %rd7;
	st.global.f32 	[%rd11], %f53;
$L__BB36_25:
	add.s32 	%r82, %r82, %r3;
	setp.lt.s32 	%p39, %r82, %r18;
	@%p39 bra 	$L__BB36_2;
$L__BB36_26:
	bar.sync 	0;
	ret;

}
	// .globl	_Z10_BGH_64_11iPdS_S_
.visible .entry _Z10_BGH_64_11iPdS_S_(
	.param .u32 _Z10_BGH_64_11iPdS_S__param_0,
	.param .u64 .ptr .align 1 _Z10_BGH_64_11iPdS_S__param_1,
	.param .u64 .ptr .align 1 _Z10_BGH_64_11iPdS_S__param_2,
	.param .u64 .ptr .align 1 _Z10_BGH_64_11iPdS_S__param_3
)
{
	.reg .pred 	%p<53>;
	.reg .b32 	%r<160>;
	.reg .b32 	%f<33>;
	.reg .b64 	%rd<16>;
	.reg .b64 	%fd<539>;

	ld.param.u32 	%r40, [_Z10_BGH_64_11iPdS_S__param_0];
	ld.param.u64 	%rd4, [_Z10_BGH_64_11iPdS_S__param_1];
	ld.param.u64 	%rd5, [_Z10_BGH_64_11iPdS_S__param_2];
	ld.param.u64 	%rd6, [_Z10_BGH_64_11iPdS_S__param_3];
	cvta.to.global.u64 	%rd1, %rd6;
	mov.u32 	%r41, %tid.x;
	mov.u32 	%r42, %ctaid.x;
	mov.u32 	%r1, %ntid.x;
	mad.lo.s32 	%r155, %r42, %r1, %r41;
	setp.ge.s32 	%p1, %r155, %r40;
	@%p1 bra 	$L__BB37_45;
	mov.b32 	%r43, 1127219200;
	mov.b32 	%r44, -2147483648;
	mov.b64 	%fd1, {%r44, %r43};
	mov.u32 	%r45, %nctaid.x;
	mul.lo.s32 	%r3, %r1, %r45;
	cvta.to.global.u64 	%rd2, %rd4;
	cvta.to.global.u64 	%rd3, %rd5;
$L__BB37_2:
	mul.wide.s32 	%rd7, %r155, 8;
	add.s64 	%rd8, %rd2, %rd7;
	ld.global.f64 	%fd57, [%rd8];
	add.s64 	%rd9, %rd3, %rd7;
	ld.global.f64 	%fd58, [%rd9];
	setp.lt.f64 	%p2, %fd57, 0d0000000000000000;
	neg.f64 	%fd59, %fd57;
	neg.f64 	%fd60, %fd58;
	selp.f64 	%fd2, %fd59, %fd57, %p2;
	selp.f64 	%fd3, %fd60, %fd58, %p2;
	selp.f64 	%fd4, 0dBFF0000000000000, 0d3FF0000000000000, %p2;
	setp.leu.f64 	%p3, %fd2, 0d412E848000000000;
	@%p3 bra 	$L__BB37_13;
	setp.leu.f64 	%p42, %fd3, 0d403E000000000000;
	@%p42 bra 	$L__BB37_5;
	rcp.rn.f64 	%fd514, %fd3;
	mul.f64 	%fd515, %fd3, %fd3;
	mov.f64 	%fd516, 0dC000000000000000;
	div.rn.f64 	%fd517, %fd516, %fd515;
	mov.f64 	%fd518, 0dC014000000000000;
	div.rn.f64 	%fd519, %fd518, %fd515;
	mov.f64 	%fd520, 0dC01D99999999999A;
	div.rn.f64 	%fd521, %fd520, %fd515;
	add.f64 	%fd522, %fd521, 0d3FF0000000000000;
	fma.rn.f64 	%fd523, %fd519, %fd522, 0d3FF0000000000000;
	fma.rn.f64 	%fd524, %fd517, %fd523, 0d3FF0000000000000;
	fma.rn.f64 	%fd528, %fd514, %fd524, %fd3;
	bra.uni 	$L__BB37_12;
$L__BB37_5:
	mul.f64 	%fd413, %fd3, %fd3;
	mul.f64 	%fd6, %fd413, 0dBFE0000000000000;
	fma.rn.f64 	%fd414, %fd6, 0d3FF71547652B82FE, 0d4338000000000000;
	{
	.reg .b32 %temp; 
	mov.b64 	{%r5, %temp}, %fd414;
	}
	mov.f64 	%fd415, 0dC338000000000000;
	add.rn.f64 	%fd416, %fd414, %fd415;
	fma.rn.f64 	%fd417, %fd416, 0dBFE62E42FEFA39EF, %fd6;
	fma.rn.f64 	%fd418, %fd416, 0dBC7ABC9E3B39803F, %fd417;
	fma.rn.f64 	%fd419, %fd418, 0d3E5ADE1569CE2BDF, 0d3E928AF3FCA213EA;
	fma.rn.f64 	%fd420, %fd419, %fd418, 0d3EC71DEE62401315;
	fma.rn.f64 	%fd421, %fd420, %fd418, 0d3EFA01997C89EB71;
	fma.rn.f64 	%fd422, %fd421, %fd418, 0d3F2A01A014761F65;
	fma.rn.f64 	%fd423, %fd422, %fd418, 0d3F56C16C1852B7AF;
	fma.rn.f64 	%fd424, %fd423, %fd418, 0d3F81111111122322;
	fma.rn.f64 	%fd425, %fd424, %fd418, 0d3FA55555555502A1;
	fma.rn.f64 	%fd426, %fd425, %fd418, 0d3FC5555555555511;
	fma.rn.f64 	%fd427, %fd426, %fd418, 0d3FE000000000000B;
	fma.rn.f64 	%fd428, %fd427, %fd418, 0d3FF0000000000000;
	fma.rn.f64 	%fd429, %fd428, %fd418, 0d3FF0000000000000;
	{
	.reg .b32 %temp; 
	mov.b64 	{%r6, %temp}, %fd429;
	}
	{
	.reg .b32 %temp; 
	mov.b64 	{%temp, %r7}, %fd429;
	}
	shl.b32 	%r131, %r5, 20;
	add.s32 	%r132, %r131, %r7;
	mov.b64 	%fd526, {%r6, %r132};
	{
	.reg .b32 %temp; 
	mov.b64 	{%temp, %r133}, %fd6;
	}
	mov.b32 	%f32, %r133;
	abs.f32 	%f1, %f32;
	setp.lt.f32 	%p43, %f1, 0f4086232B;
	@%p43 bra 	$L__BB37_8;
	setp.lt.f64 	%p44, %fd6, 0d0000000000000000;
	add.f64 	%fd430, %fd6, 0d7FF0000000000000;
	selp.f64 	%fd526, 0d0000000000000000, %fd430, %p44;
	setp.geu.f32 	%p45, %f1, 0f40874800;
	@%p45 bra 	$L__BB37_8;
	shr.u32 	%r134, %r5, 31;
	add.s32 	%r135, %r5, %r134;
	shr.s32 	%r136, %r135, 1;
	shl.b32 	%r137, %r136, 20;
	add.s32 	%r138, %r7, %r137;
	mov.b64 	%fd431, {%r6, %r138};
	sub.s32 	%r139, %r5, %r136;
	shl.b32 	%r140, %r139, 20;
	add.s32 	%r141, %r140, 1072693248;
	mov.b32 	%r142, 0;
	mov.b64 	%fd432, {%r142, %r141};
	mul.f64 	%fd526, %fd432, %fd431;
$L__BB37_8:
	div.rn.f64 	%fd11, %fd3, 0d3FF6A0902DE00D1B;
	{
	.reg .b32 %temp; 
	mov.b64 	{%temp, %r8}, %fd11;
	}
	and.b32  	%r9, %r8, 2147483647;
	{
	.reg .b32 %temp; 
	mov.b64 	{%r10, %temp}, %fd11;
	}
	setp.gt.u32 	%p46, %r9, 2146435071;
	@%p46 bra 	$L__BB37_10;
	mov.b64 	%fd436, {%r10, %r9};
	add.f64 	%fd437, %fd436, 0dC010000000000000;
	add.f64 	%fd438, %fd436, 0d4010000000000000;
	rcp.approx.ftz.f64 	%fd439, %fd438;
	neg.f64 	%fd440, %fd438;
	fma.rn.f64 	%fd441, %fd440, %fd439, 0d3FF0000000000000;
	fma.rn.f64 	%fd442, %fd441, %fd441, %fd441;
	fma.rn.f64 	%fd443, %fd442, %fd439, %fd439;
	mul.f64 	%fd444, %fd437, %fd443;
	mov.f64 	%fd445, 0d3FF0000000000000;
	add.rn.f64 	%fd446, %fd444, %fd445;
	fma.rn.f64 	%fd447, %fd446, 0dC010000000000000, %fd436;
	neg.f64 	%fd448, %fd444;
	fma.rn.f64 	%fd449, %fd448, %fd436, %fd447;
	fma.rn.f64 	%fd450, %fd443, %fd449, %fd444;
	fma.rn.f64 	%fd451, %fd450, 0dBDF8774AD4E0BFD7, 0dBE44E1C6FD03D328;
	fma.rn.f64 	%fd452, %fd451, %fd450, 0dBE4330149F7A56B6;
	fma.rn.f64 	%fd453, %fd452, %fd450, 0d3E7BEDDED8376273;
	fma.rn.f64 	%fd454, %fd453, %fd450, 0d3E6F9254C3ABF22B;
	fma.rn.f64 	%fd455, %fd454, %fd450, 0dBEAB9068C2148CF0;
	fma.rn.f64 	%fd456, %fd455, %fd450, 0d3E94C6454DB34009;
	fma.rn.f64 	%fd457, %fd456, %fd450, 0d3ED7F1C378F2311D;
	fma.rn.f64 	%fd458, %fd457, %fd450, 0dBEE78E051C6D5C58;
	fma.rn.f64 	%fd459, %fd458, %fd450, 0dBEF995B4EAD14A90;
	fma.rn.f64 	%fd460, %fd459, %fd450, 0d3F23BE27CF0A29B2;
	fma.rn.f64 	%fd461, %fd460, %fd450, 0dBF2A1DEF3E81672E;
	fma.rn.f64 	%fd462, %fd461, %fd450, 0dBF48D4ABE68C1713;
	fma.rn.f64 	%fd463, %fd462, %fd450, 0d3F749C67210DD6B4;
	fma.rn.f64 	%fd464, %fd463, %fd450, 0dBF9096238568E357;
	fma.rn.f64 	%fd465, %fd464, %fd450, 0d3FA3079EDF8C2DC9;
	fma.rn.f64 	%fd466, %fd465, %fd450, 0dBFB0FB06DFF601FC;
	fma.rn.f64 	%fd467, %fd466, %fd450, 0d3FB7FEE004DFBCDC;
	fma.rn.f64 	%fd468, %fd467, %fd450, 0dBFB9DDB23C3DB8C6;
	fma.rn.f64 	%fd469, %fd468, %fd450, 0d3FB16ECEFCFA5FDA;
	fma.rn.f64 	%fd470, %fd469, %fd450, 0d3F8F7F5DF66FB6D6;
	fma.rn.f64 	%fd471, %fd470, %fd450, 0dBFC1DF1AD154A29D;
	fma.rn.f64 	%fd472, %fd471, %fd450, 0d3FF3BA5916E9FD7F;
	fma.rn.f64 	%fd473, %fd436, 0d4000000000000000, 0d3FF0000000000000;
	rcp.approx.ftz.f64 	%fd474, %fd473;
	neg.f64 	%fd475, %fd473;
	fma.rn.f64 	%fd476, %fd475, %fd474, 0d3FF0000000000000;
	fma.rn.f64 	%fd477, %fd476, %fd476, %fd476;
	fma.rn.f64 	%fd478, %fd477, %fd474, %fd474;
	mul.f64 	%fd479, %fd478, %fd472;
	mul.f64 	%fd480, %fd479, 0dC000000000000000;
	fma.rn.f64 	%fd481, %fd436, %fd480, %fd472;
	neg.f64 	%fd482, %fd479;
	add.rn.f64 	%fd483, %fd481, %fd482;
	fma.rn.f64 	%fd484, %fd483, %fd478, %fd479;
	neg.f64 	%fd485, %fd436;
	mul.f64 	%fd486, %fd436, %fd485;
	fma.rn.f64 	%fd487, %fd486, 0d3FF71547652B82FE, 0d4338000000000000;
	{
	.reg .b32 %temp; 
	mov.b64 	{%r143, %temp}, %fd487;
	}
	mov.f64 	%fd488, 0dC338000000000000;
	add.rn.f64 	%fd489, %fd487, %fd488;
	fma.rn.f64 	%fd490, %fd489, 0dBFE62E42FEFA39EF, %fd486;
	fma.rn.f64 	%fd491, %fd489, 0dBC7ABC9E3B39803F, %fd490;
	fma.rn.f64 	%fd492, %fd491, 0d3E5ADE1569CE2BDF, 0d3E928AF3FCA213EA;
	fma.rn.f64 	%fd493, %fd492, %fd491, 0d3EC71DEE62401315;
	fma.rn.f64 	%fd494, %fd493, %fd491, 0d3EFA01997C89EB71;
	fma.rn.f64 	%fd495, %fd494, %fd491, 0d3F2A01A014761F65;
	fma.rn.f64 	%fd496, %fd495, %fd491, 0d3F56C16C1852B7AF;
	fma.rn.f64 	%fd497, %fd496, %fd491, 0d3F81111111122322;
	fma.rn.f64 	%fd498, %fd497, %fd491, 0d3FA55555555502A1;
	fma.rn.f64 	%fd499, %fd498, %fd491, 0d3FC5555555555511;
	fma.rn.f64 	%fd500, %fd499, %fd491, 0d3FE000000000000B;
	fma.rn.f64 	%fd501, %fd500, %fd491, 0d3FF0000000000000;
	fma.rn.f64 	%fd502, %fd501, %fd491, 0d3FF0000000000000;
	shr.u32 	%r144, %r143, 31;
	add.s32 	%r145, %r143, %r144;
	shr.s32 	%r146, %r145, 1;
	{
	.reg .b32 %temp; 
	mov.b64 	{%r147, %temp}, %fd502;
	}
	{
	.reg .b32 %temp; 
	mov.b64 	{%temp, %r148}, %fd502;
	}
	shl.b32 	%r149, %r146, 20;
	add.s32 	%r150, %r148, %r149;
	mov.b64 	%fd503, {%r147, %r150};
	sub.s32 	%r151, %r143, %r146;
	shl.b32 	%r152, %r151, 20;
	add.s32 	%r153, %r152, 1072693248;
	mov.b32 	%r154, 0;
	mov.b64 	%fd504, {%r154, %r153};
	mul.f64 	%fd505, %fd504, %fd503;
	neg.f64 	%fd506, %fd486;
	fma.rn.f64 	%fd507, %fd485, %fd436, %fd506;
	fma.rn.f64 	%fd508, %fd505, %fd507, %fd505;
	mul.f64 	%fd509, %fd508, %fd484;
	setp.gt.u32 	%p50, %r9, 1077624832;
	selp.f64 	%fd510, 0d0000000000000000, %fd509, %p50;
	setp.lt.s32 	%p51, %r8, 0;
	mov.f64 	%fd511, 0d4000000000000000;
	sub.f64 	%fd512, %fd511, %fd510;
	selp.f64 	%fd527, %fd512, %fd510, %p51;
	bra.uni 	$L__BB37_11;
$L__BB37_10:
	setp.eq.s32 	%p47, %r9, 2146435072;
	setp.eq.s32 	%p48, %r10, 0;
	setp.lt.s32 	%p49, %r8, 0;
	selp.f64 	%fd433, 0d4000000000000000, 0d0000000000000000, %p49;
	add.f64 	%fd434, %fd11, %fd11;
	selp.f64 	%fd435, %fd433, %fd434, %p48;
	selp.f64 	%fd527, %fd435, %fd434, %p47;
$L__BB37_11:
	mul.f64 	%fd513, %fd527, 0d3FF40D844D013A93;
	div.rn.f64 	%fd528, %fd526, %fd513;
$L__BB37_12:
	mul.f64 	%fd525, %fd4, %fd528;
	add.s64 	%rd15, %rd1, %rd7;
	st.global.f64 	[%rd15], %fd525;
	bra.uni 	$L__BB37_44;
$L__BB37_13:
	setp.leu.f64 	%p4, %fd2, 0d402E000000000000;
	@%p4 bra 	$L__BB37_37;
	setp.leu.f64 	%p19, %fd3, 0d403E000000000000;
	@%p19 bra 	$L__BB37_16;
	rcp.rn.f64 	%fd268, %fd3;
	mul.f64 	%fd269, %fd3, %fd3;
	mov.f64 	%fd270, 0dC000000000000000;
	div.rn.f64 	%fd271, %fd270, %fd269;
	mov.f64 	%fd272, 0dC014000000000000;
	div.rn.f64 	%fd273, %fd272, %fd269;
	mov.f64 	%fd274, 0dC01D99999999999A;
	div.rn.f64 	%fd275, %fd274, %fd269;
	add.f64 	%fd276, %fd275, 0d3FF0000000000000;
	fma.rn.f64 	%fd277, %fd273, %fd276, 0d3FF0000000000000;
	fma.rn.f64 	%fd278, %fd271, %fd277, 0d3FF0000000000000;
	fma.rn.f64 	%fd531, %fd268, %fd278, %fd3;
	bra.uni 	$L__BB37_23;
$L__BB37_16:
	mul.f64 	%fd167, %fd3, %fd3;
	mul.f64 	%fd18, %fd167, 0dBFE0000000000000;
	fma.rn.f64 	%fd168, %fd18, 0d3FF71547652B82FE, 0d4338000000000000;
	{
	.reg .b32 %temp; 
	mov.b64 	{%r11, %temp}, %fd168;
	}
	mov.f64 	%fd169, 0dC338000000000000;
	add.rn.f64 	%fd170, %fd168, %fd169;
	fma.rn.f64 	%fd171, %fd170, 0dBFE62E42FEFA39EF, %fd18;
	fma.rn.f64 	%fd172, %fd170, 0dBC7ABC9E3B39803F, %fd171;
	fma.rn.f64 	%fd173, %fd172, 0d3E5ADE1569CE2BDF, 0d3E928AF3FCA213EA;
	fma.rn.f64 	%fd174, %fd173, %fd172, 0d3EC71DEE62401315;
	fma.rn.f64 	%fd175, %fd174, %fd172, 0d3EFA01997C89EB71;
	fma.rn.f64 	%fd176, %fd175, %fd172, 0d3F2A01A014761F65;
	fma.rn.f64 	%fd177, %fd176, %fd172, 0d3F56C16C1852B7AF;
	fma.rn.f64 	%fd178, %fd177, %fd172, 0d3F81111111122322;
	fma.rn.f64 	%fd179, %fd178, %fd172, 0d3FA55555555502A1;
	fma.rn.f64 	%fd180, %fd179, %fd172, 0d3FC5555555555511;
	fma.rn.f64 	%fd181, %fd180, %fd172, 0d3FE000000000000B;
	fma.rn.f64 	%fd182, %fd181, %fd172, 0d3FF0000000000000;
	fma.rn.f64 	%fd183, %fd182, %fd172, 0d3FF0000000000000;
	{
	.reg .b32 %temp; 
	mov.b64 	{%r12, %temp}, %fd183;
	}
	{
	.reg .b32 %temp; 
	mov.b64 	{%temp, %r13}, %fd183;
	}
	shl.b32 	%r70, %r11, 20;
	add.s32 	%r71, %r70, %r13;
	mov.b64 	%fd529, {%r12, %r71};
	{
	.reg .b32 %temp; 
	mov.b64 	{%temp, %r72}, %fd18;
	}
	mov.b32 	%f30, %r72;
	abs.f32 	%f2, %f30;
	setp.lt.f32 	%p20, %f2, 0f4086232B;
	@%p20 bra 	$L__BB37_19;
	setp.lt.f64 	%p21, %fd18, 0d0000000000000000;
	add.f64 	%fd184, %fd18, 0d7FF0000000000000;
	selp.f64 	%fd529, 0d0000000000000000, %fd184, %p21;
	setp.geu.f32 	%p22, %f2, 0f40874800;
	@%p22 bra 	$L__BB37_19;
	shr.u32 	%r73, %r11, 31;
	add.s32 	%r74, %r11, %r73;
	shr.s32 	%r75, %r74, 1;
	shl.b32 	%r76, %r75, 20;
	add.s32 	%r77, %r13, %r76;
	mov.b64 	%fd185, {%r12, %r77};
	sub.s32 	%r78, %r11, %r75;
	shl.b32 	%r79, %r78, 20;
	add.s32 	%r80, %r79, 1072693248;
	mov.b32 	%r81, 0;
	mov.b64 	%fd186, {%r81, %r80};
	mul.f64 	%fd529, %fd186, %fd185;
$L__BB37_19:
	div.rn.f64 	%fd23, %fd3, 0d3FF6A0902DE00D1B;
	{
	.reg .b32 %temp; 
	mov.b64 	{%temp, %r14}, %fd23;
	}
	and.b32  	%r15, %r14, 2147483647;
	{
	.reg .b32 %temp; 
	mov.b64 	{%r16, %temp}, %fd23;
	}
	setp.gt.u32 	%p23, %r15, 2146435071;
	@%p23 bra 	$L__BB37_21;
	mov.b64 	%fd190, {%r16, %r15};
	add.f64 	%fd191, %fd190, 0dC010000000000000;
	add.f64 	%fd192, %fd190, 0d4010000000000000;
	rcp.approx.ftz.f64 	%fd193, %fd192;
	neg.f64 	%fd194, %fd192;
	fma.rn.f64 	%fd195, %fd194, %fd193, 0d3FF0000000000000;
	fma.rn.f64 	%fd196, %fd195, %fd195, %fd195;
	fma.rn.f64 	%fd197, %fd196, %fd193, %fd193;
	mul.f64 	%fd198, %fd191, %fd197;
	mov.f64 	%fd199, 0d3FF0000000000000;
	add.rn.f64 	%fd200, %fd198, %fd199;
	fma.rn.f64 	%fd201, %fd200, 0dC010000000000000, %fd190;
	neg.f64 	%fd202, %fd198;
	fma.rn.f64 	%fd203, %fd202, %fd190, %fd201;
	fma.rn.f64 	%fd204, %fd197, %fd203, %fd198;
	fma.rn.f64 	%fd205, %fd204, 0dBDF8774AD4E0BFD7, 0dBE44E1C6FD03D328;
	fma.rn.f64 	%fd206, %fd205, %fd204, 0dBE4330149F7A56B6;
	fma.rn.f64 	%fd207, %fd206, %fd204, 0d3E7BEDDED8376273;
	fma.rn.f64 	%fd208, %fd207, %fd204, 0d3E6F9254C3ABF22B;
	fma.rn.f64 	%fd209, %fd208, %fd204, 0dBEAB9068C2148CF0;
	fma.rn.f64 	%fd210, %fd209, %fd204, 0d3E94C6454DB34009;
	fma.rn.f64 	%fd211, %fd210, %fd204, 0d3ED7F1C378F2311D;
	fma.rn.f64 	%fd212, %fd211, %fd204, 0dBEE78E051C6D5C58;
	fma.rn.f64 	%fd213, %fd212, %fd204, 0dBEF995B4EAD14A90;
	fma.rn.f64 	%fd214, %fd213, %fd204, 0d3F23BE27CF0A29B2;
	fma.rn.f64 	%fd215, %fd214, %fd204, 0dBF2A1DEF3E81672E;
	fma.rn.f64 	%fd216, %fd215, %fd204, 0dBF48D4ABE68C1713;
	fma.rn.f64 	%fd217, %fd216, %fd204, 0d3F749C67210DD6B4;
	fma.rn.f64 	%fd218, %fd217, %fd204, 0dBF9096238568E357;
	fma.rn.f64 	%fd219, %fd218, %fd204, 0d3FA3079EDF8C2DC9;
	fma.rn.f64 	%fd220, %fd219, %fd204, 0dBFB0FB06DFF601FC;
	fma.rn.f64 	%fd221, %fd220, %fd204, 0d3FB7FEE004DFBCDC;
	fma.rn.f64 	%fd222, %fd221, %fd204, 0dBFB9DDB23C3DB8C6;
	fma.rn.f64 	%fd223, %fd222, %fd204, 0d3FB16ECEFCFA5FDA;
	fma.rn.f64 	%fd224, %fd223, %fd204, 0d3F8F7F5DF66FB6D6;
	fma.rn.f64 	%fd225, %fd224, %fd204, 0dBFC1DF1AD154A29D;
	fma.rn.f64 	%fd226, %fd225, %fd204, 0d3FF3BA5916E9FD7F;
	fma.rn.f64 	%fd227, %fd190, 0d4000000000000000, 0d3FF0000000000000;
	rcp.approx.ftz.f64 	%fd228, %fd227;
	neg.f64 	%fd229, %fd227;
	fma.rn.f64 	%fd230, %fd229, %fd228, 0d3FF0000000000000;
	fma.rn.f64 	%fd231, %fd230, %fd230, %fd230;
	fma.rn.f64 	%fd232, %fd231, %fd228, %fd228;
	mul.f64 	%fd233, %fd232, %fd226;
	mul.f64 	%fd234, %fd233, 0dC000000000000000;
	fma.rn.f64 	%fd235, %fd190, %fd234, %fd226;
	neg.f64 	%fd236, %fd233;
	add.rn.f64 	%fd237, %fd235, %fd236;
	fma.rn.f64 	%fd238, %fd237, %fd232, %fd233;
	neg.f64 	%fd239, %fd190;
	mul.f64 	%fd240, %fd190, %fd239;
	fma.rn.f64 	%fd241, %fd240, 0d3FF71547652B82FE, 0d4338000000000000;
	{
	.reg .b32 %temp; 
	mov.b64 	{%r82, %temp}, %fd241;
	}
	mov.f64 	%fd242, 0dC338000000000000;
	add.rn.f64 	%fd243, %fd241, %fd242;
	fma.rn.f64 	%fd244, %fd243, 0dBFE62E42FEFA39EF, %fd240;
	fma.rn.f64 	%fd245, %fd243, 0dBC7ABC9E3B39803F, %fd244;
	fma.rn.f64 	%fd246, %fd245, 0d3E5ADE1569CE2BDF, 0d3E928AF3FCA213EA;
	fma.rn.f64 	%fd247, %fd246, %fd245, 0d3EC71DEE62401315;
	fma.rn.f64 	%fd248, %fd247, %fd245, 0d3EFA01997C89EB71;
	fma.rn.f64 	%fd249, %fd248, %fd245, 0d3F2A01A014761F65;
	fma.rn.f64 	%fd250, %fd249, %fd245, 0d3F56C16C1852B7AF;
	fma.rn.f64 	%fd251, %fd250, %fd245, 0d3F81111111122322;
	fma.rn.f64 	%fd252, %fd251, %fd245, 0d3FA55555555502A1;
	fma.rn.f64 	%fd253, %fd252, %fd245, 0d3FC5555555555511;
	fma.rn.f64 	%fd254, %fd253, %fd245, 0d3FE000000000000B;
	fma.rn.f64 	%fd255, %fd254, %fd245, 0d3FF0000000000000;
	fma.rn.f64 	%fd256, %fd255, %fd245, 0d3FF0000000000000;
	shr.u32 	%r83, %r82, 31;
	add.s32 	%r84, %r82, %r83;
	shr.s32 	%r85, %r84, 1;
	{
	.reg .b32 %temp; 
	mov.b64 	{%r86, %temp}, %fd256;
	}
	{
	.reg .b32 %temp; 
	mov.b64 	{%temp, %r87}, %fd256;
	}
	shl.b32 	%r88, %r85, 20;
	add.s32 	%r89, %r87, %r88;
	mov.b64 	%fd257, {%r86, %r89};
	sub.s32 	%r90, %r82, %r85;
	shl.b32 	%r91, %r90, 20;
	add.s32 	%r92, %r91, 1072693248;
	mov.b32 	%r93, 0;
	mov.b64 	%fd258, {%r93, %r92};
	mul.f64 	%fd259, %fd258, %fd257;
	neg.f64 	%fd260, %fd240;
	fma.rn.f64 	%fd261, %fd239, %fd190, %fd260;
	fma.rn.f64 	%fd262, %fd259, %fd261, %fd259;
	mul.f64 	%fd263, %fd262, %fd238;
	setp.gt.u32 	%p27, %r15, 1077624832;
	selp.f64 	%fd264, 0d0000000000000000, %fd263, %p27;
	setp.lt.s32 	%p28, %r14, 0;
	mov.f64 	%fd265, 0d4000000000000000;
	sub.f64 	%fd266, %fd265, %fd264;
	selp.f64 	%fd530, %fd266, %fd264, %p28;
	bra.uni 	$L__BB37_22;
$L__BB37_21:
	setp.eq.s32 	%p24, %r15, 2146435072;
	setp.eq.s32 	%p25, %r16, 0;
	setp.lt.s32 	%p26, %r14, 0;
	selp.f64 	%fd187, 0d4000000000000000, 0d0000000000000000, %p26;
	add.f64 	%fd188, %fd23, %fd23;
	selp.f64 	%fd189, %fd187, %fd188, %p25;
	selp.f64 	%fd530, %fd189, %fd188, %p24;
$L__BB37_22:
	mul.f64 	%fd267, %fd530, 0d3FF40D844D013A93;
	div.rn.f64 	%fd531, %fd529, %fd267;
$L__BB37_23:
	mul.f64 	%fd29, %fd4, %fd531;
	div.rn.f64 	%fd30, %fd3, 0d3FF6A09E7098EF50;
	{
	.reg .b32 %temp; 
	mov.b64 	{%temp, %r17}, %fd30;
	}
	and.b32  	%r18, %r17, 2147483647;
	{
	.reg .b32 %temp; 
	mov.b64 	{%r19, %temp}, %fd30;
	}
	setp.gt.u32 	%p29, %r18, 2146435071;
	@%p29 bra 	$L__BB37_25;
	mov.b64 	%fd282, {%r19, %r18};
	add.f64 	%fd283, %fd282, 0dC010000000000000;
	add.f64 	%fd284, %fd282, 0d4010000000000000;
	rcp.approx.ftz.f64 	%fd285, %fd284;
	neg.f64 	%fd286, %fd284;
	fma.rn.f64 	%fd287, %fd286, %fd285, 0d3FF0000000000000;
	fma.rn.f64 	%fd288, %fd287, %fd287, %fd287;
	fma.rn.f64 	%fd289, %fd288, %fd285, %fd285;
	mul.f64 	%fd290, %fd283, %fd289;
	mov.f64 	%fd291, 0d3FF0000000000000;
	add.rn.f64 	%fd292, %fd290, %fd291;
	fma.rn.f64 	%fd293, %fd292, 0dC010000000000000, %fd282;
	neg.f64 	%fd294, %fd290;
	fma.rn.f64 	%fd295, %fd294, %fd282, %fd293;
	fma.rn.f64 	%fd296, %fd289, %fd295, %fd290;
	fma.rn.f64 	%fd297, %fd296, 0dBDF8774AD4E0BFD7, 0dBE44E1C6FD03D328;
	fma.rn.f64 	%fd298, %fd297, %fd296, 0dBE4330149F7A56B6;
	fma.rn.f64 	%fd299, %fd298, %fd296, 0d3E7BEDDED8376273;
	fma.rn.f64 	%fd300, %fd299, %fd296, 0d3E6F9254C3ABF22B;
	fma.rn.f64 	%fd301, %fd300, %fd296, 0dBEAB9068C2148CF0;
	fma.rn.f64 	%fd302, %fd301, %fd296, 0d3E94C6454DB34009;
	fma.rn.f64 	%fd303, %fd302, %fd296, 0d3ED7F1C378F2311D;
	fma.rn.f64 	%fd304, %fd303, %fd296, 0dBEE78E051C6D5C58;
	fma.rn.f64 	%fd305, %fd304, %fd296, 0dBEF995B4EAD14A90;
	fma.rn.f64 	%fd306, %fd305, %fd296, 0d3F23BE27CF0A29B2;
	fma.rn.f64 	%fd307, %fd306, %fd296, 0dBF2A1DEF3E81672E;
	fma.rn.f64 	%fd308, %fd307, %fd296, 0dBF48D4ABE68C1713;
	fma.rn.f64 	%fd309, %fd308, %fd296, 0d3F749C67210DD6B4;
	fma.rn.f64 	%fd310, %fd309, %fd296, 0dBF9096238568E357;
	fma.rn.f64 	%fd311, %fd310, %fd296, 0d3FA3079EDF8C2DC9;
	fma.rn.f64 	%fd312, %fd311, %fd296, 0dBFB0FB06DFF601FC;
	fma.rn.f64 	%fd313, %fd312, %fd296, 0d3FB7FEE004DFBCDC;
	fma.rn.f64 	%fd314, %fd313, %fd296, 0dBFB9DDB23C3DB8C6;
	fma.rn.f64 	%fd315, %fd314, %fd296, 0d3FB16ECEFCFA5FDA;
	fma.rn.f64 	%fd316, %fd315, %fd296, 0d3F8F7F5DF66FB6D6;
	fma.rn.f64 	%fd317, %fd316, %fd296, 0dBFC1DF1AD154A29D;
	fma.rn.f64 	%fd318, %fd317, %fd296, 0d3FF3BA5916E9FD7F;
	fma.rn.f64 	%fd319, %fd282, 0d4000000000000000, 0d3FF0000000000000;
	rcp.approx.ftz.f64 	%fd320, %fd319;
	neg.f64 	%fd321, %fd319;
	fma.rn.f64 	%fd322, %fd321, %fd320, 0d3FF0000000000000;
	fma.rn.f64 	%fd323, %fd322, %fd322, %fd322;
	fma.rn.f64 	%fd324, %fd323, %fd320, %fd320;
	mul.f64 	%fd325, %fd324, %fd318;
	mul.f64 	%fd326, %fd325, 0dC000000000000000;
	fma.rn.f64 	%fd327, %fd282, %fd326, %fd318;
	neg.f64 	%fd328, %fd325;
	add.rn.f64 	%fd329, %fd327, %fd328;
	fma.rn.f64 	%fd330, %fd329, %fd324, %fd325;
	neg.f64 	%fd331, %fd282;
	mul.f64 	%fd332, %fd282, %fd331;
	fma.rn.f64 	%fd333, %fd332, 0d3FF71547652B82FE, 0d4338000000000000;
	{
	.reg .b32 %temp; 
	mov.b64 	{%r94, %temp}, %fd333;
	}
	mov.f64 	%fd334, 0dC338000000000000;
	add.rn.f64 	%fd335, %fd333, %fd334;
	fma.rn.f64 	%fd336, %fd335, 0dBFE62E42FEFA39EF, %fd332;
	fma.rn.f64 	%fd337, %fd335, 0dBC7ABC9E3B39803F, %fd336;
	fma.rn.f64 	%fd338, %fd337, 0d3E5ADE1569CE2BDF, 0d3E928AF3FCA213EA;
	fma.rn.f64 	%fd339, %fd338, %fd337, 0d3EC71DEE62401315;
	fma.rn.f64 	%fd340, %fd339, %fd337, 0d3EFA01997C89EB71;
	fma.rn.f64 	%fd341, %fd340, %fd337, 0d3F2A01A014761F65;
	fma.rn.f64 	%fd342, %fd341, %fd337, 0d3F56C16C1852B7AF;
	fma.rn.f64 	%fd343, %fd342, %fd337, 0d3F81111111122322;
	fma.rn.f64 	%fd344, %fd343, %fd337, 0d3FA55555555502A1;
	fma.rn.f64 	%fd345, %fd344, %fd337, 0d3FC5555555555511;
	fma.rn.f64 	%fd346, %fd345, %fd337, 0d3FE000000000000B;
	fma.rn.f64 	%fd347, %fd346, %fd337, 0d3FF0000000000000;
	fma.rn.f64 	%fd348, %fd347, %fd337, 0d3FF0000000000000;
	shr.u32 	%r95, %r94, 31;
	add.s32 	%r96, %r94, %r95;
	shr.s32 	%r97, %r96, 1;
	{
	.reg .b32 %temp; 
	mov.b64 	{%r98, %temp}, %fd348;
	}
	{
	.reg .b32 %temp; 
	mov.b64 	{%temp, %r99}, %fd348;
	}
	shl.b32 	%r100, %r97, 20;
	add.s32 	%r101, %r99, %r100;
	mov.b64 	%fd349, {%r98, %r101};
	sub.s32 	%r102, %r94, %r97;
	shl.b32 	%r103, %r102, 20;
	add.s32 	%r104, %r103, 1072693248;
	mov.b32 	%r105, 0;
	mov.b64 	%fd350, {%r105, %r104};
	mul.f64 	%fd351, %fd350, %fd349;
	neg.f64 	%fd352, %fd332;
	fma.rn.f64 	%fd353, %fd331, %fd282, %fd352;
	fma.rn.f64 	%fd354, %fd351, %fd353, %fd351;
	mul.f64 	%fd355, %fd354, %fd330;
	setp.gt.u32 	%p33, %r18, 1077624832;
	selp.f64 	%fd356, 0d0000000000000000, %fd355, %p33;
	setp.lt.s32 	%p34, %r17, 0;
	mov.f64 	%fd357, 0d4000000000000000;
	sub.f64 	%fd358, %fd357, %fd356;
	selp.f64 	%fd532, %fd358, %fd356, %p34;
	bra.uni 	$L__BB37_26;
$L__BB37_25:
	setp.eq.s32 	%p30, %r18, 2146435072;
	setp.eq.s32 	%p31, %r19, 0;
	setp.lt.s32 	%p32, %r17, 0;
	selp.f64 	%fd279, 0d4000000000000000, 0d0000000000000000, %p32;
	add.f64 	%fd280, %fd30, %fd30;
	selp.f64 	%fd281, %fd279, %fd280, %p31;
	selp.f64 	%fd532, %fd281, %fd280, %p30;
$L__BB37_26:
	mul.f64 	%fd533, %fd532, 0d3FE0000000000000;
	{
	.reg .b32 %temp; 
	mov.b64 	{%temp, %r156}, %fd533;
	}
	{
	.reg .b32 %temp; 
	mov.b64 	{%r157, %temp}, %fd533;
	}
	setp.gt.s32 	%p35, %r156, 1048575;
	mov.b32 	%r158, -1023;
	@%p35 bra 	$L__BB37_28;
	mul.f64 	%fd533, %fd533, 0d4350000000000000;
	{
	.reg .b32 %temp; 
	mov.b64 	{%temp, %r156}, %fd533;
	}
	{
	.reg .b32 %temp; 
	mov.b64 	{%r157, %temp}, %fd533;
	}
	mov.b32 	%r158, -1077;
$L__BB37_28:
	add.s32 	%r108, %r156, -1;
	setp.gt.u32 	%p36, %r108, 2146435070;
	@%p36 bra 	$L__BB37_32;
	shr.u32 	%r111, %r156, 20;
	add.s32 	%r159, %r158, %r111;
	and.b32  	%r112, %r156, 1048575;
	or.b32  	%r113, %r112, 1072693248;
	mov.b64 	%fd534, {%r157, %r113};
	setp.lt.u32 	%p38, %r113, 1073127583;
	@%p38 bra 	$L__BB37_31;
	{
	.reg .b32 %temp; 
	mov.b64 	{%r114, %temp}, %fd534;
	}
	{
	.reg .b32 %temp; 
	mov.b64 	{%temp, %r115}, %fd534;
	}
	add.s32 	%r116, %r115, -1048576;
	mov.b64 	%fd534, {%r114, %r116};
	add.s32 	%r159, %r159, 1;
$L__BB37_31:
	add.f64 	%fd360, %fd534, 0dBFF0000000000000;
	add.f64 	%fd361, %fd534, 0d3FF0000000000000;
	rcp.approx.ftz.f64 	%fd362, %fd361;
	neg.f64 	%fd363, %fd361;
	fma.rn.f64 	%fd364, %fd363, %fd362, 0d3FF0000000000000;
	fma.rn.f64 	%fd365, %fd364, %fd364, %fd364;
	fma.rn.f64 	%fd366, %fd365, %fd362, %fd362;
	mul.f64 	%fd367, %fd360, %fd366;
	fma.rn.f64 	%fd368, %fd360, %fd366, %fd367;
	mul.f64 	%fd369, %fd368, %fd368;
	fma.rn.f64 	%fd370, %fd369, 0d3EB1380B3AE80F1E, 0d3ED0EE258B7A8B04;
	fma.rn.f64 	%fd371, %fd370, %fd369, 0d3EF3B2669F02676F;
	fma.rn.f64 	%fd372, %fd371, %fd369, 0d3F1745CBA9AB0956;
	fma.rn.f64 	%fd373, %fd372, %fd369, 0d3F3C71C72D1B5154;
	fma.rn.f64 	%fd374, %fd373, %fd369, 0d3F624924923BE72D;
	fma.rn.f64 	%fd375, %fd374, %fd369, 0d3F8999999999A3C4;
	fma.rn.f64 	%fd376, %fd375, %fd369, 0d3FB5555555555554;
	sub.f64 	%fd377, %fd360, %fd368;
	add.f64 	%fd378, %fd377, %fd377;
	neg.f64 	%fd379, %fd368;
	fma.rn.f64 	%fd380, %fd379, %fd360, %fd378;
	mul.f64 	%fd381, %fd366, %fd380;
	mul.f64 	%fd382, %fd369, %fd376;
	fma.rn.f64 	%fd383, %fd382, %fd368, %fd381;
	xor.b32  	%r117, %r159, -2147483648;
	mov.b32 	%r118, 1127219200;
	mov.b64 	%fd384, {%r117, %r118};
	sub.f64 	%fd385, %fd384, %fd1;
	fma.rn.f64 	%fd386, %fd385, 0d3FE62E42FEFA39EF, %fd368;
	fma.rn.f64 	%fd387, %fd385, 0dBFE62E42FEFA39EF, %fd386;
	sub.f64 	%fd388, %fd387, %fd368;
	sub.f64 	%fd389, %fd383, %fd388;
	fma.rn.f64 	%fd390, %fd385, 0d3C7ABC9E3B39803F, %fd389;
	add.f64 	%fd535, %fd386, %fd390;
	bra.uni 	$L__BB37_33;
$L__BB37_32:
	fma.rn.f64 	%fd359, %fd533, 0d7FF0000000000000, 0d7FF0000000000000;
	{
	.reg .b32 %temp; 
	mov.b64 	{%temp, %r109}, %fd533;
	}
	and.b32  	%r110, %r109, 2147483647;
	setp.eq.s32 	%p37, %r110, 0;
	selp.f64 	%fd535, 0dFFF0000000000000, %fd359, %p37;
$L__BB37_33:
	mul.f64 	%fd391, %fd2, 0dC000000000000000;
	sub.f64 	%fd43, %fd391, %fd535;
	fma.rn.f64 	%fd392, %fd43, 0d3FF71547652B82FE, 0d4338000000000000;
	{
	.reg .b32 %temp; 
	mov.b64 	{%r30, %temp}, %fd392;
	}
	mov.f64 	%fd393, 0dC338000000000000;
	add.rn.f64 	%fd394, %fd392, %fd393;
	fma.rn.f64 	%fd395, %fd394, 0dBFE62E42FEFA39EF, %fd43;
	fma.rn.f64 	%fd396, %fd394, 0dBC7ABC9E3B39803F, %fd395;
	fma.rn.f64 	%fd397, %fd396, 0d3E5ADE1569CE2BDF, 0d3E928AF3FCA213EA;
	fma.rn.f64 	%fd398, %fd397, %fd396, 0d3EC71DEE62401315;
	fma.rn.f64 	%fd399, %fd398, %fd396, 0d3EFA01997C89EB71;
	fma.rn.f64 	%fd400, %fd399, %fd396, 0d3F2A01A014761F65;
	fma.rn.f64 	%fd401, %fd400, %fd396, 0d3F56C16C1852B7AF;
	fma.rn.f64 	%fd402, %fd401, %fd396, 0d3F81111111122322;
	fma.rn.f64 	%fd403, %fd402, %fd396, 0d3FA55555555502A1;
	fma.rn.f64 	%fd404, %fd403, %fd396, 0d3FC5555555555511;
	fma.rn.f64 	%fd405, %fd404, %fd396, 0d3FE000000000000B;
	fma.rn.f64 	%fd406, %fd405, %fd396, 0d3FF0000000000000;
	fma.rn.f64 	%fd407, %fd406, %fd396, 0d3FF0000000000000;
	{
	.reg .b32 %temp; 
	mov.b64 	{%r31, %temp}, %fd407;
	}
	{
	.reg .b32 %temp; 
	mov.b64 	{%temp, %r32}, %fd407;
	}
	shl.b32 	%r119, %r30, 20;
	add.s32 	%r120, %r119, %r32;
	mov.b64 	%fd536, {%r31, %r120};
	{
	.reg .b32 %temp; 
	mov.b64 	{%temp, %r121}, %fd43;
	}
	mov.b32 	%f31, %r121;
	abs.f32 	%f3, %f31;
	setp.lt.f32 	%p39, %f3, 0f4086232B;
	@%p39 bra 	$L__BB37_36;
	setp.lt.f64 	%p40, %fd43, 0d0000000000000000;
	add.f64 	%fd408, %fd43, 0d7FF0000000000000;
	selp.f64 	%fd536, 0d0000000000000000, %fd408, %p40;
	setp.geu.f32 	%p41, %f3, 0f40874800;
	@%p41 bra 	$L__BB37_36;
	shr.u32 	%r122, %r30, 31;
	add.s32 	%r123, %r30, %r122;
	shr.s32 	%r124, %r123, 1;
	shl.b32 	%r125, %r124, 20;
	add.s32 	%r126, %r32, %r125;
	mov.b64 	%fd409, {%r31, %r126};
	sub.s32 	%r127, %r30, %r124;
	shl.b32 	%r128, %r127, 20;
	add.s32 	%r129, %r128, 1072693248;
	mov.b32 	%r130, 0;
	mov.b64 	%fd410, {%r130, %r129};
	mul.f64 	%fd536, %fd410, %fd409;
$L__BB37_36:
	add.f64 	%fd411, %fd536, 0d3FF0000000000000;
	div.rn.f64 	%fd412, %fd29, %fd411;
	mul.wide.s32 	%rd12, %r155, 8;
	add.s64 	%rd13, %rd1, %rd12;
	st.global.f64 	[%rd13], %fd412;
	bra.uni 	$L__BB37_44;
$L__BB37_37:
	mul.f64 	%fd61, %fd3, %fd3;
	mul.f64 	%fd48, %fd61, 0dBFE0000000000000;
	fma.rn.f64 	%fd62, %fd48, 0d3FF71547652B82FE, 0d4338000000000000;
	{
	.reg .b32 %temp; 
	mov.b64 	{%r33, %temp}, %fd62;
	}
	mov.f64 	%fd63, 0dC338000000000000;
	add.rn.f64 	%fd64, %fd62, %fd63;
	fma.rn.f64 	%fd65, %fd64, 0dBFE62E42FEFA39EF, %fd48;
	fma.rn.f64 	%fd66, %fd64, 0dBC7ABC9E3B39803F, %fd65;
	fma.rn.f64 	%fd67, %fd66, 0d3E5ADE1569CE2BDF, 0d3E928AF3FCA213EA;
	fma.rn.f64 	%fd68, %fd67, %fd66, 0d3EC71DEE62401315;
	fma.rn.f64 	%fd69, %fd68, %fd66, 0d3EFA01997C89EB71;
	fma.rn.f64 	%fd70, %fd69, %fd66, 0d3F2A01A014761F65;
	fma.rn.f64 	%fd71, %fd70, %fd66, 0d3F56C16C1852B7AF;
	fma.rn.f64 	%fd72, %fd71, %fd66, 0d3F81111111122322;
	fma.rn.f64 	%fd73, %fd72, %fd66, 0d3FA55555555502A1;
	fma.rn.f64 	%fd74, %fd73, %fd66, 0d3FC5555555555511;
	fma.rn.f64 	%fd75, %fd74, %fd66, 0d3FE000000000000B;
	fma.rn.f64 	%fd76, %fd75, %fd66, 0d3FF0000000000000;
	fma.rn.f64 	%fd77, %fd76, %fd66, 0d3FF0000000000000;
	{
	.reg .b32 %temp; 
	mov.b64 	{%r34, %temp}, %fd77;
	}
	{
	.reg .b32 %temp; 
	mov.b64 	{%temp, %r35}, %fd77;
	}
	shl.b32 	%r46, %r33, 20;
	add.s32 	%r47, %r46, %r35;
	mov.b64 	%fd537, {%r34, %r47};
	{
	.reg .b32 %temp; 
	mov.b64 	{%temp, %r48}, %fd48;
	}
	mov.b32 	%f5, %r48;
	abs.f32 	%f4, %f5;
	setp.lt.f32 	%p5, %f4, 0f4086232B;
	@%p5 bra 	$L__BB37_40;
	setp.lt.f64 	%p6, %fd48, 0d0000000000000000;
	add.f64 	%fd78, %fd48, 0d7FF0000000000000;
	selp.f64 	%fd537, 0d0000000000000000, %fd78, %p6;
	setp.geu.f32 	%p7, %f4, 0f40874800;
	@%p7 bra 	$L__BB37_40;
	shr.u32 	%r49, %r33, 31;
	add.s32 	%r50, %r33, %r49;
	shr.s32 	%r51, %r50, 1;
	shl.b32 	%r52, %r51, 20;
	add.s32 	%r53, %r35, %r52;
	mov.b64 	%fd79, {%r34, %r53};
	sub.s32 	%r54, %r33, %r51;
	shl.b32 	%r55, %r54, 20;
	add.s32 	%r56, %r55, 1072693248;
	mov.b32 	%r57, 0;
	mov.b64 	%fd80, {%r57, %r56};
	mul.f64 	%fd537, %fd80, %fd79;
$L__BB37_40:
	div.rn.f64 	%fd53, %fd3, 0d3FF6A09E7098EF50;
	{
	.reg .b32 %temp; 
	mov.b64 	{%temp, %r36}, %fd53;
	}
	and.b32  	%r37, %r36, 2147483647;
	{
	.reg .b32 %temp; 
	mov.b64 	{%r38, %temp}, %fd53;
	}
	setp.gt.u32 	%p8, %r37, 2146435071;
	@%p8 bra 	$L__BB37_42;
	mov.b64 	%fd84, {%r38, %r37};
	add.f64 	%fd85, %fd84, 0dC010000000000000;
	add.f64 	%fd86, %fd84, 0d4010000000000000;
	rcp.approx.ftz.f64 	%fd87, %fd86;
	neg.f64 	%fd88, %fd86;
	fma.rn.f64 	%fd89, %fd88, %fd87, 0d3FF0000000000000;
	fma.rn.f64 	%fd90, %fd89, %fd89, %fd89;
	fma.rn.f64 	%fd91, %fd90, %fd87, %fd87;
	mul.f64 	%fd92, %fd85, %fd91;
	mov.f64 	%fd93, 0d3FF0000000000000;
	add.rn.f64 	%fd94, %fd92, %fd93;
	fma.rn.f64 	%fd95, %fd94, 0dC010000000000000, %fd84;
	neg.f64 	%fd96, %fd92;
	fma.rn.f64 	%fd97, %fd96, %fd84, %fd95;
	fma.rn.f64 	%fd98, %fd91, %fd97, %fd92;
	fma.rn.f64 	%fd99, %fd98, 0dBDF8774AD4E0BFD7, 0dBE44E1C6FD03D328;
	fma.rn.f64 	%fd100, %fd99, %fd98, 0dBE4330149F7A56B6;
	fma.rn.f64 	%fd101, %fd100, %fd98, 0d3E7BEDDED8376273;
	fma.rn.f64 	%fd102, %fd101, %fd98, 0d3E6F9254C3ABF22B;
	fma.rn.f64 	%fd103, %fd102, %fd98, 0dBEAB9068C2148CF0;
	fma.rn.f64 	%fd104, %fd103, %fd98, 0d3E94C6454DB34009;
	fma.rn.f64 	%fd105, %fd104, %fd98, 0d3ED7F1C378F2311D;
	fma.rn.f64 	%fd106, %fd105, %fd98, 0dBEE78E051C6D5C58;
	fma.rn.f64 	%fd107, %fd106, %fd98, 0dBEF995B4EAD14A90;
	fma.rn.f64 	%fd108, %fd107, %fd98, 0d3F23BE27CF0A29B2;
	fma.rn.f64 	%fd109, %fd108, %fd98, 0dBF2A1DEF3E81672E;
	fma.rn.f64 	%fd110, %fd109, %fd98, 0dBF48D4ABE68C1713;
	fma.rn.f64 	%fd111, %fd110, %fd98, 0d3F749C67210DD6B4;
	fma.rn.f64 	%fd112, %fd111, %fd98, 0dBF9096238568E357;
	fma.rn.f64 	%fd113, %fd112, %fd98, 0d3FA3079EDF8C2DC9;
	fma.rn.f64 	%fd114, %fd113, %fd98, 0dBFB0FB06DFF601FC;
	fma.rn.f64 	%fd115, %fd114, %fd98, 0d3FB7FEE004DFBCDC;
	fma.rn.f64 	%fd116, %fd115, %fd98, 0dBFB9DDB23C3DB8C6;
	fma.rn.f64 	%fd117, %fd116, %fd98, 0d3FB16ECEFCFA5FDA;
	fma.rn.f64 	%fd118, %fd117, %fd98, 0d3F8F7F5DF66FB6D6;
	fma.rn.f64 	%fd119, %fd118, %fd98, 0dBFC1DF1AD154A29D;
	fma.rn.f64 	%fd120, %fd119, %fd98, 0d3FF3BA5916E9FD7F;
	fma.rn.f64 	%fd121, %fd84, 0d4000000000000000, 0d3FF0000000000000;
	rcp.approx.ftz.f64 	%fd122, %fd121;
	neg.f64 	%fd123, %fd121;
	fma.rn.f64 	%fd124, %fd123, %fd122, 0d3FF0000000000000;
	fma.rn.f64 	%fd125, %fd124, %fd124, %fd124;
	fma.rn.f64 	%fd126, %fd125, %fd122, %fd122;
	mul.f64 	%fd127, %fd126, %fd120;
	mul.f64 	%fd128, %fd127, 0dC000000000000000;
	fma.rn.f64 	%fd129, %fd84, %fd128, %fd120;
	neg.f64 	%fd130, %fd127;
	add.rn.f64 	%fd131, %fd129, %fd130;
	fma.rn.f64 	%fd132, %fd131, %fd126, %fd127;
	neg.f64 	%fd133, %fd84;
	mul.f64 	%fd134, %fd84, %fd133;
	fma.rn.f64 	%fd135, %fd134, 0d3FF71547652B82FE, 0d4338000000000000;
	{
	.reg .b32 %temp; 
	mov.b64 	{%r58, %temp}, %fd135;
	}
	mov.f64 	%fd136, 0dC338000000000000;
	add.rn.f64 	%fd137, %fd135, %fd136;
	fma.rn.f64 	%fd138, %fd137, 0dBFE62E42FEFA39EF, %fd134;
	fma.rn.f64 	%fd139, %fd137, 0dBC7ABC9E3B39803F, %fd138;
	fma.rn.f64 	%fd140, %fd139, 0d3E5ADE1569CE2BDF, 0d3E928AF3FCA213EA;
	fma.rn.f64 	%fd141, %fd140, %fd139, 0d3EC71DEE62401315;
	fma.rn.f64 	%fd142, %fd141, %fd139, 0d3EFA01997C89EB71;
	fma.rn.f64 	%fd143, %fd142, %fd139, 0d3F2A01A014761F65;
	fma.rn.f64 	%fd144, %fd143, %fd139, 0d3F56C16C1852B7AF;
	fma.rn.f64 	%fd145, %fd144, %fd139, 0d3F81111111122322;
	fma.rn.f64 	%fd146, %fd145, %fd139, 0d3FA55555555502A1;
	fma.rn.f64 	%fd147, %fd146, %fd139, 0d3FC5555555555511;
	fma.rn.f64 	%fd148, %fd147, %fd139, 0d3FE000000000000B;
	fma.rn.f64 	%fd149, %fd148, %fd139, 0d3FF0000000000000;
	fma.rn.f64 	%fd150, %fd149, %fd139, 0d3FF0000000000000;
	shr.u32 	%r59, %r58, 31;
	add.s32 	%r60, %r58, %r59;
	shr.s32 	%r61, %r60, 1;
	{
	.reg .b32 %temp; 
	mov.b64 	{%r62, %temp}, %fd150;
	}
	{
	.reg .b32 %temp; 
	mov.b64 	{%temp, %r63}, %fd150;
	}
	shl.b32 	%r64, %r61, 20;
	add.s32 	%r65, %r63, %r64;
	mov.b64 	%fd151, {%r62, %r65};
	sub.s32 	%r66, %r58, %r61;
	shl.b32 	%r67, %r66, 20;
	add.s32 	%r68, %r67, 1072693248;
	mov.b32 	%r69, 0;
	mov.b64 	%fd152, {%r69, %r68};
	mul.f64 	%fd153, %fd152, %fd151;
	neg.f64 	%fd154, %fd134;
	fma.rn.f64 	%fd155, %fd133, %fd84, %fd154;
	fma.rn.f64 	%fd156, %fd153, %fd155, %fd153;
	mul.f64 	%fd157, %fd156, %fd132;
	setp.gt.u32 	%p12, %r37, 1077624832;
	selp.f64 	%fd158, 0d0000000000000000, %fd157, %p12;
	setp.lt.s32 	%p13, %r36, 0;
	mov.f64 	%fd159, 0d4000000000000000;
	sub.f64 	%fd160, %fd159, %fd158;
	selp.f64 	%fd538, %fd160, %fd158, %p13;
	bra.uni 	$L__BB37_43;
$L__BB37_42:
	setp.eq.s32 	%p9, %r37, 2146435072;
	setp.eq.s32 	%p10, %r38, 0;
	setp.lt.s32 	%p11, %r36, 0;
	selp.f64 	%fd81, 0d4000000000000000, 0d0000000000000000, %p11;
	add.f64 	%fd82, %fd53, %fd53;
	selp.f64 	%fd83, %fd81, %fd82, %p10;
	selp.f64 	%fd538, %fd83, %fd82, %p9;
$L__BB37_43:
	mul.f64 	%fd161, %fd537, 0d3FD9884406C00DA2;
	mul.f64 	%fd162, %fd4, %fd161;
	add.f64 	%fd163, %fd2, %fd2;
	cvt.rn.f32.f64 	%f6, %fd163;
	mul.f32 	%f7, %f6, 0f3FB8AA3B;
	cvt.rni.f32.f32 	%f8, %f7;
	abs.f32 	%f9, %f6;
	setp.lt.f32 	%p14, %f9, 0f3ED1EB85;
	selp.f32 	%f10, 0f00000000, %f8, %p14;
	fma.rn.f32 	%f11, %f10, 0fBF317200, %f6;
	fma.rn.f32 	%f12, %f10, 0fB5BFBE8E, %f11;
	setp.eq.f32 	%p15, %f10, 0f43000000;
	selp.f32 	%f13, 0f42FE0000, %f10, %p15;
	fma.rn.f32 	%f14, %f12, 0f3AB5EBE6, 0f3C095663;
	fma.rn.f32 	%f15, %f14, %f12, 0f3D2AABE3;
	fma.rn.f32 	%f16, %f15, %f12, 0f3E2AA9F6;
	fma.rn.f32 	%f17, %f16, %f12, 0f3EFFFFFE;
	mul.f32 	%f18, %f12, %f17;
	fma.rn.f32 	%f19, %f18, %f12, %f12;
	ex2.approx.f32 	%f20, %f13;
	add.f32 	%f21, %f20, 0fBF800000;
	fma.rn.f32 	%f22, %f19, %f20, %f21;
	add.f32 	%f23, %f22, %f22;
	selp.f32 	%f24, %f23, %f22, %p15;
	setp.gt.f32 	%p16, %f13, 0f43000000;
	selp.f32 	%f25, 0f7F800000, %f24, %p16;
	setp.lt.f32 	%p17, %f13, 0fC1C80000;
	selp.f32 	%f26, 0fBF800000, %f25, %p17;
	setp.eq.f32 	%p18, %f6, 0f00000000;
	add.f32 	%f27, %f6, %f6;
	selp.f32 	%f28, %f27, %f26, %p18;
	rcp.rn.f32 	%f29, %f28;
	cvt.f64.f32 	%fd164, %f29;
	fma.rn.f64 	%fd165, %fd538, 0d3FE0000000000000, %fd164;
	div.rn.f64 	%fd166, %fd162, %fd165;
	add.s64 	%rd11, %rd1, %rd7;
	st.global.f64 	[%rd11], %fd166;
$L__BB37_44:
	add.s32 	%r155, %r155, %r3;
	setp.lt.s32 	%p52, %r155, %r40;
	@%p52 bra 	$L__BB37_2;
$L__BB37_45:
	bar.sync 	0;
	ret;

}
.func  (.param .b64 func_retval0) __internal_accurate_pow(
	.param .b64 __internal_accurate_pow_param_0,
	.param .b64 __internal_accurate_pow_param_1
)
{
	.reg .pred 	%p<8>;
	.reg .b32 	%r<49>;
	.reg .b32 	%f<3>;
	.reg .b64 	%fd<109>;

	ld.param.f64 	%fd10, [__internal_accurate_pow_param_0];
	ld.param.f64 	%fd11, [__internal_accurate_pow_param_1];
	{
	.reg .b32 %temp; 
	mov.b64 	{%temp, %r46}, %fd10;
	}
	{
	.reg .b32 %temp; 
	mov.b64 	{%r45, %temp}, %fd10;
	}
	shr.u32 	%r47, %r46, 20;
	setp.gt.u32 	%p1, %r46, 1048575;
	@%p1 bra 	$L__BB38_2;
	mul.f64 	%fd12, %fd10, 0d4350000000000000;
	{
	.reg .b32 %temp; 
	mov.b64 	{%temp, %r46}, %fd12;
	}
	{
	.reg .b32 %temp; 
	mov.b64 	{%r45, %temp}, %fd12;
	}
	shr.u32 	%r16, %r46, 20;
	add.s32 	%r47, %r16, -54;
$L__BB38_2:
	add.s32 	%r48, %r47, -1023;
	and.b32  	%r17, %r46, -2146435073;
	or.b32  	%r18, %r17, 1072693248;
	mov.b64 	%fd107, {%r45, %r18};
	setp.lt.u32 	%p2, %r18, 1073127583;
	@%p2 bra 	$L__BB38_4;
	{
	.reg .b32 %temp; 
	mov.b64 	{%r19, %temp}, %fd107;
	}
	{
	.reg .b32 %temp; 
	mov.b64 	{%temp, %r20}, %fd107;
	}
	add.s32 	%r21, %r20, -1048576;
	mov.b64 	%fd107, {%r19, %r21};
	add.s32 	%r48, %r47, -1022;
$L__BB38_4:
	add.f64 	%fd13, %fd107, 0dBFF0000000000000;
	add.f64 	%fd14, %fd107, 0d3FF0000000000000;
	rcp.approx.ftz.f64 	%fd15, %fd14;
	neg.f64 	%fd16, %fd14;
	fma.rn.f64 	%fd17, %fd16, %fd15, 0d3FF0000000000000;
	fma.rn.f64 	%fd18, %fd17, %fd17, %fd17;
	fma.rn.f64 	%fd19, %fd18, %fd15, %fd15;
	mul.f64 	%fd20, %fd13, %fd19;
	fma.rn.f64 	%fd21, %fd13, %fd19, %fd20;
	mul.f64 	%fd22, %fd21, %fd21;
	fma.rn.f64 	%fd23, %fd22, 0d3EB0F5FF7D2CAFE2, 0d3ED0F5D241AD3B5A;
	fma.rn.f64 	%fd24, %fd23, %fd22, 0d3EF3B20A75488A3F;
	fma.rn.f64 	%fd25, %fd24, %fd22, 0d3F1745CDE4FAECD5;
	fma.rn.f64 	%fd26, %fd25, %fd22, 0d3F3C71C7258A578B;
	fma.rn.f64 	%fd27, %fd26, %fd22, 0d3F6249249242B910;
	fma.rn.f64 	%fd28, %fd27, %fd22, 0d3F89999999999DFB;
	sub.f64 	%fd29, %fd13, %fd21;
	add.f64 	%fd30, %fd29, %fd29;
	neg.f64 	%fd31, %fd21;
	fma.rn.f64 	%fd32, %fd31, %fd13, %fd30;
	mul.f64 	%fd33, %fd19, %fd32;
	fma.rn.f64 	%fd34, %fd22, %fd28, 0d3FB5555555555555;
	mov.f64 	%fd35, 0d3FB5555555555555;
	sub.f64 	%fd36, %fd35, %fd34;
	fma.rn.f64 	%fd37, %fd22, %fd28, %fd36;
	add.f64 	%fd38, %fd37, 0dBC46A4CB00B9E7B0;
	add.f64 	%fd39, %fd34, %fd38;
	sub.f64 	%fd40, %fd34, %fd39;
	add.f64 	%fd41, %fd38, %fd40;
	mul.rn.f64 	%fd42, %fd21, %fd21;
	neg.f64 	%fd43, %fd42;
	fma.rn.f64 	%fd44, %fd21, %fd21, %fd43;
	{
	.reg .b32 %temp; 
	mov.b64 	{%r22, %temp}, %fd33;
	}
	{
	.reg .b32 %temp; 
	mov.b64 	{%temp, %r23}, %fd33;
	}
	add.s32 	%r24, %r23, 1048576;
	mov.b64 	%fd45, {%r22, %r24};
	fma.rn.f64 	%fd46, %fd21, %fd45, %fd44;
	mul.rn.f64 	%fd47, %fd42, %fd21;
	neg.f64 	%fd48, %fd47;
	fma.rn.f64 	%fd49, %fd42, %fd21, %fd48;
	fma.rn.f64 	%fd50, %fd42, %fd33, %fd49;
	fma.rn.f64 	%fd51, %fd46, %fd21, %fd50;
	mul.rn.f64 	%fd52, %fd39, %fd47;
	neg.f64 	%fd53, %fd52;
	fma.rn.f64 	%fd54, %fd39, %fd47, %fd53;
	fma.rn.f64 	%fd55, %fd39, %fd51, %fd54;
	fma.rn.f64 	%fd56, %fd41, %fd47, %fd55;
	add.f64 	%fd57, %fd52, %fd56;
	sub.f64 	%fd58, %fd52, %fd57;
	add.f64 	%fd59, %fd56, %fd58;
	add.f64 	%fd60, %fd21, %fd57;
	sub.f64 	%fd61, %fd21, %fd60;
	add.f64 	%fd62, %fd57, %fd61;
	add.f64 	%fd63, %fd59, %fd62;
	add.f64 	%fd64, %fd33, %fd63;
	add.f64 	%fd65, %fd60, %fd64;
	sub.f64 	%fd66, %fd60, %fd65;
	add.f64 	%fd67, %fd64, %fd66;
	xor.b32  	%r25, %r48, -2147483648;
	mov.b32 	%r26, 1127219200;
	mov.b64 	%fd68, {%r25, %r26};
	mov.b32 	%r27, -2147483648;
	mov.b64 	%fd69, {%r27, %r26};
	sub.f64 	%fd70, %fd68, %fd69;
	fma.rn.f64 	%fd71, %fd70, 0d3FE62E42FEFA39EF, %fd65;
	fma.rn.f64 	%fd72, %fd70, 0dBFE62E42FEFA39EF, %fd71;
	sub.f64 	%fd73, %fd72, %fd65;
	sub.f64 	%fd74, %fd67, %fd73;
	fma.rn.f64 	%fd75, %fd70, 0d3C7ABC9E3B39803F, %fd74;
	add.f64 	%fd76, %fd71, %fd75;
	sub.f64 	%fd77, %fd71, %fd76;
	add.f64 	%fd78, %fd75, %fd77;
	{
	.reg .b32 %temp; 
	mov.b64 	{%temp, %r28}, %fd11;
	}
	{
	.reg .b32 %temp; 
	mov.b64 	{%r29, %temp}, %fd11;
	}
	shl.b32 	%r30, %r28, 1;
	setp.gt.u32 	%p3, %r30, -33554433;
	and.b32  	%r31, %r28, -15728641;
	selp.b32 	%r32, %r31, %r28, %p3;
	mov.b64 	%fd79, {%r29, %r32};
	mul.rn.f64 	%fd80, %fd76, %fd79;
	neg.f64 	%fd81, %fd80;
	fma.rn.f64 	%fd82, %fd76, %fd79, %fd81;
	fma.rn.f64 	%fd83, %fd78, %fd79, %fd82;
	add.f64 	%fd4, %fd80, %fd83;
	sub.f64 	%fd84, %fd80, %fd4;
	add.f64 	%fd5, %fd83, %fd84;
	fma.rn.f64 	%fd85, %fd4, 0d3FF71547652B82FE, 0d4338000000000000;
	{
	.reg .b32 %temp; 
	mov.b64 	{%r13, %temp}, %fd85;
	}
	mov.f64 	%fd86, 0dC338000000000000;
	add.rn.f64 	%fd87, %fd85, %fd86;
	fma.rn.f64 	%fd88, %fd87, 0dBFE62E42FEFA39EF, %fd4;
	fma.rn.f64 	%fd89, %fd87, 0dBC7ABC9E3B39803F, %fd88;
	fma.rn.f64 	%fd90, %fd89, 0d3E5ADE1569CE2BDF, 0d3E928AF3FCA213EA;
	fma.rn.f64 	%fd91, %fd90, %fd89, 0d3EC71DEE62401315;
	fma.rn.f64 	%fd92, %fd91, %fd89, 0d3EFA01997C89EB71;
	fma.rn.f64 	%fd93, %fd92, %fd89, 0d3F2A01A014761F65;
	fma.rn.f64 	%fd94, %fd93, %fd89, 0d3F56C16C1852B7AF;
	fma.rn.f64 	%fd95, %fd94, %fd89, 0d3F81111111122322;
	fma.rn.f64 	%fd96, %fd95, %fd89, 0d3FA55555555502A1;
	fma.rn.f64 	%fd97, %fd96, %fd89, 0d3FC5555555555511;
	fma.rn.f64 	%fd98, %fd97, %fd89, 0d3FE000000000000B;
	fma.rn.f64 	%fd99, %fd98, %fd89, 0d3FF0000000000000;
	fma.rn.f64 	%fd100, %fd99, %fd89, 0d3FF0000000000000;
	{
	.reg .b32 %temp; 
	mov.b64 	{%r14, %temp}, %fd100;
	}
	{
	.reg .b32 %temp; 
	mov.b64 	{%temp, %r15}, %fd100;
	}
	shl.b32 	%r33, %r13, 20;
	add.s32 	%r34, %r33, %r15;
	mov.b64 	%fd108, {%r14, %r34};
	{
	.reg .b32 %temp; 
	mov.b64 	{%temp, %r35}, %fd4;
	}
	mov.b32 	%f2, %r35;
	abs.f32 	%f1, %f2;
	setp.lt.f32 	%p4, %f1, 0f4086232B;
	@%p4 bra 	$L__BB38_7;
	setp.lt.f64 	%p5, %fd4, 0d0000000000000000;
	add.f64 	%fd101, %fd4, 0d7FF0000000000000;
	selp.f64 	%fd108, 0d0000000000000000, %fd101, %p5;
	setp.geu.f32 	%p6, %f1, 0f40874800;
	@%p6 bra 	$L__BB38_7;
	shr.u32 	%r36, %r13, 31;
	add.s32 	%r37, %r13, %r36;
	shr.s32 	%r38, %r37, 1;
	shl.b32 	%r39, %r38, 20;
	add.s32 	%r40, %r15, %r39;
	mov.b64 	%fd102, {%r14, %r40};
	sub.s32 	%r41, %r13, %r38;
	shl.b32 	%r42, %r41, 20;
	add.s32 	%r43, %r42, 1072693248;
	mov.b32 	%r44, 0;
	mov.b64 	%fd103, {%r44, %r43};
	mul.f64 	%fd108, %fd103, %fd102;
$L__BB38_7:
	abs.f64 	%fd104, %fd108;
	setp.eq.f64 	%p7, %fd104, 0d7FF0000000000000;
	fma.rn.f64 	%fd105, %fd108, %fd5, %fd108;
	selp.f64 	%fd106, %fd108, %fd105, %p7;
	st.param.f64 	[func_retval0], %fd106;
	ret;

}


// ===== COMPILED SASS (sm_100) =====

	.target	sm_100

	.elftype	@"ET_EXEC"


//--------------------- .note.nv.tkinfo           --------------------------
	.section	.note.nv.tkinfo,"",@"SHT_NOTE"
	.sectionflags	@"SHF_NOTE_NV_TKINFO"
	.tkinfo
        /*0018*/ 	.word	0x00000002
        /*0030*/ 	.string	""
        /*0030*/ 	.string	"ptxas"
        /*0030*/ 	.string	"Cuda compilation tools, release 13.0, V13.0.88"
        /*0030*/ 	.string	"Build cuda_13.0.r13.0/compiler.36424714_0"
        /*0030*/ 	.string	"-arch sm_100 -m 64 "



//--------------------- .note.nv.cuinfo           --------------------------
	.section	.note.nv.cuinfo,"",@"SHT_NOTE"
	.sectionflags	@"SHF_NOTE_NV_CUINFO"
        /*0018*/ 	.short	0x0002
        /*001a*/ 	.short	0x0064
        /*001c*/ 	.short	0x0082
	.zero		2


//--------------------- .nv.info                  --------------------------
	.section	.nv.info,"",@"SHT_CUDA_INFO"
	.align	4


	//----- nvinfo : EIATTR_REGCOUNT
	.align		4
        /*0000*/ 	.byte	0x04, 0x2f
        /*0002*/ 	.short	(.L_1 - .L_0)
	.align		4
.L_0:
        /*0004*/ 	.word	index@(_Z10_add_32_11iPfS_S_)
        /*0008*/ 	.word	0x00000014


	//----- nvinfo : EIATTR_FRAME_SIZE
	.align		4
.L_1:
        /*000c*/ 	.byte	0x04, 0x11
        /*000e*/ 	.short	(.L_3 - .L_2)
	.align		4
.L_2:
        /*0010*/ 	.word	index@(_Z10_add_32_11iPfS_S_)
        /*0014*/ 	.word	0x00000000


	//----- nvinfo : EIATTR_REGCOUNT
	.align		4
.L_3:
        /*0018*/ 	.byte	0x04, 0x2f
        /*001a*/ 	.short	(.L_5 - .L_4)
	.align		4
.L_4:
        /*001c*/ 	.word	index@(_Z10_add_64_11iPdS_S_)
        /*0020*/ 	.word	0x00000014


	//----- nvinfo : EIATTR_FRAME_SIZE
	.align		4
.L_5:
        /*0024*/ 	.byte	0x04, 0x11
        /*0026*/ 	.short	(.L_7 - .L_6)
	.align		4
.L_6:
        /*0028*/ 	.word	index@(_Z10_add_64_11iPdS_S_)
        /*002c*/ 	.word	0x00000000


	//----- nvinfo : EIATTR_REGCOUNT
	.align		4
.L_7:
        /*0030*/ 	.byte	0x04, 0x2f
        /*0032*/ 	.short	(.L_9 - .L_8)
	.align		4
.L_8:
        /*0034*/ 	.word	index@(_Z10_sub_32_11iPfS_S_)
        /*0038*/ 	.word	0x00000014


	//----- nvinfo : EIATTR_FRAME_SIZE
	.align		4
.L_9:
        /*003c*/ 	.byte	0x04, 0x11
        /*003e*/ 	.short	(.L_11 - .L_10)
	.align		4
.L_10:
        /*0040*/ 	.word	index@(_Z10_sub_32_11iPfS_S_)
        /*0044*/ 	.word	0x00000000


	//----- nvinfo : EIATTR_REGCOUNT
	.align		4
.L_11:
        /*0048*/ 	.byte	0x04, 0x2f
        /*004a*/ 	.short	(.L_13 - .L_12)
	.align		4
.L_12:
        /*004c*/ 	.word	index@(_Z10_sub_64_11iPdS_S_)
        /*0050*/ 	.word	0x00000014


	//----- nvinfo : EIATTR_FRAME_SIZE
	.align		4
.L_13:
        /*0054*/ 	.byte	0x04, 0x11
        /*0056*/ 	.short	(.L_15 - .L_14)
	.align		4
.L_14:
        /*0058*/ 	.word	index@(_Z10_sub_64_11iPdS_S_)
        /*005c*/ 	.word	0x00000000


	//----- nvinfo : EIATTR_REGCOUNT
	.align		4
.L_15:
        /*0060*/ 	.byte	0x04, 0x2f
        /*0062*/ 	.short	(.L_17 - .L_16)
	.align		4
.L_16:
        /*0064*/ 	.word	index@(_Z10_mul_32_11iPfS_S_)
        /*0068*/ 	.word	0x00000014


	//----- nvinfo : EIATTR_FRAME_SIZE
	.align		4
.L_17:
        /*006c*/ 	.byte	0x04, 0x11
        /*006e*/ 	.short	(.L_19 - .L_18)
	.align		4
.L_18:
        /*0070*/ 	.word	index@(_Z10_mul_32_11iPfS_S_)
        /*0074*/ 	.word	0x00000000


	//----- nvinfo : EIATTR_REGCOUNT
	.align		4
.L_19:
        /*0078*/ 	.byte	0x04, 0x2f
        /*007a*/ 	.short	(.L_21 - .L_20)
	.align		4
.L_20:
        /*007c*/ 	.word	index@(_Z10_mul_64_11iPdS_S_)
        /*0080*/ 	.word	0x00000014


	//----- nvinfo : EIATTR_FRAME_SIZE
	.align		4
.L_21:
        /*0084*/ 	.byte	0x04, 0x11
        /*0086*/ 	.short	(.L_23 - .L_22)
	.align		4
.L_22:
        /*0088*/ 	.word	index@(_Z10_mul_64_11iPdS_S_)
        /*008c*/ 	.word	0x00000000


	//----- nvinfo : EIATTR_REGCOUNT
	.align		4
.L_23:
        /*0090*/ 	.byte	0x04, 0x2f
        /*0092*/ 	.short	(.L_25 - .L_24)
	.align		4
.L_24:
        /*0094*/ 	.word	index@(_Z10_div_32_11iPfS_S_)
        /*0098*/ 	.word	0x00000016


	//----- nvinfo : EIATTR_FRAME_SIZE
	.align		4
.L_25:
        /*009c*/ 	.byte	0x04, 0x11
        /*009e*/ 	.short	(.L_27 - .L_26)
	.align		4
.L_26:
        /*00a0*/ 	.word	index@($__internal_7_$__cuda_sm3x_div_rn_noftz_f32_slowpath)
        /*00a4*/ 	.word	0x00000000


	//----- nvinfo : EIATTR_FRAME_SIZE
	.align		4
.L_27:
        /*00a8*/ 	.byte	0x04, 0x11
        /*00aa*/ 	.short	(.L_29 - .L_28)
	.align		4
.L_28:
        /*00ac*/ 	.word	index@(_Z10_div_32_11iPfS_S_)
        /*00b0*/ 	.word	0x00000000


	//----- nvinfo : EIATTR_REGCOUNT
	.align		4
.L_29:
        /*00b4*/ 	.byte	0x04, 0x2f
        /*00b6*/ 	.short	(.L_31 - .L_30)
	.align		4
.L_30:
        /*00b8*/ 	.word	index@(_Z10_div_64_11iPdS_S_)
        /*00bc*/ 	.word	0x00000020


	//----- nvinfo : EIATTR_FRAME_SIZE
	.align		4
.L_31:
        /*00c0*/ 	.byte	0x04, 0x11
        /*00c2*/ 	.short	(.L_33 - .L_32)
	.align		4
.L_32:
        /*00c4*/ 	.word	index@($__internal_6_$__cuda_sm20_div_rn_f64_full)
        /*00c8*/ 	.word	0x00000000


	//----- nvinfo : EIATTR_FRAME_SIZE
	.align		4
.L_33:
        /*00cc*/ 	.byte	0x04, 0x11
        /*00ce*/ 	.short	(.L_35 - .L_34)
	.align		4
.L_34:
        /*00d0*/ 	.word	index@(_Z10_div_64_11iPdS_S_)
        /*00d4*/ 	.word	0x00000000


	//----- nvinfo : EIATTR_REGCOUNT
	.align		4
.L_35:
        /*00d8*/ 	.byte	0x04, 0x2f
        /*00da*/ 	.short	(.L_37 - .L_36)
	.align		4
.L_36:
        /*00dc*/ 	.word	index@(_Z10_pow_32_11iPfS_S_)
        /*00e0*/ 	.word	0x00000016


	//----- nvinfo : EIATTR_FRAME_SIZE
	.align		4
.L_37:
        /*00e4*/ 	.byte	0x04, 0x11
        /*00e6*/ 	.short	(.L_39 - .L_38)
	.align		4
.L_38:
        /*00e8*/ 	.word	index@(_Z10_pow_32_11iPfS_S_)
        /*00ec*/ 	.word	0x00000000


	//----- nvinfo : EIATTR_REGCOUNT
	.align		4
.L_39:
        /*00f0*/ 	.byte	0x04, 0x2f
        /*00f2*/ 	.short	(.L_41 - .L_40)
	.align		4
.L_40:
        /*00f4*/ 	.word	index@(_Z10_pow_64_11iPdS_S_)
        /*00f8*/ 	.word	0x00000026


	//----- nvinfo : EIATTR_FRAME_SIZE
	.align		4
.L_41:
        /*00fc*/ 	.byte	0x04, 0x11
        /*00fe*/ 	.short	(.L_43 - .L_42)
	.align		4
.L_42:
        /*0100*/ 	.word	index@($_Z10_pow_64_11iPdS_S_$__internal_accurate_pow)
        /*0104*/ 	.word	0x00000000


	//----- nvinfo : EIATTR_FRAME_SIZE
	.align		4
.L_43:
        /*0108*/ 	.byte	0x04, 0x11
        /*010a*/ 	.short	(.L_45 - .L_44)
	.align		4
.L_44:
        /*010c*/ 	.word	index@(_Z10_pow_64_11iPdS_S_)
        /*0110*/ 	.word	0x00000000


	//----- nvinfo : EIATTR_REGCOUNT
	.align		4
.L_45:
        /*0114*/ 	.byte	0x04, 0x2f
        /*0116*/ 	.short	(.L_47 - .L_46)
	.align		4
.L_46:
        /*0118*/ 	.word	index@(_Z10_max_32_11iPfS_S_)
        /*011c*/ 	.word	0x00000014


	//----- nvinfo : EIATTR_FRAME_SIZE
	.align		4
.L_47:
        /*0120*/ 	.byte	0x04, 0x11
        /*0122*/ 	.short	(.L_49 - .L_48)
	.align		4
.L_48:
        /*0124*/ 	.word	index@(_Z10_max_32_11iPfS_S_)
        /*0128*/ 	.word	0x00000000


	//----- nvinfo : EIATTR_REGCOUNT
	.align		4
.L_49:
        /*012c*/ 	.byte	0x04, 0x2f
        /*012e*/ 	.short	(.L_51 - .L_50)
	.align		4
.L_50:
        /*0130*/ 	.word	index@(_Z10_max_64_11iPdS_S_)
        /*0134*/ 	.word	0x00000014


	//----- nvinfo : EIATTR_FRAME_SIZE
	.align		4
.L_51:
        /*0138*/ 	.byte	0x04, 0x11
        /*013a*/ 	.short	(.L_53 - .L_52)
	.align		4
.L_52:
        /*013c*/ 	.word	index@(_Z10_max_64_11iPdS_S_)
        /*0140*/ 	.word	0x00000000


	//----- nvinfo : EIATTR_REGCOUNT
	.align		4
.L_53:
        /*0144*/ 	.byte	0x04, 0x2f
        /*0146*/ 	.short	(.L_55 - .L_54)
	.align		4
.L_54:
        /*0148*/ 	.word	index@(_Z10_min_32_11iPfS_S_)
        /*014c*/ 	.word	0x00000014


	//----- nvinfo : EIATTR_FRAME_SIZE
	.align		4
.L_55:
        /*0150*/ 	.byte	0x04, 0x11
        /*0152*/ 	.short	(.L_57 - .L_56)
	.align		4
.L_56:
        /*0154*/ 	.word	index@(_Z10_min_32_11iPfS_S_)
        /*0158*/ 	.word	0x00000000


	//----- nvinfo : EIATTR_REGCOUNT
	.align		4
.L_57:
        /*015c*/ 	.byte	0x04, 0x2f
        /*015e*/ 	.short	(.L_59 - .L_58)
	.align		4
.L_58:
        /*0160*/ 	.word	index@(_Z10_min_64_11iPdS_S_)
        /*0164*/ 	.word	0x00000014


	//----- nvinfo : EIATTR_FRAME_SIZE
	.align		4
.L_59:
        /*0168*/ 	.byte	0x04, 0x11
        /*016a*/ 	.short	(.L_61 - .L_60)
	.align		4
.L_60:
        /*016c*/ 	.word	index@(_Z10_min_64_11iPdS_S_)
        /*0170*/ 	.word	0x00000000


	//----- nvinfo : EIATTR_REGCOUNT
	.align		4
.L_61:
        /*0174*/ 	.byte	0x04, 0x2f
        /*0176*/ 	.short	(.L_63 - .L_62)
	.align		4
.L_62:
        /*0178*/ 	.word	index@(_Z9_eq_32_11iPfS_S_)
        /*017c*/ 	.word	0x00000014


	//----- nvinfo : EIATTR_FRAME_SIZE
	.align		4
.L_63:
        /*0180*/ 	.byte	0x04, 0x11
        /*0182*/ 	.short	(.L_65 - .L_64)
	.align		4
.L_64:
        /*0184*/ 	.word	index@(_Z9_eq_32_11iPfS_S_)
        /*0188*/ 	.word	0x00000000


	//----- nvinfo : EIATTR_REGCOUNT
	.align		4
.L_65:
        /*018c*/ 	.byte	0x04, 0x2f
        /*018e*/ 	.short	(.L_67 - .L_66)
	.align		4
.L_66:
        /*0190*/ 	.word	index@(_Z9_eq_64_11iPdS_S_)
        /*0194*/ 	.word	0x00000014


	//----- nvinfo : EIATTR_FRAME_SIZE
	.align		4
.L_67:
        /*0198*/ 	.byte	0x04, 0x11
        /*019a*/ 	.short	(.L_69 - .L_68)
	.align		4
.L_68:
        /*019c*/ 	.word	index@(_Z9_eq_64_11iPdS_S_)
        /*01a0*/ 	.word	0x00000000


	//----- nvinfo : EIATTR_REGCOUNT
	.align		4
.L_69:
        /*01a4*/ 	.byte	0x04, 0x2f
        /*01a6*/ 	.short	(.L_71 - .L_70)
	.align		4
.L_70:
        /*01a8*/ 	.word	index@(_Z9_ne_32_11iPfS_S_)
        /*01ac*/ 	.word	0x00000014


	//----- nvinfo : EIATTR_FRAME_SIZE
	.align		4
.L_71:
        /*01b0*/ 	.byte	0x04, 0x11
        /*01b2*/ 	.short	(.L_73 - .L_72)
	.align		4
.L_72:
        /*01b4*/ 	.word	index@(_Z9_ne_32_11iPfS_S_)
        /*01b8*/ 	.word	0x00000000


	//----- nvinfo : EIATTR_REGCOUNT
	.align		4
.L_73:
        /*01bc*/ 	.byte	0x04, 0x2f
        /*01be*/ 	.short	(.L_75 - .L_74)
	.align		4
.L_74:
        /*01c0*/ 	.word	index@(_Z9_ne_64_11iPdS_S_)
        /*01c4*/ 	.word	0x00000014


	//----- nvinfo : EIATTR_FRAME_SIZE
	.align		4
.L_75:
        /*01c8*/ 	.byte	0x04, 0x11
        /*01ca*/ 	.short	(.L_77 - .L_76)
	.align		4
.L_76:
        /*01cc*/ 	.word	index@(_Z9_ne_64_11iPdS_S_)
        /*01d0*/ 	.word	0x00000000


	//----- nvinfo : EIATTR_REGCOUNT
	.align		4
.L_77:
        /*01d4*/ 	.byte	0x04, 0x2f
        /*01d6*/ 	.short	(.L_79 - .L_78)
	.align		4
.L_78:
        /*01d8*/ 	.word	index@(_Z9_gt_32_11iPfS_S_)
        /*01dc*/ 	.word	0x00000014


	//----- nvinfo : EIATTR_FRAME_SIZE
	.align		4
.L_79:
        /*01e0*/ 	.byte	0x04, 0x11
        /*01e2*/ 	.short	(.L_81 - .L_80)
	.align		4
.L_80:
        /*01e4*/ 	.word	index@(_Z9_gt_32_11iPfS_S_)
        /*01e8*/ 	.word	0x00000000


	//----- nvinfo : EIATTR_REGCOUNT
	.align		4
.L_81:
        /*01ec*/ 	.byte	0x04, 0x2f
        /*01ee*/ 	.short	(.L_83 - .L_82)
	.align		4
.L_82:
        /*01f0*/ 	.word	index@(_Z9_gt_64_11iPdS_S_)
        /*01f4*/ 	.word	0x00000014


	//----- nvinfo : EIATTR_FRAME_SIZE
	.align		4
.L_83:
        /*01f8*/ 	.byte	0x04, 0x11
        /*01fa*/ 	.short	(.L_85 - .L_84)
	.align		4
.L_84:
        /*01fc*/ 	.word	index@(_Z9_gt_64_11iPdS_S_)
        /*0200*/ 	.word	0x00000000


	//----- nvinfo : EIATTR_REGCOUNT
	.align		4
.L_85:
        /*0204*/ 	.byte	0x04, 0x2f
        /*0206*/ 	.short	(.L_87 - .L_86)
	.align		4
.L_86:
        /*0208*/ 	.word	index@(_Z9_ge_32_11iPfS_S_)
        /*020c*/ 	.word	0x00000014


	//----- nvinfo : EIATTR_FRAME_SIZE
	.align		4
.L_87:
        /*0210*/ 	.byte	0x04, 0x11
        /*0212*/ 	.short	(.L_89 - .L_88)
	.align		4
.L_88:
        /*0214*/ 	.word	index@(_Z9_ge_32_11iPfS_S_)
        /*0218*/ 	.word	0x00000000


	//----- nvinfo : EIATTR_REGCOUNT
	.align		4
.L_89:
        /*021c*/ 	.byte	0x04, 0x2f
        /*021e*/ 	.short	(.L_91 - .L_90)
	.align		4
.L_90:
        /*0220*/ 	.word	index@(_Z9_ge_64_11iPdS_S_)
        /*0224*/ 	.word	0x00000014


	//----- nvinfo : EIATTR_FRAME_SIZE
	.align		4
.L_91:
        /*0228*/ 	.byte	0x04, 0x11
        /*022a*/ 	.short	(.L_93 - .L_92)
	.align		4
.L_92:
        /*022c*/ 	.word	index@(_Z9_ge_64_11iPdS_S_)
        /*0230*/ 	.word	0x00000000


	//----- nvinfo : EIATTR_REGCOUNT
	.align		4
.L_93:
        /*0234*/ 	.byte	0x04, 0x2f
        /*0236*/ 	.short	(.L_95 - .L_94)
	.align		4
.L_94:
        /*0238*/ 	.word	index@(_Z9_lt_32_11iPfS_S_)
        /*023c*/ 	.word	0x00000014


	//----- nvinfo : EIATTR_FRAME_SIZE
	.align		4
.L_95:
        /*0240*/ 	.byte	0x04, 0x11
        /*0242*/ 	.short	(.L_97 - .L_96)
	.align		4
.L_96:
        /*0244*/ 	.word	index@(_Z9_lt_32_11iPfS_S_)
        /*0248*/ 	.word	0x00000000


	//----- nvinfo : EIATTR_REGCOUNT
	.align		4
.L_97:
        /*024c*/ 	.byte	0x04, 0x2f
        /*024e*/ 	.short	(.L_99 - .L_98)
	.align		4
.L_98:
        /*0250*/ 	.word	index@(_Z9_lt_64_11iPdS_S_)
        /*0254*/ 	.word	0x00000014


	//----- nvinfo : EIATTR_FRAME_SIZE
	.align		4
.L_99:
        /*0258*/ 	.byte	0x04, 0x11
        /*025a*/ 	.short	(.L_101 - .L_100)
	.align		4
.L_100:
        /*025c*/ 	.word	index@(_Z9_lt_64_11iPdS_S_)
        /*0260*/ 	.word	0x00000000


	//----- nvinfo : EIATTR_REGCOUNT
	.align		4
.L_101:
        /*0264*/ 	.byte	0x04, 0x2f
        /*0266*/ 	.short	(.L_103 - .L_102)
	.align		4
.L_102:
        /*0268*/ 	.word	index@(_Z9_le_32_11iPfS_S_)
        /*026c*/ 	.word	0x00000014


	//----- nvinfo : EIATTR_FRAME_SIZE
	.align		4
.L_103:
        /*0270*/ 	.byte	0x04, 0x11
        /*0272*/ 	.short	(.L_105 - .L_104)
	.align		4
.L_104:
        /*0274*/ 	.word	index@(_Z9_le_32_11iPfS_S_)
        /*0278*/ 	.word	0x00000000


	//----- nvinfo : EIATTR_REGCOUNT
	.align		4
.L_105:
        /*027c*/ 	.byte	0x04, 0x2f
        /*027e*/ 	.short	(.L_107 - .L_106)
	.align		4
.L_106:
        /*0280*/ 	.word	index@(_Z9_le_64_11iPdS_S_)
        /*0284*/ 	.word	0x00000014


	//----- nvinfo : EIATTR_FRAME_SIZE
	.align		4
.L_107:
        /*0288*/ 	.byte	0x04, 0x11
        /*028a*/ 	.short	(.L_109 - .L_108)
	.align		4
.L_108:
        /*028c*/ 	.word	index@(_Z9_le_64_11iPdS_S_)
        /*0290*/ 	.word	0x00000000


	//----- nvinfo : EIATTR_REGCOUNT
	.align		4
.L_109:
        /*0294*/ 	.byte	0x04, 0x2f
        /*0296*/ 	.short	(.L_111 - .L_110)
	.align		4
.L_110:
        /*0298*/ 	.word	index@(_Z15_invxback_32_11iPfS_S_)
        /*029c*/ 	.word	0x00000014


	//----- nvinfo : EIATTR_FRAME_SIZE
	.align		4
.L_111:
        /*02a0*/ 	.byte	0x04, 0x11
        /*02a2*/ 	.short	(.L_113 - .L_112)
	.align		4
.L_112:
        /*02a4*/ 	.word	index@(_Z15_invxback_32_11iPfS_S_)
        /*02a8*/ 	.word	0x00000000


	//----- nvinfo : EIATTR_REGCOUNT
	.align		4
.L_113:
        /*02ac*/ 	.byte	0x04, 0x2f
        /*02ae*/ 	.short	(.L_115 - .L_114)
	.align		4
.L_114:
        /*02b0*/ 	.word	index@(_Z15_invxback_64_11iPdS_S_)
        /*02b4*/ 	.word	0x00000014


	//----- nvinfo : EIATTR_FRAME_SIZE
	.align		4
.L_115:
        /*02b8*/ 	.byte	0x04, 0x11
        /*02ba*/ 	.short	(.L_117 - .L_116)
	.align		4
.L_116:
        /*02bc*/ 	.word	index@(_Z15_invxback_64_11iPdS_S_)
        /*02c0*/ 	.word	0x00000000


	//----- nvinfo : EIATTR_REGCOUNT
	.align		4
.L_117:
        /*02c4*/ 	.byte	0x04, 0x2f
        /*02c6*/ 	.short	(.L_119 - .L_118)
	.align		4
.L_118:
        /*02c8*/ 	.word	index@(_Z15_reluback_32_11iPfS_S_)
        /*02cc*/ 	.word	0x00000014


	//----- nvinfo : EIATTR_FRAME_SIZE
	.align		4
.L_119:
        /*02d0*/ 	.byte	0x04, 0x11
        /*02d2*/ 	.short	(.L_121 - .L_120)
	.align		4
.L_120:
        /*02d4*/ 	.word	index@(_Z15_reluback_32_11iPfS_S_)
        /*02d8*/ 	.word	0x00000000


	//----- nvinfo : EIATTR_REGCOUNT
	.align		4
.L_121:
        /*02dc*/ 	.byte	0x04, 0x2f
        /*02de*/ 	.short	(.L_123 - .L_122)
	.align		4
.L_122:
        /*02e0*/ 	.word	index@(_Z15_reluback_64_11iPdS_S_)
        /*02e4*/ 	.word	0x00000014


	//----- nvinfo : EIATTR_FRAME_SIZE
	.align		4
.L_123:
        /*02e8*/ 	.byte	0x04, 0x11
        /*02ea*/ 	.short	(.L_125 - .L_124)
	.align		4
.L_124:
        /*02ec*/ 	.word	index@(_Z15_reluback_64_11iPdS_S_)
        /*02f0*/ 	.word	0x00000000


	//----- nvinfo : EIATTR_REGCOUNT
	.align		4
.L_125:
        /*02f4*/ 	.byte	0x04, 0x2f
        /*02f6*/ 	.short	(.L_127 - .L_126)
	.align		4
.L_126:
        /*02f8*/ 	.word	index@(_Z15_sigmback_32_11iPfS_S_)
        /*02fc*/ 	.word	0x00000014


	//----- nvinfo : EIATTR_FRAME_SIZE
	.align		4
.L_127:
        /*0300*/ 	.byte	0x04, 0x11
        /*0302*/ 	.short	(.L_129 - .L_128)
	.align		4
.L_128:
        /*0304*/ 	.word	index@(_Z15_sigmback_32_11iPfS_S_)
        /*0308*/ 	.word	0x00000000


	//----- nvinfo : EIATTR_REGCOUNT
	.align		4
.L_129:
        /*030c*/ 	.byte	0x04, 0x2f
        /*030e*/ 	.short	(.L_131 - .L_130)
	.align		4
.L_130:
        /*0310*/ 	.word	index@(_Z15_sigmback_64_11iPdS_S_)
        /*0314*/ 	.word	0x00000014


	//----- nvinfo : EIATTR_FRAME_SIZE
	.align		4
.L_131:
        /*0318*/ 	.byte	0x04, 0x11
        /*031a*/ 	.short	(.L_133 - .L_132)
	.align		4
.L_132:
        /*031c*/ 	.word	index@(_Z15_sigmback_64_11iPdS_S_)
        /*0320*/ 	.word	0x00000000


	//----- nvinfo : EIATTR_REGCOUNT
	.align		4
.L_133:
        /*0324*/ 	.byte	0x04, 0x2f
        /*0326*/ 	.short	(.L_135 - .L_134)
	.align		4
.L_134:
        /*0328*/ 	.word	index@(_Z15_tanhback_32_11iPfS_S_)
        /*032c*/ 	.word	0x00000014


	//----- nvinfo : EIATTR_FRAME_SIZE
	.align		4
.L_135:
        /*0330*/ 	.byte	0x04, 0x11
        /*0332*/ 	.short	(.L_137 - .L_136)
	.align		4
.L_136:
        /*0334*/ 	.word	index@(_Z15_tanhback_32_11iPfS_S_)
        /*0338*/ 	.word	0x00000000


	//----- nvinfo : EIATTR_REGCOUNT
	.align		4
.L_137:
        /*033c*/ 	.byte	0x04, 0x2f
        /*033e*/ 	.short	(.L_139 - .L_138)
	.align		4
.L_138:
        /*0340*/ 	.word	index@(_Z15_tanhback_64_11iPdS_S_)
        /*0344*/ 	.word	0x00000014


	//----- nvinfo : EIATTR_FRAME_SIZE
	.align		4
.L_139:
        /*0348*/ 	.byte	0x04, 0x11
        /*034a*/ 	.short	(.L_141 - .L_140)
	.align		4
.L_140:
        /*034c*/ 	.word	index@(_Z15_tanhback_64_11iPdS_S_)
        /*0350*/ 	.word	0x00000000


	//----- nvinfo : EIATTR_REGCOUNT
	.align		4
.L_141:
        /*0354*/ 	.byte	0x04, 0x2f
        /*0356*/ 	.short	(.L_143 - .L_142)
	.align		4
.L_142:
        /*0358*/ 	.word	index@(_Z11_rpow_32_11iPfS_S_)
        /*035c*/ 	.word	0x00000016


	//----- nvinfo : EIATTR_FRAME_SIZE
	.align		4
.L_143:
        /*0360*/ 	.byte	0x04, 0x11
        /*0362*/ 	.short	(.L_145 - .L_144)
	.align		4
.L_144:
        /*0364*/ 	.word	index@(_Z11_rpow_32_11iPfS_S_)
        /*0368*/ 	.word	0x00000000


	//----- nvinfo : EIATTR_REGCOUNT
	.align		4
.L_145:
        /*036c*/ 	.byte	0x04, 0x2f
        /*036e*/ 	.short	(.L_147 - .L_146)
	.align		4
.L_146:
        /*0370*/ 	.word	index@(_Z11_rpow_64_11iPdS_S_)
        /*0374*/ 	.word	0x00000026


	//----- nvinfo : EIATTR_FRAME_SIZE
	.align		4
.L_147:
        /*0378*/ 	.byte	0x04, 0x11
        /*037a*/ 	.short	(.L_149 - .L_148)
	.align		4
.L_148:
        /*037c*/ 	.word	index@($_Z11_rpow_64_11iPdS_S_$__internal_accurate_pow)
        /*0380*/ 	.word	0x00000000


	//----- nvinfo : EIATTR_FRAME_SIZE
	.align		4
.L_149:
        /*0384*/ 	.byte	0x04, 0x11
        /*0386*/ 	.short	(.L_151 - .L_150)
	.align		4
.L_150:
        /*0388*/ 	.word	index@(_Z11_rpow_64_11iPdS_S_)
        /*038c*/ 	.word	0x00000000


	//----- nvinfo : EIATTR_REGCOUNT
	.align		4
.L_151:
        /*0390*/ 	.byte	0x04, 0x2f
        /*0392*/ 	.short	(.L_153 - .L_152)
	.align		4
.L_152:
        /*0394*/ 	.word	index@(_Z10_BGH_32_11iPfS_S_)
        /*0398*/ 	.word	0x00000028


	//----- nvinfo : EIATTR_FRAME_SIZE
	.align		4
.L_153:
        /*039c*/ 	.byte	0x04, 0x11
        /*039e*/ 	.short	(.L_155 - .L_154)
	.align		4
.L_154:
        /*03a0*/ 	.word	index@($__internal_5_$__cuda_sm3x_div_rn_noftz_f32_slowpath)
        /*03a4*/ 	.word	0x00000000


	//----- nvinfo : EIATTR_FRAME_SIZE
	.align		4
.L_155:
        /*03a8*/ 	.byte	0x04, 0x11
        /*03aa*/ 	.short	(.L_157 - .L_156)
	.align		4
.L_156:
        /*03ac*/ 	.word	index@($__internal_4_$__cuda_sm20_rcp_rn_f32_slowpath)
        /*03b0*/ 	.word	0x00000000


	//----- nvinfo : EIATTR_FRAME_SIZE
	.align		4
.L_157:
        /*03b4*/ 	.byte	0x04, 0x11
        /*03b6*/ 	.short	(.L_159 - .L_158)
	.align		4
.L_158:
        /*03b8*/ 	.word	index@($__internal_3_$__cuda_sm20_div_rn_f64_full)
        /*03bc*/ 	.word	0x00000000


	//----- nvinfo : EIATTR_FRAME_SIZE
	.align		4
.L_159:
        /*03c0*/ 	.byte	0x04, 0x11
        /*03c2*/ 	.short	(.L_161 - .L_160)
	.align		4
.L_160:
        /*03c4*/ 	.word	index@(_Z10_BGH_32_11iPfS_S_)
        /*03c8*/ 	.word	0x00000000


	//----- nvinfo : EIATTR_REGCOUNT
	.align		4
.L_161:
        /*03cc*/ 	.byte	0x04, 0x2f
        /*03ce*/ 	.short	(.L_163 - .L_162)
	.align		4
.L_162:
        /*03d0*/ 	.word	index@(_Z10_BGH_64_11iPdS_S_)
        /*03d4*/ 	.word	0x00000028


	//----- nvinfo : EIATTR_FRAME_SIZE
	.align		4
.L_163:
        /*03d8*/ 	.byte	0x04, 0x11
        /*03da*/ 	.short	(.L_165 - .L_164)
	.align		4
.L_164:
        /*03dc*/ 	.word	index@($__internal_2_$__cuda_sm20_rcp_rn_f32_slowpath)
        /*03e0*/ 	.word	0x00000000


	//----- nvinfo : EIATTR_FRAME_SIZE
	.align		4
.L_165:
        /*03e4*/ 	.byte	0x04, 0x11
        /*03e6*/ 	.short	(.L_167 - .L_166)
	.align		4
.L_166:
        /*03e8*/ 	.word	index@($__internal_1_$__cuda_sm20_div_rn_f64_full)
        /*03ec*/ 	.word	0x00000000


	//----- nvinfo : EIATTR_FRAME_SIZE
	.align		4
.L_167:
        /*03f0*/ 	.byte	0x04, 0x11
        /*03f2*/ 	.short	(.L_169 - .L_168)
	.align		4
.L_168:
        /*03f4*/ 	.word	index@($__internal_0_$__cuda_sm20_dblrcp_rn_slowpath_v3)
        /*03f8*/ 	.word	0x00000000


	//----- nvinfo : EIATTR_FRAME_SIZE
	.align		4
.L_169:
        /*03fc*/ 	.byte	0x04, 0x11
        /*03fe*/ 	.short	(.L_171 - .L_170)
	.align		4
.L_170:
        /*0400*/ 	.word	index@(_Z10_BGH_64_11iPdS_S_)
        /*0404*/ 	.word	0x00000000


	//----- nvinfo : EIATTR_MIN_STACK_SIZE
	.align		4
.L_171:
        /*0408*/ 	.byte	0x04, 0x12
        /*040a*/ 	.short	(.L_173 - .L_172)
	.align		4
.L_172:
        /*040c*/ 	.word	index@(_Z10_BGH_64_11iPdS_S_)
        /*0410*/ 	.word	0x00000000


	//----- nvinfo : EIATTR_MIN_STACK_SIZE
	.align		4
.L_173:
        /*0414*/ 	.byte	0x04, 0x12
        /*0416*/ 	.short	(.L_175 - .L_174)
	.align		4
.L_174:
        /*0418*/ 	.word	index@(_Z10_BGH_32_11iPfS_S_)
        /*041c*/ 	.word	0x00000000


	//----- nvinfo : EIATTR_MIN_STACK_SIZE
	.align		4
.L_175:
        /*0420*/ 	.byte	0x04, 0x12
        /*0422*/ 	.short	(.L_177 - .L_176)
	.align		4
.L_176:
        /*0424*/ 	.word	index@(_Z11_rpow_64_11iPdS_S_)
        /*0428*/ 	.word	0x00000000


	//----- nvinfo : EIATTR_MIN_STACK_SIZE
	.align		4
.L_177:
        /*042c*/ 	.byte	0x04, 0x12
        /*042e*/ 	.short	(.L_179 - .L_178)
	.align		4
.L_178:
        /*0430*/ 	.word	index@(_Z11_rpow_32_11iPfS_S_)
        /*0434*/ 	.word	0x00000000


	//----- nvinfo : EIATTR_MIN_STACK_SIZE
	.align		4
.L_179:
        /*0438*/ 	.byte	0x04, 0x12
        /*043a*/ 	.short	(.L_181 - .L_180)
	.align		4
.L_180:
        /*043c*/ 	.word	index@(_Z15_tanhback_64_11iPdS_S_)
        /*0440*/ 	.word	0x00000000


	//----- nvinfo : EIATTR_MIN_STACK_SIZE
	.align		4
.L_181:
        /*0444*/ 	.byte	0x04, 0x12
        /*0446*/ 	.short	(.L_183 - .L_182)
	.align		4
.L_182:
        /*0448*/ 	.word	index@(_Z15_tanhback_32_11iPfS_S_)
        /*044c*/ 	.word	0x00000000


	//----- nvinfo : EIATTR_MIN_STACK_SIZE
	.align		4
.L_183:
        /*0450*/ 	.byte	0x04, 0x12
        /*0452*/ 	.short	(.L_185 - .L_184)
	.align		4
.L_184:
        /*0454*/ 	.word	index@(_Z15_sigmback_64_11iPdS_S_)
        /*0458*/ 	.word	0x00000000


	//----- nvinfo : EIATTR_MIN_STACK_SIZE
	.align		4
.L_185:
        /*045c*/ 	.byte	0x04, 0x12
        /*045e*/ 	.short	(.L_187 - .L_186)
	.align		4
.L_186:
        /*0460*/ 	.word	index@(_Z15_sigmback_32_11iPfS_S_)
        /*0464*/ 	.word	0x00000000


	//----- nvinfo : EIATTR_MIN_STACK_SIZE
	.align		4
.L_187:
        /*0468*/ 	.byte	0x04, 0x12
        /*046a*/ 	.short	(.L_189 - .L_188)
	.align		4
.L_188:
        /*046c*/ 	.word	index@(_Z15_reluback_64_11iPdS_S_)
        /*0470*/ 	.word	0x00000000


	//----- nvinfo : EIATTR_MIN_STACK_SIZE
	.align		4
.L_189:
        /*0474*/ 	.byte	0x04, 0x12
        /*0476*/ 	.short	(.L_191 - .L_190)
	.align		4
.L_190:
        /*0478*/ 	.word	index@(_Z15_reluback_32_11iPfS_S_)
        /*047c*/ 	.word	0x00000000


	//----- nvinfo : EIATTR_MIN_STACK_SIZE
	.align		4
.L_191:
        /*0480*/ 	.byte	0x04, 0x12
        /*0482*/ 	.short	(.L_193 - .L_192)
	.align		4
.L_192:
        /*0484*/ 	.word	index@(_Z15_invxback_64_11iPdS_S_)
        /*0488*/ 	.word	0x00000000


	//----- nvinfo : EIATTR_MIN_STACK_SIZE
	.align		4
.L_193:
        /*048c*/ 	.byte	0x04, 0x12
        /*048e*/ 	.short	(.L_195 - .L_194)
	.align		4
.L_194:
        /*0490*/ 	.word	index@(_Z15_invxback_32_11iPfS_S_)
        /*0494*/ 	.word	0x00000000


	//----- nvinfo : EIATTR_MIN_STACK_SIZE
	.align		4
.L_195:
        /*0498*/ 	.byte	0x04, 0x12
        /*049a*/ 	.short	(.L_197 - .L_196)
	.align		4
.L_196:
        /*049c*/ 	.word	index@(_Z9_le_64_11iPdS_S_)
        /*04a0*/ 	.word	0x00000000


	//----- nvinfo : EIATTR_MIN_STACK_SIZE
	.align		4
.L_197:
        /*04a4*/ 	.byte	0x04, 0x12
        /*04a6*/ 	.short	(.L_199 - .L_198)
	.align		4
.L_198:
        /*04a8*/ 	.word	index@(_Z9_le_32_11iPfS_S_)
        /*04ac*/ 	.word	0x00000000


	//----- nvinfo : EIATTR_MIN_STACK_SIZE
	.align		4
.L_199:
        /*04b0*/ 	.byte	0x04, 0x12
        /*04b2*/ 	.short	(.L_201 - .L_200)
	.align		4
.L_200:
        /*04b4*/ 	.word	index@(_Z9_lt_64_11iPdS_S_)
        /*04b8*/ 	.word	0x00000000


	//----- nvinfo : EIATTR_MIN_STACK_SIZE
	.align		4
.L_201:
        /*04bc*/ 	.byte	0x04, 0x12
        /*04be*/ 	.short	(.L_203 - .L_202)
	.align		4
.L_202:
        /*04c0*/ 	.word	index@(_Z9_lt_32_11iPfS_S_)
        /*04c4*/ 	.word	0x00000000


	//----- nvinfo : EIATTR_MIN_STACK_SIZE
	.align		4
.L_203:
        /*04c8*/ 	.byte	0x04, 0x12
        /*04ca*/ 	.short	(.L_205 - .L_204)
	.align		4
.L_204:
        /*04cc*/ 	.word	index@(_Z9_ge_64_11iPdS_S_)
        /*04d0*/ 	.word	0x00000000


	//----- nvinfo : EIATTR_MIN_STACK_SIZE
	.align		4
.L_205:
        /*04d4*/ 	.byte	0x04, 0x12
        /*04d6*/ 	.short	(.L_207 - .L_206)
	.align		4
.L_206:
        /*04d8*/ 	.word	index@(_Z9_ge_32_11iPfS_S_)
        /*04dc*/ 	.word	0x00000000


	//----- nvinfo : EIATTR_MIN_STACK_SIZE
	.align		4
.L_207:
        /*04e0*/ 	.byte	0x04, 0x12
        /*04e2*/ 	.short	(.L_209 - .L_208)
	.align		4
.L_208:
        /*04e4*/ 	.word	index@(_Z9_gt_64_11iPdS_S_)
        /*04e8*/ 	.word	0x00000000


	//----- nvinfo : EIATTR_MIN_STACK_SIZE
	.align		4
.L_209:
        /*04ec*/ 	.byte	0x04, 0x12
        /*04ee*/ 	.short	(.L_211 - .L_210)
	.align		4
.L_210:
        /*04f0*/ 	.word	index@(_Z9_gt_32_11iPfS_S_)
        /*04f4*/ 	.word	0x00000000


	//----- nvinfo : EIATTR_MIN_STACK_SIZE
	.align		4
.L_211:
        /*04f8*/ 	.byte	0x04, 0x12
        /*04fa*/ 	.short	(.L_213 - .L_212)
	.align		4
.L_212:
        /*04fc*/ 	.word	index@(_Z9_ne_64_11iPdS_S_)
        /*0500*/ 	.word	0x00000000


	//----- nvinfo : EIATTR_MIN_STACK_SIZE
	.align		4
.L_213:
        /*0504*/ 	.byte	0x04, 0x12
        /*0506*/ 	.short	(.L_215 - .L_214)
	.align		4
.L_214:
        /*0508*/ 	.word	index@(_Z9_ne_32_11iPfS_S_)
        /*050c*/ 	.word	0x00000000


	//----- nvinfo : EIATTR_MIN_STACK_SIZE
	.align		4
.L_215:
        /*0510*/ 	.byte	0x04, 0x12
        /*0512*/ 	.short	(.L_217 - .L_216)
	.align		4
.L_216:
        /*0514*/ 	.word	index@(_Z9_eq_64_11iPdS_S_)
        /*0518*/ 	.word	0x00000000


	//----- nvinfo : EIATTR_MIN_STACK_SIZE
	.align		4
.L_217:
        /*051c*/ 	.byte	0x04, 0x12
        /*051e*/ 	.short	(.L_219 - .L_218)
	.align		4
.L_218:
        /*0520*/ 	.word	index@(_Z9_eq_32_11iPfS_S_)
        /*0524*/ 	.word	0x00000000


	//----- nvinfo : EIATTR_MIN_STACK_SIZE
	.align		4
.L_219:
        /*0528*/ 	.byte	0x04, 0x12
        /*052a*/ 	.short	(.L_221 - .L_220)
	.align		4
.L_220:
        /*052c*/ 	.word	index@(_Z10_min_64_11iPdS_S_)
        /*0530*/ 	.word	0x00000000


	//----- nvinfo : EIATTR_MIN_STACK_SIZE
	.align		4
.L_221:
        /*0534*/ 	.byte	0x04, 0x12
        /*0536*/ 	.short	(.L_223 - .L_222)
	.align		4
.L_222:
        /*0538*/ 	.word	index@(_Z10_min_32_11iPfS_S_)
        /*053c*/ 	.word	0x00000000


	//----- nvinfo : EIATTR_MIN_STACK_SIZE
	.align		4
.L_223:
        /*0540*/ 	.byte	0x04, 0x12
        /*0542*/ 	.short	(.L_225 - .L_224)
	.align		4
.L_224:
        /*0544*/ 	.word	index@(_Z10_max_64_11iPdS_S_)
        /*0548*/ 	.word	0x00000000


	//----- nvinfo : EIATTR_MIN_STACK_SIZE
	.align		4
.L_225:
        /*054c*/ 	.byte	0x04, 0x12
        /*054e*/ 	.short	(.L_227 - .L_226)
	.align		4
.L_226:
        /*0550*/ 	.word	index@(_Z10_max_32_11iPfS_S_)
        /*0554*/ 	.word	0x00000000


	//----- nvinfo : EIATTR_MIN_STACK_SIZE
	.align		4
.L_227:
        /*0558*/ 	.byte	0x04, 0x12
        /*055a*/ 	.short	(.L_229 - .L_228)
	.align		4
.L_228:
        /*055c*/ 	.word	index@(_Z10_pow_64_11iPdS_S_)
        /*0560*/ 	.word	0x00000000


	//----- nvinfo : EIATTR_MIN_STACK_SIZE
	.align		4
.L_229:
        /*0564*/ 	.byte	0x04, 0x12
        /*0566*/ 	.short	(.L_231 - .L_230)
	.align		4
.L_230:
        /*0568*/ 	.word	index@(_Z10_pow_32_11iPfS_S_)
        /*056c*/ 	.word	0x00000000


	//----- nvinfo : EIATTR_MIN_STACK_SIZE
	.align		4
.L_231:
        /*0570*/ 	.byte	0x04, 0x12
        /*0572*/ 	.short	(.L_233 - .L_232)
	.align		4
.L_232:
        /*0574*/ 	.word	index@(_Z10_div_64_11iPdS_S_)
        /*0578*/ 	.word	0x00000000


	//----- nvinfo : EIATTR_MIN_STACK_SIZE
	.align		4
.L_233:
        /*057c*/ 	.byte	0x04, 0x12
        /*057e*/ 	.short	(.L_235 - .L_234)
	.align		4
.L_234:
        /*0580*/ 	.word	index@(_Z10_div_32_11iPfS_S_)
        /*0584*/ 	.word	0x00000000


	//----- nvinfo : EIATTR_MIN_STACK_SIZE
	.align		4
.L_235:
        /*0588*/ 	.byte	0x04, 0x12
        /*058a*/ 	.short	(.L_237 - .L_236)
	.align		4
.L_236:
        /*058c*/ 	.word	index@(_Z10_mul_64_11iPdS_S_)
        /*0590*/ 	.word	0x00000000


	//----- nvinfo : EIATTR_MIN_STACK_SIZE
	.align		4
.L_237:
        /*0594*/ 	.byte	0x04, 0x12
        /*0596*/ 	.short	(.L_239 - .L_238)
	.align		4
.L_238:
        /*0598*/ 	.word	index@(_Z10_mul_32_11iPfS_S_)
        /*059c*/ 	.word	0x00000000


	//----- nvinfo : EIATTR_MIN_STACK_SIZE
	.align		4
.L_239:
        /*05a0*/ 	.byte	0x04, 0x12
        /*05a2*/ 	.short	(.L_241 - .L_240)
	.align		4
.L_240:
        /*05a4*/ 	.word	index@(_Z10_sub_64_11iPdS_S_)
        /*05a8*/ 	.word	0x00000000


	//----- nvinfo : EIATTR_MIN_STACK_SIZE
	.align		4
.L_241:
        /*05ac*/ 	.byte	0x04, 0x12
        /*05ae*/ 	.short	(.L_243 - .L_242)
	.align		4
.L_242:
        /*05b0*/ 	.word	index@(_Z10_sub_32_11iPfS_S_)
        /*05b4*/ 	.word	0x00000000


	//----- nvinfo : EIATTR_MIN_STACK_SIZE
	.align		4
.L_243:
        /*05b8*/ 	.byte	0x04, 0x12
        /*05ba*/ 	.short	(.L_245 - .L_244)
	.align		4
.L_244:
        /*05bc*/ 	.word	index@(_Z10_add_64_11iPdS_S_)
        /*05c0*/ 	.word	0x00000000


	//----- nvinfo : EIATTR_MIN_STACK_SIZE
	.align		4
.L_245:
        /*05c4*/ 	.byte	0x04, 0x12
        /*05c6*/ 	.short	(.L_247 - .L_246)
	.align		4
.L_246:
        /*05c8*/ 	.word	index@(_Z10_add_32_11iPfS_S_)
        /*05cc*/ 	.word	0x00000000
.L_247:


//--------------------- .nv.compat                --------------------------
	.section	.nv.compat,"",@"SHT_CUDA_COMPAT_INFO"
	.align	4
        /*0000*/ 	.byte	0x02, 0x09, 0x00, 0x00, 0x02, 0x02, 0x01, 0x00, 0x02, 0x05, 0x05, 0x00, 0x03, 0x07, 0x01, 0x01
        /*0010*/ 	.byte	0x02, 0x03, 0x00, 0x00, 0x02, 0x06, 0x01, 0x00, 0x04, 0x0b, 0x08, 0x00, 0x01, 0x00, 0x00, 0x00
        /*0020*/ 	.byte	0x00, 0x00, 0x00, 0x00


//--------------------- .nv.info._Z10_BGH_64_11iPdS_S_ --------------------------
	.section	.nv.info._Z10_BGH_64_11iPdS_S_,"",@"SHT_CUDA_INFO"
	.sectionflags	@""
	.align	4


	//----- nvinfo : EIATTR_CUDA_API_VERSION
	.align		4
        /*0000*/ 	.byte	0x04, 0x37
        /*0002*/ 	.short	(.L_249 - .L_248)
.L_248:
        /*0004*/ 	.word	0x00000082


	//----- nvinfo : EIATTR_KPARAM_INFO
	.align		4
.L_249:
        /*0008*/ 	.byte	0x04, 0x17
        /*000a*/ 	.short	(.L_251 - .L_250)
.L_250:
        /*000c*/ 	.word	0x00000000
        /*0010*/ 	.short	0x0003
        /*0012*/ 	.short	0x0018
        /*0014*/ 	.byte	0x00, 0xf5, 0x21, 0x00


	//----- nvinfo : EIATTR_KPARAM_INFO
	.align		4
.L_251:
        /*0018*/ 	.byte	0x04, 0x17
        /*001a*/ 	.short	(.L_253 - .L_252)
.L_252:
        /*001c*/ 	.word	0x00000000
        /*0020*/ 	.short	0x0002
        /*0022*/ 	.short	0x0010
        /*0024*/ 	.byte	0x00, 0xf5, 0x21, 0x00


	//----- nvinfo : EIATTR_KPARAM_INFO
	.align		4
.L_253:
        /*0028*/ 	.byte	0x04, 0x17
        /*002a*/ 	.short	(.L_255 - .L_254)
.L_254:
        /*002c*/ 	.word	0x00000000
        /*0030*/ 	.short	0x0001
        /*0032*/ 	.short	0x0008
        /*0034*/ 	.byte	0x00, 0xf5, 0x21, 0x00


	//----- nvinfo : EIATTR_KPARAM_INFO
	.align		4
.L_255:
        /*0038*/ 	.byte	0x04, 0x17
        /*003a*/ 	.short	(.L_257 - .L_256)
.L_256:
        /*003c*/ 	.word	0x00000000
        /*0040*/ 	.short	0x0000
        /*0042*/ 	.short	0x0000
        /*0044*/ 	.byte	0x00, 0xf0, 0x11, 0x00


	//----- nvinfo : EIATTR_SPARSE_MMA_MASK
	.align		4
.L_257:
        /*0048*/ 	.byte	0x03, 0x50
        /*004a*/ 	.short	0x0000


	//----- nvinfo : EIATTR_MAXREG_COUNT
	.align		4
        /*004c*/ 	.byte	0x03, 0x1b
        /*004e*/ 	.short	0x00ff


	//----- nvinfo : EIATTR_NUM_BARRIERS
	.align		4
        /*0050*/ 	.byte	0x02, 0x4c
        /*0052*/ 	.byte	0x01
	.zero		1


	//----- nvinfo : EIATTR_MERCURY_ISA_VERSION
	.align		4
        /*0054*/ 	.byte	0x03, 0x5f
        /*0056*/ 	.short	0x0101


	//----- nvinfo : EIATTR_VRC_CTA_INIT_COUNT
	.align		4
        /*0058*/ 	.byte	0x02, 0x4a
	.zero		1
	.zero		1


	//----- nvinfo : EIATTR_EXIT_INSTR_OFFSETS
	.align		4
        /*005c*/ 	.byte	0x04, 0x1c
        /*005e*/ 	.short	(.L_259 - .L_258)


	//   ....[0]....
.L_258:
        /*0060*/ 	.word	0x00005da0


	//----- nvinfo : EIATTR_CRS_STACK_SIZE
	.align		4
.L_259:
        /*0064*/ 	.byte	0x04, 0x1e
        /*0066*/ 	.short	(.L_261 - .L_260)
.L_260:
        /*0068*/ 	.word	0x00000000


	//----- nvinfo : EIATTR_CBANK_PARAM_SIZE
	.align		4
.L_261:
        /*006c*/ 	.byte	0x03, 0x19
        /*006e*/ 	.short	0x0020


	//----- nvinfo : EIATTR_PARAM_CBANK
	.align		4
        /*0070*/ 	.byte	0x04, 0x0a
        /*0072*/ 	.short	(.L_263 - .L_262)
	.align		4
.L_262:
        /*0074*/ 	.word	index@(.nv.constant0._Z10_BGH_64_11iPdS_S_)
        /*0078*/ 	.short	0x0380
        /*007a*/ 	.short	0x0020


	//----- nvinfo : EIATTR_SW_WAR
	.align		4
.L_263:
        /*007c*/ 	.byte	0x04, 0x36
        /*007e*/ 	.short	(.L_265 - .L_264)
.L_264:
        /*0080*/ 	.word	0x00000008
.L_265:


//--------------------- .nv.info._Z10_BGH_32_11iPfS_S_ --------------------------
	.section	.nv.info._Z10_BGH_32_11iPfS_S_,"",@"SHT_CUDA_INFO"
	.sectionflags	@""
	.align	4


	//----- nvinfo : EIATTR_CUDA_API_VERSION
	.align		4
        /*0000*/ 	.byte	0x04, 0x37
        /*0002*/ 	.short	(.L_267 - .L_266)
.L_266:
        /*0004*/ 	.word	0x00000082


	//----- nvinfo : EIATTR_KPARAM_INFO
	.align		4
.L_267:
        /*0008*/ 	.byte	0x04, 0x17
        /*000a*/ 	.short	(.L_269 - .L_268)
.L_268:
        /*000c*/ 	.word	0x00000000
        /*0010*/ 	.short	0x0003
        /*0012*/ 	.short	0x0018
        /*0014*/ 	.byte	0x00, 0xf5, 0x21, 0x00


	//----- nvinfo : EIATTR_KPARAM_INFO
	.align		4
.L_269:
        /*0018*/ 	.byte	0x04, 0x17
        /*001a*/ 	.short	(.L_271 - .L_270)
.L_270:
        /*001c*/ 	.word	0x00000000
        /*0020*/ 	.short	0x0002
        /*0022*/ 	.short	0x0010
        /*0024*/ 	.byte	0x00, 0xf5, 0x21, 0x00


	//----- nvinfo : EIATTR_KPARAM_INFO
	.align		4
.L_271:
        /*0028*/ 	.byte	0x04, 0x17
        /*002a*/ 	.short	(.L_273 - .L_272)
.L_272:
        /*002c*/ 	.word	0x00000000
        /*0030*/ 	.short	0x0001
        /*0032*/ 	.short	0x0008
        /*0034*/ 	.byte	0x00, 0xf5, 0x21, 0x00


	//----- nvinfo : EIATTR_KPARAM_INFO
	.align		4
.L_273:
        /*0038*/ 	.byte	0x04, 0x17
        /*003a*/ 	.short	(.L_275 - .L_274)
.L_274:
        /*003c*/ 	.word	0x00000000
        /*0040*/ 	.short	0x0000
        /*0042*/ 	.short	0x0000
        /*0044*/ 	.byte	0x00, 0xf0, 0x11, 0x00


	//----- nvinfo : EIATTR_SPARSE_MMA_MASK
	.align		4
.L_275:
        /*0048*/ 	.byte	0x03, 0x50
        /*004a*/ 	.short	0x0000


	//----- nvinfo : EIATTR_MAXREG_COUNT
	.align		4
        /*004c*/ 	.byte	0x03, 0x1b
        /*004e*/ 	.short	0x00ff


	//----- nvinfo : EIATTR_NUM_BARRIERS
	.align		4
        /*0050*/ 	.byte	0x02, 0x4c
        /*0052*/ 	.byte	0x01
	.zero		1


	//----- nvinfo : EIATTR_MERCURY_ISA_VERSION
	.align		4
        /*0054*/ 	.byte	0x03, 0x5f
        /*0056*/ 	.short	0x0101


	//----- nvinfo : EIATTR_VRC_CTA_INIT_COUNT
	.align		4
        /*0058*/ 	.byte	0x02, 0x4a
	.zero		1
	.zero		1


	//----- nvinfo : EIATTR_EXIT_INSTR_OFFSETS
	.align		4
        /*005c*/ 	.byte	0x04, 0x1c
        /*005e*/ 	.short	(.L_277 - .L_276)


	//   ....[0]....
.L_276:
        /*0060*/ 	.word	0x00004c00


	//----- nvinfo : EIATTR_CRS_STACK_SIZE
	.align		4
.L_277:
        /*0064*/ 	.byte	0x04, 0x1e
        /*0066*/ 	.short	(.L_279 - .L_278)
.L_278:
        /*0068*/ 	.word	0x00000000


	//----- nvinfo : EIATTR_CBANK_PARAM_SIZE
	.align		4
.L_279:
        /*006c*/ 	.byte	0x03, 0x19
        /*006e*/ 	.short	0x0020


	//----- nvinfo : EIATTR_PARAM_CBANK
	.align		4
        /*0070*/ 	.byte	0x04, 0x0a
        /*0072*/ 	.short	(.L_281 - .L_280)
	.align		4
.L_280:
        /*0074*/ 	.word	index@(.nv.constant0._Z10_BGH_32_11iPfS_S_)
        /*0078*/ 	.short	0x0380
        /*007a*/ 	.short	0x0020


	//----- nvinfo : EIATTR_SW_WAR
	.align		4
.L_281:
        /*007c*/ 	.byte	0x04, 0x36
        /*007e*/ 	.short	(.L_283 - .L_282)
.L_282:
        /*0080*/ 	.word	0x00000008
.L_283:


//--------------------- .nv.info._Z11_rpow_64_11iPdS_S_ --------------------------
	.section	.nv.info._Z11_rpow_64_11iPdS_S_,"",@"SHT_CUDA_INFO"
	.sectionflags	@""
	.align	4


	//----- nvinfo : EIATTR_CUDA_API_VERSION
	.align		4
        /*0000*/ 	.byte	0x04, 0x37
        /*0002*/ 	.short	(.L_285 - .L_284)
.L_284:
        /*0004*/ 	.word	0x00000082


	//----- nvinfo : EIATTR_KPARAM_INFO
	.align		4
.L_285:
        /*0008*/ 	.byte	0x04, 0x17
        /*000a*/ 	.short	(.L_287 - .L_286)
.L_286:
        /*000c*/ 	.word	0x00000000
        /*0010*/ 	.short	0x0003
        /*0012*/ 	.short	0x0018
        /*0014*/ 	.byte	0x00, 0xf5, 0x21, 0x00


	//----- nvinfo : EIATTR_KPARAM_INFO
	.align		4
.L_287:
        /*0018*/ 	.byte	0x04, 0x17
        /*001a*/ 	.short	(.L_289 - .L_288)
.L_288:
        /*001c*/ 	.word	0x00000000
        /*0020*/ 	.short	0x0002
        /*0022*/ 	.short	0x0010
        /*0024*/ 	.byte	0x00, 0xf5, 0x21, 0x00


	//----- nvinfo : EIATTR_KPARAM_INFO
	.align		4
.L_289:
        /*0028*/ 	.byte	0x04, 0x17
        /*002a*/ 	.short	(.L_291 - .L_290)
.L_290:
        /*002c*/ 	.word	0x00000000
        /*0030*/ 	.short	0x0001
        /*0032*/ 	.short	0x0008
        /*0034*/ 	.byte	0x00, 0xf5, 0x21, 0x00


	//----- nvinfo : EIATTR_KPARAM_INFO
	.align		4
.L_291:
        /*0038*/ 	.byte	0x04, 0x17
        /*003a*/ 	.short	(.L_293 - .L_292)
.L_292:
        /*003c*/ 	.word	0x00000000
        /*0040*/ 	.short	0x0000
        /*0042*/ 	.short	0x0000
        /*0044*/ 	.byte	0x00, 0xf0, 0x11, 0x00


	//----- nvinfo : EIATTR_SPARSE_MMA_MASK
	.align		4
.L_293:
        /*0048*/ 	.byte	0x03, 0x50
        /*004a*/ 	.short	0x0000


	//----- nvinfo : EIATTR_MAXREG_COUNT
	.align		4
        /*004c*/ 	.byte	0x03, 0x1b
        /*004e*/ 	.short	0x00ff


	//----- nvinfo : EIATTR_MERCURY_ISA_VERSION
	.align		4
        /*0050*/ 	.byte	0x03, 0x5f
        /*0052*/ 	.short	0x0101


	//----- nvinfo : EIATTR_VRC_CTA_INIT_COUNT
	.align		4
        /*0054*/ 	.byte	0x02, 0x4a
	.zero		1
	.zero		1


	//----- nvinfo : EIATTR_EXIT_INSTR_OFFSETS
	.align		4
        /*0058*/ 	.byte	0x04, 0x1c
        /*005a*/ 	.short	(.L_295 - .L_294)


	//   ....[0]....
.L_294:
        /*005c*/ 	.word	0x00000070


	//   ....[1]....
        /*0060*/ 	.word	0x00000600


	//----- nvinfo : EIATTR_CRS_STACK_SIZE
	.align		4
.L_295:
        /*0064*/ 	.byte	0x04, 0x1e
        /*0066*/ 	.short	(.L_297 - .L_296)
.L_296:
        /*0068*/ 	.word	0x00000000


	//----- nvinfo : EIATTR_CBANK_PARAM_SIZE
	.align		4
.L_297:
        /*006c*/ 	.byte	0x03, 0x19
        /*006e*/ 	.short	0x0020


	//----- nvinfo : EIATTR_PARAM_CBANK
	.align		4
        /*0070*/ 	.byte	0x04, 0x0a
        /*0072*/ 	.short	(.L_299 - .L_298)
	.align		4
.L_298:
        /*0074*/ 	.word	index@(.nv.constant0._Z11_rpow_64_11iPdS_S_)
        /*0078*/ 	.short	0x0380
        /*007a*/ 	.short	0x0020


	//----- nvinfo : EIATTR_SW_WAR
	.align		4
.L_299:
        /*007c*/ 	.byte	0x04, 0x36
        /*007e*/ 	.short	(.L_301 - .L_300)
.L_300:
        /*0080*/ 	.word	0x00000008
.L_301:


//--------------------- .nv.info._Z11_rpow_32_11iPfS_S_ --------------------------
	.section	.nv.info._Z11_rpow_32_11iPfS_S_,"",@"SHT_CUDA_INFO"
	.sectionflags	@""
	.align	4


	//----- nvinfo : EIATTR_CUDA_API_VERSION
	.align		4
        /*0000*/ 	.byte	0x04, 0x37
        /*0002*/ 	.short	(.L_303 - .L_302)
.L_302:
        /*0004*/ 	.word	0x00000082


	//----- nvinfo : EIATTR_KPARAM_INFO
	.align		4
.L_303:
        /*0008*/ 	.byte	0x04, 0x17
        /*000a*/ 	.short	(.L_305 - .L_304)
.L_304:
        /*000c*/ 	.word	0x00000000
        /*0010*/ 	.short	0x0003
        /*0012*/ 	.short	0x0018
        /*0014*/ 	.byte	0x00, 0xf5, 0x21, 0x00


	//----- nvinfo : EIATTR_KPARAM_INFO
	.align		4
.L_305:
        /*0018*/ 	.byte	0x04, 0x17
        /*001a*/ 	.short	(.L_307 - .L_306)
.L_306:
        /*001c*/ 	.word	0x00000000
        /*0020*/ 	.short	0x0002
        /*0022*/ 	.short	0x0010
        /*0024*/ 	.byte	0x00, 0xf5, 0x21, 0x00


	//----- nvinfo : EIATTR_KPARAM_INFO
	.align		4
.L_307:
        /*0028*/ 	.byte	0x04, 0x17
        /*002a*/ 	.short	(.L_309 - .L_308)
.L_308:
        /*002c*/ 	.word	0x00000000
        /*0030*/ 	.short	0x0001
        /*0032*/ 	.short	0x0008
        /*0034*/ 	.byte	0x00, 0xf5, 0x21, 0x00


	//----- nvinfo : EIATTR_KPARAM_INFO
	.align		4
.L_309:
        /*0038*/ 	.byte	0x04, 0x17
        /*003a*/ 	.short	(.L_311 - .L_310)
.L_310:
        /*003c*/ 	.word	0x00000000
        /*0040*/ 	.short	0x0000
        /*0042*/ 	.short	0x0000
        /*0044*/ 	.byte	0x00, 0xf0, 0x11, 0x00


	//----- nvinfo : EIATTR_SPARSE_MMA_MASK
	.align		4
.L_311:
        /*0048*/ 	.byte	0x03, 0x50
        /*004a*/ 	.short	0x0000


	//----- nvinfo : EIATTR_MAXREG_COUNT
	.align		4
        /*004c*/ 	.byte	0x03, 0x1b
        /*004e*/ 	.short	0x00ff


	//----- nvinfo : EIATTR_MERCURY_ISA_VERSION
	.align		4
        /*0050*/ 	.byte	0x03, 0x5f
        /*0052*/ 	.short	0x0101


	//----- nvinfo : EIATTR_VRC_CTA_INIT_COUNT
	.align		4
        /*0054*/ 	.byte	0x02, 0x4a
	.zero		1
	.zero		1


	//----- nvinfo : EIATTR_EXIT_INSTR_OFFSETS
	.align		4
        /*0058*/ 	.byte	0x04, 0x1c
        /*005a*/ 	.short	(.L_313 - .L_312)


	//   ....[0]....
.L_312:
        /*005c*/ 	.word	0x00000070


	//   ....[1]....
        /*0060*/ 	.word	0x00000740


	//----- nvinfo : EIATTR_CRS_STACK_SIZE
	.align		4
.L_313:
        /*0064*/ 	.byte	0x04, 0x1e
        /*0066*/ 	.short	(.L_315 - .L_314)
.L_314:
        /*0068*/ 	.word	0x00000000


	//----- nvinfo : EIATTR_CBANK_PARAM_SIZE
	.align		4
.L_315:
        /*006c*/ 	.byte	0x03, 0x19
        /*006e*/ 	.short	0x0020


	//----- nvinfo : EIATTR_PARAM_CBANK
	.align		4
        /*0070*/ 	.byte	0x04, 0x0a
        /*0072*/ 	.short	(.L_317 - .L_316)
	.align		4
.L_316:
        /*0074*/ 	.word	index@(.nv.constant0._Z11_rpow_32_11iPfS_S_)
        /*0078*/ 	.short	0x0380
        /*007a*/ 	.short	0x0020


	//----- nvinfo : EIATTR_SW_WAR
	.align		4
.L_317:
        /*007c*/ 	.byte	0x04, 0x36
        /*007e*/ 	.short	(.L_319 - .L_318)
.L_318:
        /*0080*/ 	.word	0x00000008
.L_319:


//--------------------- .nv.info._Z15_tanhback_64_11iPdS_S_ --------------------------
	.section	.nv.info._Z15_tanhback_64_11iPdS_S_,"",@"SHT_CUDA_INFO"
	.sectionflags	@""
	.align	4


	//----- nvinfo : EIATTR_CUDA_API_VERSION
	.align		4
        /*0000*/ 	.byte	0x04, 0x37
        /*0002*/ 	.short	(.L_321 - .L_320)
.L_320:
        /*0004*/ 	.word	0x00000082


	//----- nvinfo : EIATTR_KPARAM_INFO
	.align		4
.L_321:
        /*0008*/ 	.byte	0x04, 0x17
        /*000a*/ 	.short	(.L_323 - .L_322)
.L_322:
        /*000c*/ 	.word	0x00000000
        /*0010*/ 	.short	0x0003
        /*0012*/ 	.short	0x0018
        /*0014*/ 	.byte	0x00, 0xf5, 0x21, 0x00


	//----- nvinfo : EIATTR_KPARAM_INFO
	.align		4
.L_323:
        /*0018*/ 	.byte	0x04, 0x17
        /*001a*/ 	.short	(.L_325 - .L_324)
.L_324:
        /*001c*/ 	.word	0x00000000
        /*0020*/ 	.short	0x0002
        /*0022*/ 	.short	0x0010
        /*0024*/ 	.byte	0x00, 0xf5, 0x21, 0x00


	//----- nvinfo : EIATTR_KPARAM_INFO
	.align		4
.L_325:
        /*0028*/ 	.byte	0x04, 0x17
        /*002a*/ 	.short	(.L_327 - .L_326)
.L_326:
        /*002c*/ 	.word	0x00000000
        /*0030*/ 	.short	0x0001
        /*0032*/ 	.short	0x0008
        /*0034*/ 	.byte	0x00, 0xf5, 0x21, 0x00


	//----- nvinfo : EIATTR_KPARAM_INFO
	.align		4
.L_327:
        /*0038*/ 	.byte	0x04, 0x17
        /*003a*/ 	.short	(.L_329 - .L_328)
.L_328:
        /*003c*/ 	.word	0x00000000
        /*0040*/ 	.short	0x0000
        /*0042*/ 	.short	0x0000
        /*0044*/ 	.byte	0x00, 0xf0, 0x11, 0x00


	//----- nvinfo : EIATTR_SPARSE_MMA_MASK
	.align		4
.L_329:
        /*0048*/ 	.byte	0x03, 0x50
        /*004a*/ 	.short	0x0000


	//----- nvinfo : EIATTR_MAXREG_COUNT
	.align		4
        /*004c*/ 	.byte	0x03, 0x1b
        /*004e*/ 	.short	0x00ff


	//----- nvinfo : EIATTR_MERCURY_ISA_VERSION
	.align		4
        /*0050*/ 	.byte	0x03, 0x5f
        /*0052*/ 	.short	0x0101


	//----- nvinfo : EIATTR_VRC_CTA_INIT_COUNT
	.align		4
        /*0054*/ 	.byte	0x02, 0x4a
	.zero		1
	.zero		1


	//----- nvinfo : EIATTR_EXIT_INSTR_OFFSETS
	.align		4
        /*0058*/ 	.byte	0x04, 0x1c
        /*005a*/ 	.short	(.L_331 - .L_330)


	//   ....[0]....
.L_330:
        /*005c*/ 	.word	0x00000070


	//   ....[1]....
        /*0060*/ 	.word	0x00000190


	//----- nvinfo : EIATTR_CRS_STACK_SIZE
	.align		4
.L_331:
        /*0064*/ 	.byte	0x04, 0x1e
        /*0066*/ 	.short	(.L_333 - .L_332)
.L_332:
        /*0068*/ 	.word	0x00000000


	//----- nvinfo : EIATTR_CBANK_PARAM_SIZE
	.align		4
.L_333:
        /*006c*/ 	.byte	0x03, 0x19
        /*006e*/ 	.short	0x0020


	//----- nvinfo : EIATTR_PARAM_CBANK
	.align		4
        /*0070*/ 	.byte	0x04, 0x0a
        /*0072*/ 	.short	(.L_335 - .L_334)
	.align		4
.L_334:
        /*0074*/ 	.word	index@(.nv.constant0._Z15_tanhback_64_11iPdS_S_)
        /*0078*/ 	.short	0x0380
        /*007a*/ 	.short	0x0020


	//----- nvinfo : EIATTR_SW_WAR
	.align		4
.L_335:
        /*007c*/ 	.byte	0x04, 0x36
        /*007e*/ 	.short	(.L_337 - .L_336)
.L_336:
        /*0080*/ 	.word	0x00000008
.L_337:


//--------------------- .nv.info._Z15_tanhback_32_11iPfS_S_ --------------------------
	.section	.nv.info._Z15_tanhback_32_11iPfS_S_,"",@"SHT_CUDA_INFO"
	.sectionflags	@""
	.align	4


	//----- nvinfo : EIATTR_CUDA_API_VERSION
	.align		4
        /*0000*/ 	.byte	0x04, 0x37
        /*0002*/ 	.short	(.L_339 - .L_338)
.L_338:
        /*0004*/ 	.word	0x00000082


	//----- nvinfo : EIATTR_KPARAM_INFO
	.align		4
.L_339:
        /*0008*/ 	.byte	0x04, 0x17
        /*000a*/ 	.short	(.L_341 - .L_340)
.L_340:
        /*000c*/ 	.word	0x00000000
        /*0010*/ 	.short	0x0003
        /*0012*/ 	.short	0x0018
        /*0014*/ 	.byte	0x00, 0xf5, 0x21, 0x00


	//----- nvinfo : EIATTR_KPARAM_INFO
	.align		4
.L_341:
        /*0018*/ 	.byte	0x04, 0x17
        /*001a*/ 	.short	(.L_343 - .L_342)
.L_342:
        /*001c*/ 	.word	0x00000000
        /*0020*/ 	.short	0x0002
        /*0022*/ 	.short	0x0010
        /*0024*/ 	.byte	0x00, 0xf5, 0x21, 0x00


	//----- nvinfo : EIATTR_KPARAM_INFO
	.align		4
.L_343:
        /*0028*/ 	.byte	0x04, 0x17
        /*002a*/ 	.short	(.L_345 - .L_344)
.L_344:
        /*002c*/ 	.word	0x00000000
        /*0030*/ 	.short	0x0001
        /*0032*/ 	.short	0x0008
        /*0034*/ 	.byte	0x00, 0xf5, 0x21, 0x00


	//----- nvinfo : EIATTR_KPARAM_INFO
	.align		4
.L_345:
        /*0038*/ 	.byte	0x04, 0x17
        /*003a*/ 	.short	(.L_347 - .L_346)
.L_346:
        /*003c*/ 	.word	0x00000000
        /*0040*/ 	.short	0x0000
        /*0042*/ 	.short	0x0000
        /*0044*/ 	.byte	0x00, 0xf0, 0x11, 0x00


	//----- nvinfo : EIATTR_SPARSE_MMA_MASK
	.align		4
.L_347:
        /*0048*/ 	.byte	0x03, 0x50
        /*004a*/ 	.short	0x0000


	//----- nvinfo : EIATTR_MAXREG_COUNT
	.align		4
        /*004c*/ 	.byte	0x03, 0x1b
        /*004e*/ 	.short	0x00ff


	//----- nvinfo : EIATTR_MERCURY_ISA_VERSION
	.align		4
        /*0050*/ 	.byte	0x03, 0x5f
        /*0052*/ 	.short	0x0101


	//----- nvinfo : EIATTR_VRC_CTA_INIT_COUNT
	.align		4
        /*0054*/ 	.byte	0x02, 0x4a
	.zero		1
	.zero		1


	//----- nvinfo : EIATTR_EXIT_INSTR_OFFSETS
	.align		4
        /*0058*/ 	.byte	0x04, 0x1c
        /*005a*/ 	.short	(.L_349 - .L_348)


	//   ....[0]....
.L_348:
        /*005c*/ 	.word	0x00000070


	//   ....[1]....
        /*0060*/ 	.word	0x00000190


	//----- nvinfo : EIATTR_CRS_STACK_SIZE
	.align		4
.L_349:
        /*0064*/ 	.byte	0x04, 0x1e
        /*0066*/ 	.short	(.L_351 - .L_350)
.L_350:
        /*0068*/ 	.word	0x00000000


	//----- nvinfo : EIATTR_CBANK_PARAM_SIZE
	.align		4
.L_351:
        /*006c*/ 	.byte	0x03, 0x19
        /*006e*/ 	.short	0x0020


	//----- nvinfo : EIATTR_PARAM_CBANK
	.align		4
        /*0070*/ 	.byte	0x04, 0x0a
        /*0072*/ 	.short	(.L_353 - .L_352)
	.align		4
.L_352:
        /*0074*/ 	.word	index@(.nv.constant0._Z15_tanhback_32_11iPfS_S_)
        /*0078*/ 	.short	0x0380
        /*007a*/ 	.short	0x0020


	//----- nvinfo : EIATTR_SW_WAR
	.align		4
.L_353:
        /*007c*/ 	.byte	0x04, 0x36
        /*007e*/ 	.short	(.L_355 - .L_354)
.L_354:
        /*0080*/ 	.word	0x00000008
.L_355:


//--------------------- .nv.info._Z15_sigmback_64_11iPdS_S_ --------------------------
	.section	.nv.info._Z15_sigmback_64_11iPdS_S_,"",@"SHT_CUDA_INFO"
	.sectionflags	@""
	.align	4


	//----- nvinfo : EIATTR_CUDA_API_VERSION
	.align		4
        /*0000*/ 	.byte	0x04, 0x37
        /*0002*/ 	.short	(.L_357 - .L_356)
.L_356:
        /*0004*/ 	.word	0x00000082


	//----- nvinfo : EIATTR_KPARAM_INFO
	.align		4
.L_357:
        /*0008*/ 	.byte	0x04, 0x17
        /*000a*/ 	.short	(.L_359 - .L_358)
.L_358:
        /*000c*/ 	.word	0x00000000
        /*0010*/ 	.short	0x0003
        /*0012*/ 	.short	0x0018
        /*0014*/ 	.byte	0x00, 0xf5, 0x21, 0x00


	//----- nvinfo : EIATTR_KPARAM_INFO
	.align		4
.L_359:
        /*0018*/ 	.byte	0x04, 0x17
        /*001a*/ 	.short	(.L_361 - .L_360)
.L_360:
        /*001c*/ 	.word	0x00000000
        /*0020*/ 	.short	0x0002
        /*0022*/ 	.short	0x0010
        /*0024*/ 	.byte	0x00, 0xf5, 0x21, 0x00


	//----- nvinfo : EIATTR_KPARAM_INFO
	.align		4
.L_361:
        /*0028*/ 	.byte	0x04, 0x17
        /*002a*/ 	.short	(.L_363 - .L_362)
.L_362:
        /*002c*/ 	.word	0x00000000
        /*0030*/ 	.short	0x0001
        /*0032*/ 	.short	0x0008
        /*0034*/ 	.byte	0x00, 0xf5, 0x21, 0x00


	//----- nvinfo : EIATTR_KPARAM_INFO
	.align		4
.L_363:
        /*0038*/ 	.byte	0x04, 0x17
        /*003a*/ 	.short	(.L_365 - .L_364)
.L_364:
        /*003c*/ 	.word	0x00000000
        /*0040*/ 	.short	0x0000
        /*0042*/ 	.short	0x0000
        /*0044*/ 	.byte	0x00, 0xf0, 0x11, 0x00


	//----- nvinfo : EIATTR_SPARSE_MMA_MASK
	.align		4
.L_365:
        /*0048*/ 	.byte	0x03, 0x50
        /*004a*/ 	.short	0x0000


	//----- nvinfo : EIATTR_MAXREG_COUNT
	.align		4
        /*004c*/ 	.byte	0x03, 0x1b
        /*004e*/ 	.short	0x00ff


	//----- nvinfo : EIATTR_MERCURY_ISA_VERSION
	.align		4
        /*0050*/ 	.byte	0x03, 0x5f
        /*0052*/ 	.short	0x0101


	//----- nvinfo : EIATTR_VRC_CTA_INIT_COUNT
	.align		4
        /*0054*/ 	.byte	0x02, 0x4a
	.zero		1
	.zero		1


	//----- nvinfo : EIATTR_EXIT_INSTR_OFFSETS
	.align		4
        /*0058*/ 	.byte	0x04, 0x1c
        /*005a*/ 	.short	(.L_367 - .L_366)


	//   ....[0]....
.L_366:
        /*005c*/ 	.word	0x00000070


	//   ....[1]....
        /*0060*/ 	.word	0x000001a0


	//----- nvinfo : EIATTR_CRS_STACK_SIZE
	.align		4
.L_367:
        /*0064*/ 	.byte	0x04, 0x1e
        /*0066*/ 	.short	(.L_369 - .L_368)
.L_368:
        /*0068*/ 	.word	0x00000000


	//----- nvinfo : EIATTR_CBANK_PARAM_SIZE
	.align		4
.L_369:
        /*006c*/ 	.byte	0x03, 0x19
        /*006e*/ 	.short	0x0020


	//----- nvinfo : EIATTR_PARAM_CBANK
	.align		4
        /*0070*/ 	.byte	0x04, 0x0a
        /*0072*/ 	.short	(.L_371 - .L_370)
	.align		4
.L_370:
        /*0074*/ 	.word	index@(.nv.constant0._Z15_sigmback_64_11iPdS_S_)
        /*0078*/ 	.short	0x0380
        /*007a*/ 	.short	0x0020


	//----- nvinfo : EIATTR_SW_WAR
	.align		4
.L_371:
        /*007c*/ 	.byte	0x04, 0x36
        /*007e*/ 	.short	(.L_373 - .L_372)
.L_372:
        /*0080*/ 	.word	0x00000008
.L_373:


//--------------------- .nv.info._Z15_sigmback_32_11iPfS_S_ --------------------------
	.section	.nv.info._Z15_sigmback_32_11iPfS_S_,"",@"SHT_CUDA_INFO"
	.sectionflags	@""
	.align	4


	//----- nvinfo : EIATTR_CUDA_API_VERSION
	.align		4
        /*0000*/ 	.byte	0x04, 0x37
        /*0002*/ 	.short	(.L_375 - .L_374)
.L_374:
        /*0004*/ 	.word	0x00000082


	//----- nvinfo : EIATTR_KPARAM_INFO
	.align		4
.L_375:
        /*0008*/ 	.byte	0x04, 0x17
        /*000a*/ 	.short	(.L_377 - .L_376)
.L_376:
        /*000c*/ 	.word	0x00000000
        /*0010*/ 	.short	0x0003
        /*0012*/ 	.short	0x0018
        /*0014*/ 	.byte	0x00, 0xf5, 0x21, 0x00


	//----- nvinfo : EIATTR_KPARAM_INFO
	.align		4
.L_377:
        /*0018*/ 	.byte	0x04, 0x17
        /*001a*/ 	.short	(.L_379 - .L_378)
.L_378:
        /*001c*/ 	.word	0x00000000
        /*0020*/ 	.short	0x0002
        /*0022*/ 	.short	0x0010
        /*0024*/ 	.byte	0x00, 0xf5, 0x21, 0x00


	//----- nvinfo : EIATTR_KPARAM_INFO
	.align		4
.L_379:
        /*0028*/ 	.byte	0x04, 0x17
        /*002a*/ 	.short	(.L_381 - .L_380)
.L_380:
        /*002c*/ 	.word	0x00000000
        /*0030*/ 	.short	0x0001
        /*0032*/ 	.short	0x0008
        /*0034*/ 	.byte	0x00, 0xf5, 0x21, 0x00


	//----- nvinfo : EIATTR_KPARAM_INFO
	.align		4
.L_381:
        /*0038*/ 	.byte	0x04, 0x17
        /*003a*/ 	.short	(.L_383 - .L_382)
.L_382:
        /*003c*/ 	.word	0x00000000
        /*0040*/ 	.short	0x0000
        /*0042*/ 	.short	0x0000
        /*0044*/ 	.byte	0x00, 0xf0, 0x11, 0x00


	//----- nvinfo : EIATTR_SPARSE_MMA_MASK
	.align		4
.L_383:
        /*0048*/ 	.byte	0x03, 0x50
        /*004a*/ 	.short	0x0000


	//----- nvinfo : EIATTR_MAXREG_COUNT
	.align		4
        /*004c*/ 	.byte	0x03, 0x1b
        /*004e*/ 	.short	0x00ff


	//----- nvinfo : EIATTR_MERCURY_ISA_VERSION
	.align		4
        /*0050*/ 	.byte	0x03, 0x5f
        /*0052*/ 	.short	0x0101


	//----- nvinfo : EIATTR_VRC_CTA_INIT_COUNT
	.align		4
        /*0054*/ 	.byte	0x02, 0x4a
	.zero		1
	.zero		1


	//----- nvinfo : EIATTR_EXIT_INSTR_OFFSETS
	.align		4
        /*0058*/ 	.byte	0x04, 0x1c
        /*005a*/ 	.short	(.L_385 - .L_384)


	//   ....[0]....
.L_384:
        /*005c*/ 	.word	0x00000070


	//   ....[1]....
        /*0060*/ 	.word	0x000001a0


	//----- nvinfo : EIATTR_CRS_STACK_SIZE
	.align		4
.L_385:
        /*0064*/ 	.byte	0x04, 0x1e
        /*0066*/ 	.short	(.L_387 - .L_386)
.L_386:
        /*0068*/ 	.word	0x00000000


	//----- nvinfo : EIATTR_CBANK_PARAM_SIZE
	.align		4
.L_387:
        /*006c*/ 	.byte	0x03, 0x19
        /*006e*/ 	.short	0x0020


	//----- nvinfo : EIATTR_PARAM_CBANK
	.align		4
        /*0070*/ 	.byte	0x04, 0x0a
        /*0072*/ 	.short	(.L_389 - .L_388)
	.align		4
.L_388:
        /*0074*/ 	.word	index@(.nv.constant0._Z15_sigmback_32_11iPfS_S_)
        /*0078*/ 	.short	0x0380
        /*007a*/ 	.short	0x0020


	//----- nvinfo : EIATTR_SW_WAR
	.align		4
.L_389:
        /*007c*/ 	.byte	0x04, 0x36
        /*007e*/ 	.short	(.L_391 - .L_390)
.L_390:
        /*0080*/ 	.word	0x00000008
.L_391:


//--------------------- .nv.info._Z15_reluback_64_11iPdS_S_ --------------------------
	.section	.nv.info._Z15_reluback_64_11iPdS_S_,"",@"SHT_CUDA_INFO"
	.sectionflags	@""
	.align	4


	//----- nvinfo : EIATTR_CUDA_API_VERSION
	.align		4
        /*0000*/ 	.byte	0x04, 0x37
        /*0002*/ 	.short	(.L_393 - .L_392)
.L_392:
        /*0004*/ 	.word	0x00000082


	//----- nvinfo : EIATTR_KPARAM_INFO
	.align		4
.L_393:
        /*0008*/ 	.byte	0x04, 0x17
        /*000a*/ 	.short	(.L_395 - .L_394)
.L_394:
        /*000c*/ 	.word	0x00000000
        /*0010*/ 	.short	0x0003
        /*0012*/ 	.short	0x0018
        /*0014*/ 	.byte	0x00, 0xf5, 0x21, 0x00


	//----- nvinfo : EIATTR_KPARAM_INFO
	.align		4
.L_395:
        /*0018*/ 	.byte	0x04, 0x17
        /*001a*/ 	.short	(.L_397 - .L_396)
.L_396:
        /*001c*/ 	.word	0x00000000
        /*0020*/ 	.short	0x0002
        /*0022*/ 	.short	0x0010
        /*0024*/ 	.byte	0x00, 0xf5, 0x21, 0x00


	//----- nvinfo : EIATTR_KPARAM_INFO
	.align		4
.L_397:
        /*0028*/ 	.byte	0x04, 0x17
        /*002a*/ 	.short	(.L_399 - .L_398)
.L_398:
        /*002c*/ 	.word	0x00000000
        /*0030*/ 	.short	0x0001
        /*0032*/ 	.short	0x0008
        /*0034*/ 	.byte	0x00, 0xf5, 0x21, 0x00


	//----- nvinfo : EIATTR_KPARAM_INFO
	.align		4
.L_399:
        /*0038*/ 	.byte	0x04, 0x17
        /*003a*/ 	.short	(.L_401 - .L_400)
.L_400:
        /*003c*/ 	.word	0x00000000
        /*0040*/ 	.short	0x0000
        /*0042*/ 	.short	0x0000
        /*0044*/ 	.byte	0x00, 0xf0, 0x11, 0x00


	//----- nvinfo : EIATTR_SPARSE_MMA_MASK
	.align		4
.L_401:
        /*0048*/ 	.byte	0x03, 0x50
        /*004a*/ 	.short	0x0000


	//----- nvinfo : EIATTR_MAXREG_COUNT
	.align		4
        /*004c*/ 	.byte	0x03, 0x1b
        /*004e*/ 	.short	0x00ff


	//----- nvinfo : EIATTR_MERCURY_ISA_VERSION
	.align		4
        /*0050*/ 	.byte	0x03, 0x5f
        /*0052*/ 	.short	0x0101


	//----- nvinfo : EIATTR_VRC_CTA_INIT_COUNT
	.align		4
        /*0054*/ 	.byte	0x02, 0x4a
	.zero		1
	.zero		1


	//----- nvinfo : EIATTR_EXIT_INSTR_OFFSETS
	.align		4
        /*0058*/ 	.byte	0x04, 0x1c
        /*005a*/ 	.short	(.L_403 - .L_402)


	//   ....[0]....
.L_402:
        /*005c*/ 	.word	0x00000070


	//   ....[1]....
        /*0060*/ 	.word	0x000001a0


	//----- nvinfo : EIATTR_CRS_STACK_SIZE
	.align		4
.L_403:
        /*0064*/ 	.byte	0x04, 0x1e
        /*0066*/ 	.short	(.L_405 - .L_404)
.L_404:
        /*0068*/ 	.word	0x00000000


	//----- nvinfo : EIATTR_CBANK_PARAM_SIZE
	.align		4
.L_405:
        /*006c*/ 	.byte	0x03, 0x19
        /*006e*/ 	.short	0x0020


	//----- nvinfo : EIATTR_PARAM_CBANK
	.align		4
        /*0070*/ 	.byte	0x04, 0x0a
        /*0072*/ 	.short	(.L_407 - .L_406)
	.align		4
.L_406:
        /*0074*/ 	.word	index@(.nv.constant0._Z15_reluback_64_11iPdS_S_)
        /*0078*/ 	.short	0x0380
        /*007a*/ 	.short	0x0020


	//----- nvinfo : EIATTR_SW_WAR
	.align		4
.L_407:
        /*007c*/ 	.byte	0x04, 0x36
        /*007e*/ 	.short	(.L_409 - .L_408)
.L_408:
        /*0080*/ 	.word	0x00000008
.L_409:


//--------------------- .nv.info._Z15_reluback_32_11iPfS_S_ --------------------------
	.section	.nv.info._Z15_reluback_32_11iPfS_S_,"",@"SHT_CUDA_INFO"
	.sectionflags	@""
	.align	4


	//----- nvinfo : EIATTR_CUDA_API_VERSION
	.align		4
        /*0000*/ 	.byte	0x04, 0x37
        /*0002*/ 	.short	(.L_411 - .L_410)
.L_410:
        /*0004*/ 	.word	0x00000082


	//----- nvinfo : EIATTR_KPARAM_INFO
	.align		4
.L_411:
        /*0008*/ 	.byte	0x04, 0x17
        /*000a*/ 	.short	(.L_413 - .L_412)
.L_412:
        /*000c*/ 	.word	0x00000000
        /*0010*/ 	.short	0x0003
        /*0012*/ 	.short	0x0018
        /*0014*/ 	.byte	0x00, 0xf5, 0x21, 0x00


	//----- nvinfo : EIATTR_KPARAM_INFO
	.align		4
.L_413:
        /*0018*/ 	.byte	0x04, 0x17
        /*001a*/ 	.short	(.L_415 - .L_414)
.L_414:
        /*001c*/ 	.word	0x00000000
        /*0020*/ 	.short	0x0002
        /*0022*/ 	.short	0x0010
        /*0024*/ 	.byte	0x00, 0xf5, 0x21, 0x00


	//----- nvinfo : EIATTR_KPARAM_INFO
	.align		4
.L_415:
        /*0028*/ 	.byte	0x04, 0x17
        /*002a*/ 	.short	(.L_417 - .L_416)
.L_416:
        /*002c*/ 	.word	0x00000000
        /*0030*/ 	.short	0x0001
        /*0032*/ 	.short	0x0008
        /*0034*/ 	.byte	0x00, 0xf5, 0x21, 0x00


	//----- nvinfo : EIATTR_KPARAM_INFO
	.align		4
.L_417:
        /*0038*/ 	.byte	0x04, 0x17
        /*003a*/ 	.short	(.L_419 - .L_418)
.L_418:
        /*003c*/ 	.word	0x00000000
        /*0040*/ 	.short	0x0000
        /*0042*/ 	.short	0x0000
        /*0044*/ 	.byte	0x00, 0xf0, 0x11, 0x00


	//----- nvinfo : EIATTR_SPARSE_MMA_MASK
	.align		4
.L_419:
        /*0048*/ 	.byte	0x03, 0x50
        /*004a*/ 	.short	0x0000


	//----- nvinfo : EIATTR_MAXREG_COUNT
	.align		4
        /*004c*/ 	.byte	0x03, 0x1b
        /*004e*/ 	.short	0x00ff


	//----- nvinfo : EIATTR_MERCURY_ISA_VERSION
	.align		4
        /*0050*/ 	.byte	0x03, 0x5f
        /*0052*/ 	.short	0x0101


	//----- nvinfo : EIATTR_VRC_CTA_INIT_COUNT
	.align		4
        /*0054*/ 	.byte	0x02, 0x4a
	.zero		1
	.zero		1


	//----- nvinfo : EIATTR_EXIT_INSTR_OFFSETS
	.align		4
        /*0058*/ 	.byte	0x04, 0x1c
        /*005a*/ 	.short	(.L_421 - .L_420)


	//   ....[0]....
.L_420:
        /*005c*/ 	.word	0x00000070


	//   ....[1]....
        /*0060*/ 	.word	0x00000190


	//----- nvinfo : EIATTR_CRS_STACK_SIZE
	.align		4
.L_421:
        /*0064*/ 	.byte	0x04, 0x1e
        /*0066*/ 	.short	(.L_423 - .L_422)
.L_422:
        /*0068*/ 	.word	0x00000000


	//----- nvinfo : EIATTR_CBANK_PARAM_SIZE
	.align		4
.L_423:
        /*006c*/ 	.byte	0x03, 0x19
        /*006e*/ 	.short	0x0020


	//----- nvinfo : EIATTR_PARAM_CBANK
	.align		4
        /*0070*/ 	.byte	0x04, 0x0a
        /*0072*/ 	.short	(.L_425 - .L_424)
	.align		4
.L_424:
        /*0074*/ 	.word	index@(.nv.constant0._Z15_reluback_32_11iPfS_S_)
        /*0078*/ 	.short	0x0380
        /*007a*/ 	.short	0x0020


	//----- nvinfo : EIATTR_SW_WAR
	.align		4
.L_425:
        /*007c*/ 	.byte	0x04, 0x36
        /*007e*/ 	.short	(.L_427 - .L_426)
.L_426:
        /*0080*/ 	.word	0x00000008
.L_427:


//--------------------- .nv.info._Z15_invxback_64_11iPdS_S_ --------------------------
	.section	.nv.info._Z15_invxback_64_11iPdS_S_,"",@"SHT_CUDA_INFO"
	.sectionflags	@""
	.align	4


	//----- nvinfo : EIATTR_CUDA_API_VERSION
	.align		4
        /*0000*/ 	.byte	0x04, 0x37
        /*0002*/ 	.short	(.L_429 - .L_428)
.L_428:
        /*0004*/ 	.word	0x00000082


	//----- nvinfo : EIATTR_KPARAM_INFO
	.align		4
.L_429:
        /*0008*/ 	.byte	0x04, 0x17
        /*000a*/ 	.short	(.L_431 - .L_430)
.L_430:
        /*000c*/ 	.word	0x00000000
        /*0010*/ 	.short	0x0003
        /*0012*/ 	.short	0x0018
        /*0014*/ 	.byte	0x00, 0xf5, 0x21, 0x00


	//----- nvinfo : EIATTR_KPARAM_INFO
	.align		4
.L_431:
        /*0018*/ 	.byte	0x04, 0x17
        /*001a*/ 	.short	(.L_433 - .L_432)
.L_432:
        /*001c*/ 	.word	0x00000000
        /*0020*/ 	.short	0x0002
        /*0022*/ 	.short	0x0010
        /*0024*/ 	.byte	0x00, 0xf5, 0x21, 0x00


	//----- nvinfo : EIATTR_KPARAM_INFO
	.align		4
.L_433:
        /*0028*/ 	.byte	0x04, 0x17
        /*002a*/ 	.short	(.L_435 - .L_434)
.L_434:
        /*002c*/ 	.word	0x00000000
        /*0030*/ 	.short	0x0001
        /*0032*/ 	.short	0x0008
        /*0034*/ 	.byte	0x00, 0xf5, 0x21, 0x00


	//----- nvinfo : EIATTR_KPARAM_INFO
	.align		4
.L_435:
        /*0038*/ 	.byte	0x04, 0x17
        /*003a*/ 	.short	(.L_437 - .L_436)
.L_436:
        /*003c*/ 	.word	0x00000000
        /*0040*/ 	.short	0x0000
        /*0042*/ 	.short	0x0000
        /*0044*/ 	.byte	0x00, 0xf0, 0x11, 0x00


	//----- nvinfo : EIATTR_SPARSE_MMA_MASK
	.align		4
.L_437:
        /*0048*/ 	.byte	0x03, 0x50
        /*004a*/ 	.short	0x0000


	//----- nvinfo : EIATTR_MAXREG_COUNT
	.align		4
        /*004c*/ 	.byte	0x03, 0x1b
        /*004e*/ 	.short	0x00ff


	//----- nvinfo : EIATTR_MERCURY_ISA_VERSION
	.align		4
        /*0050*/ 	.byte	0x03, 0x5f
        /*0052*/ 	.short	0x0101


	//----- nvinfo : EIATTR_VRC_CTA_INIT_COUNT
	.align		4
        /*0054*/ 	.byte	0x02, 0x4a
	.zero		1
	.zero		1


	//----- nvinfo : EIATTR_EXIT_INSTR_OFFSETS
	.align		4
        /*0058*/ 	.byte	0x04, 0x1c
        /*005a*/ 	.short	(.L_439 - .L_438)


	//   ....[0]....
.L_438:
        /*005c*/ 	.word	0x00000070


	//   ....[1]....
        /*0060*/ 	.word	0x00000190


	//----- nvinfo : EIATTR_CRS_STACK_SIZE
	.align		4
.L_439:
        /*0064*/ 	.byte	0x04, 0x1e
        /*0066*/ 	.short	(.L_441 - .L_440)
.L_440:
        /*0068*/ 	.word	0x00000000


	//----- nvinfo : EIATTR_CBANK_PARAM_SIZE
	.align		4
.L_441:
        /*006c*/ 	.byte	0x03, 0x19
        /*006e*/ 	.short	0x0020


	//----- nvinfo : EIATTR_PARAM_CBANK
	.align		4
        /*0070*/ 	.byte	0x04, 0x0a
        /*0072*/ 	.short	(.L_443 - .L_442)
	.align		4
.L_442:
        /*0074*/ 	.word	index@(.nv.constant0._Z15_invxback_64_11iPdS_S_)
        /*0078*/ 	.short	0x0380
        /*007a*/ 	.short	0x0020


	//----- nvinfo : EIATTR_SW_WAR
	.align		4
.L_443:
        /*007c*/ 	.byte	0x04, 0x36
        /*007e*/ 	.short	(.L_445 - .L_444)
.L_444:
        /*0080*/ 	.word	0x00000008
.L_445:


//--------------------- .nv.info._Z15_invxback_32_11iPfS_S_ --------------------------
	.section	.nv.info._Z15_invxback_32_11iPfS_S_,"",@"SHT_CUDA_INFO"
	.sectionflags	@""
	.align	4


	//----- nvinfo : EIATTR_CUDA_API_VERSION
	.align		4
        /*0000*/ 	.byte	0x04, 0x37
        /*0002*/ 	.short	(.L_447 - .L_446)
.L_446:
        /*0004*/ 	.word	0x00000082


	//----- nvinfo : EIATTR_KPARAM_INFO
	.align		4
.L_447:
        /*0008*/ 	.byte	0x04, 0x17
        /*000a*/ 	.short	(.L_449 - .L_448)
.L_448:
        /*000c*/ 	.word	0x00000000
        /*0010*/ 	.short	0x0003
        /*0012*/ 	.short	0x0018
        /*0014*/ 	.byte	0x00, 0xf5, 0x21, 0x00


	//----- nvinfo : EIATTR_KPARAM_INFO
	.align		4
.L_449:
        /*0018*/ 	.byte	0x04, 0x17
        /*001a*/ 	.short	(.L_451 - .L_450)
.L_450:
        /*001c*/ 	.word	0x00000000
        /*0020*/ 	.short	0x0002
        /*0022*/ 	.short	0x0010
        /*0024*/ 	.byte	0x00, 0xf5, 0x21, 0x00


	//----- nvinfo : EIATTR_KPARAM_INFO
	.align		4
.L_451:
        /*0028*/ 	.byte	0x04, 0x17
        /*002a*/ 	.short	(.L_453 - .L_452)
.L_452:
        /*002c*/ 	.word	0x00000000
        /*0030*/ 	.short	0x0001
        /*0032*/ 	.short	0x0008
        /*0034*/ 	.byte	0x00, 0xf5, 0x21, 0x00


	//----- nvinfo : EIATTR_KPARAM_INFO
	.align		4
.L_453:
        /*0038*/ 	.byte	0x04, 0x17
        /*003a*/ 	.short	(.L_455 - .L_454)
.L_454:
        /*003c*/ 	.word	0x00000000
        /*0040*/ 	.short	0x0000
        /*0042*/ 	.short	0x0000
        /*0044*/ 	.byte	0x00, 0xf0, 0x11, 0x00


	//----- nvinfo : EIATTR_SPARSE_MMA_MASK
	.align		4
.L_455:
        /*0048*/ 	.byte	0x03, 0x50
        /*004a*/ 	.short	0x0000


	//----- nvinfo : EIATTR_MAXREG_COUNT
	.align		4
        /*004c*/ 	.byte	0x03, 0x1b
        /*004e*/ 	.short	0x00ff


	//----- nvinfo : EIATTR_MERCURY_ISA_VERSION
	.align		4
        /*0050*/ 	.byte	0x03, 0x5f
        /*0052*/ 	.short	0x0101


	//----- nvinfo : EIATTR_VRC_CTA_INIT_COUNT
	.align		4
        /*0054*/ 	.byte	0x02, 0x4a
	.zero		1
	.zero		1


	//----- nvinfo : EIATTR_EXIT_INSTR_OFFSETS
	.align		4
        /*0058*/ 	.byte	0x04, 0x1c
        /*005a*/ 	.short	(.L_457 - .L_456)


	//   ....[0]....
.L_456:
        /*005c*/ 	.word	0x00000070


	//   ....[1]....
        /*0060*/ 	.word	0x00000190


	//----- nvinfo : EIATTR_CRS_STACK_SIZE
	.align		4
.L_457:
        /*0064*/ 	.byte	0x04, 0x1e
        /*0066*/ 	.short	(.L_459 - .L_458)
.L_458:
        /*0068*/ 	.word	0x00000000


	//----- nvinfo : EIATTR_CBANK_PARAM_SIZE
	.align		4
.L_459:
        /*006c*/ 	.byte	0x03, 0x19
        /*006e*/ 	.short	0x0020


	//----- nvinfo : EIATTR_PARAM_CBANK
	.align		4
        /*0070*/ 	.byte	0x04, 0x0a
        /*0072*/ 	.short	(.L_461 - .L_460)
	.align		4
.L_460:
        /*0074*/ 	.word	index@(.nv.constant0._Z15_invxback_32_11iPfS_S_)
        /*0078*/ 	.short	0x0380
        /*007a*/ 	.short	0x0020


	//----- nvinfo : EIATTR_SW_WAR
	.align		4
.L_461:
        /*007c*/ 	.byte	0x04, 0x36
        /*007e*/ 	.short	(.L_463 - .L_462)
.L_462:
        /*0080*/ 	.word	0x00000008
.L_463:


//--------------------- .nv.info._Z9_le_64_11iPdS_S_ --------------------------
	.section	.nv.info._Z9_le_64_11iPdS_S_,"",@"SHT_CUDA_INFO"
	.sectionflags	@""
	.align	4


	//----- nvinfo : EIATTR_CUDA_API_VERSION
	.align		4
        /*0000*/ 	.byte	0x04, 0x37
        /*0002*/ 	.short	(.L_465 - .L_464)
.L_464:
        /*0004*/ 	.word	0x00000082


	//----- nvinfo : EIATTR_KPARAM_INFO
	.align		4
.L_465:
        /*0008*/ 	.byte	0x04, 0x17
        /*000a*/ 	.short	(.L_467 - .L_466)
.L_466:
        /*000c*/ 	.word	0x00000000
        /*0010*/ 	.short	0x0003
        /*0012*/ 	.short	0x0018
        /*0014*/ 	.byte	0x00, 0xf5, 0x21, 0x00


	//----- nvinfo : EIATTR_KPARAM_INFO
	.align		4
.L_467:
        /*0018*/ 	.byte	0x04, 0x17
        /*001a*/ 	.short	(.L_469 - .L_468)
.L_468:
        /*001c*/ 	.word	0x00000000
        /*0020*/ 	.short	0x0002
        /*0022*/ 	.short	0x0010
        /*0024*/ 	.byte	0x00, 0xf5, 0x21, 0x00


	//----- nvinfo : EIATTR_KPARAM_INFO
	.align		4
.L_469:
        /*0028*/ 	.byte	0x04, 0x17
        /*002a*/ 	.short	(.L_471 - .L_470)
.L_470:
        /*002c*/ 	.word	0x00000000
        /*0030*/ 	.short	0x0001
        /*0032*/ 	.short	0x0008
        /*0034*/ 	.byte	0x00, 0xf5, 0x21, 0x00


	//----- nvinfo : EIATTR_KPARAM_INFO
	.align		4
.L_471:
        /*0038*/ 	.byte	0x04, 0x17
        /*003a*/ 	.short	(.L_473 - .L_472)
.L_472:
        /*003c*/ 	.word	0x00000000
        /*0040*/ 	.short	0x0000
        /*0042*/ 	.short	0x0000
        /*0044*/ 	.byte	0x00, 0xf0, 0x11, 0x00


	//----- nvinfo : EIATTR_SPARSE_MMA_MASK
	.align		4
.L_473:
        /*0048*/ 	.byte	0x03, 0x50
        /*004a*/ 	.short	0x0000


	//----- nvinfo : EIATTR_MAXREG_COUNT
	.align		4
        /*004c*/ 	.byte	0x03, 0x1b
        /*004e*/ 	.short	0x00ff


	//----- nvinfo : EIATTR_MERCURY_ISA_VERSION
	.align		4
        /*0050*/ 	.byte	0x03, 0x5f
        /*0052*/ 	.short	0x0101


	//----- nvinfo : EIATTR_VRC_CTA_INIT_COUNT
	.align		4
        /*0054*/ 	.byte	0x02, 0x4a
	.zero		1
	.zero		1


	//----- nvinfo : EIATTR_EXIT_INSTR_OFFSETS
	.align		4
        /*0058*/ 	.byte	0x04, 0x1c
        /*005a*/ 	.short	(.L_475 - .L_474)


	//   ....[0]....
.L_474:
        /*005c*/ 	.word	0x00000070


	//   ....[1]....
        /*0060*/ 	.word	0x000001a0


	//----- nvinfo : EIATTR_CRS_STACK_SIZE
	.align		4
.L_475:
        /*0064*/ 	.byte	0x04, 0x1e
        /*0066*/ 	.short	(.L_477 - .L_476)
.L_476:
        /*0068*/ 	.word	0x00000000


	//----- nvinfo : EIATTR_CBANK_PARAM_SIZE
	.align		4
.L_477:
        /*006c*/ 	.byte	0x03, 0x19
        /*006e*/ 	.short	0x0020


	//----- nvinfo : EIATTR_PARAM_CBANK
	.align		4
        /*0070*/ 	.byte	0x04, 0x0a
        /*0072*/ 	.short	(.L_479 - .L_478)
	.align		4
.L_478:
        /*0074*/ 	.word	index@(.nv.constant0._Z9_le_64_11iPdS_S_)
        /*0078*/ 	.short	0x0380
        /*007a*/ 	.short	0x0020


	//----- nvinfo : EIATTR_SW_WAR
	.align		4
.L_479:
        /*007c*/ 	.byte	0x04, 0x36
        /*007e*/ 	.short	(.L_481 - .L_480)
.L_480:
        /*0080*/ 	.word	0x00000008
.L_481:


//--------------------- .nv.info._Z9_le_32_11iPfS_S_ --------------------------
	.section	.nv.info._Z9_le_32_11iPfS_S_,"",@"SHT_CUDA_INFO"
	.sectionflags	@""
	.align	4


	//----- nvinfo : EIATTR_CUDA_API_VERSION
	.align		4
        /*0000*/ 	.byte	0x04, 0x37
        /*0002*/ 	.short	(.L_483 - .L_482)
.L_482:
        /*0004*/ 	.word	0x00000082


	//----- nvinfo : EIATTR_KPARAM_INFO
	.align		4
.L_483:
        /*0008*/ 	.byte	0x04, 0x17
        /*000a*/ 	.short	(.L_485 - .L_484)
.L_484:
        /*000c*/ 	.word	0x00000000
        /*0010*/ 	.short	0x0003
        /*0012*/ 	.short	0x0018
        /*0014*/ 	.byte	0x00, 0xf5, 0x21, 0x00


	//----- nvinfo : EIATTR_KPARAM_INFO
	.align		4
.L_485:
        /*0018*/ 	.byte	0x04, 0x17
        /*001a*/ 	.short	(.L_487 - .L_486)
.L_486:
        /*001c*/ 	.word	0x00000000
        /*0020*/ 	.short	0x0002
        /*0022*/ 	.short	0x0010
        /*0024*/ 	.byte	0x00, 0xf5, 0x21, 0x00


	//----- nvinfo : EIATTR_KPARAM_INFO
	.align		4
.L_487:
        /*0028*/ 	.byte	0x04, 0x17
        /*002a*/ 	.short	(.L_489 - .L_488)
.L_488:
        /*002c*/ 	.word	0x00000000
        /*0030*/ 	.short	0x0001
        /*0032*/ 	.short	0x0008
        /*0034*/ 	.byte	0x00, 0xf5, 0x21, 0x00


	//----- nvinfo : EIATTR_KPARAM_INFO
	.align		4
.L_489:
        /*0038*/ 	.byte	0x04, 0x17
        /*003a*/ 	.short	(.L_491 - .L_490)
.L_490:
        /*003c*/ 	.word	0x00000000
        /*0040*/ 	.short	0x0000
        /*0042*/ 	.short	0x0000
        /*0044*/ 	.byte	0x00, 0xf0, 0x11, 0x00


	//----- nvinfo : EIATTR_SPARSE_MMA_MASK
	.align		4
.L_491:
        /*0048*/ 	.byte	0x03, 0x50
        /*004a*/ 	.short	0x0000


	//----- nvinfo : EIATTR_MAXREG_COUNT
	.align		4
        /*004c*/ 	.byte	0x03, 0x1b
        /*004e*/ 	.short	0x00ff


	//----- nvinfo : EIATTR_MERCURY_ISA_VERSION
	.align		4
        /*0050*/ 	.byte	0x03, 0x5f
        /*0052*/ 	.short	0x0101


	//----- nvinfo : EIATTR_VRC_CTA_INIT_COUNT
	.align		4
        /*0054*/ 	.byte	0x02, 0x4a
	.zero		1
	.zero		1


	//----- nvinfo : EIATTR_EXIT_INSTR_OFFSETS
	.align		4
        /*0058*/ 	.byte	0x04, 0x1c
        /*005a*/ 	.short	(.L_493 - .L_492)


	//   ....[0]....
.L_492:
        /*005c*/ 	.word	0x00000070


	//   ....[1]....
        /*0060*/ 	.word	0x00000180


	//----- nvinfo : EIATTR_CRS_STACK_SIZE
	.align		4
.L_493:
        /*0064*/ 	.byte	0x04, 0x1e
        /*0066*/ 	.short	(.L_495 - .L_494)
.L_494:
        /*0068*/ 	.word	0x00000000


	//----- nvinfo : EIATTR_CBANK_PARAM_SIZE
	.align		4
.L_495:
        /*006c*/ 	.byte	0x03, 0x19
        /*006e*/ 	.short	0x0020


	//----- nvinfo : EIATTR_PARAM_CBANK
	.align		4
        /*0070*/ 	.byte	0x04, 0x0a
        /*0072*/ 	.short	(.L_497 - .L_496)
	.align		4
.L_496:
        /*0074*/ 	.word	index@(.nv.constant0._Z9_le_32_11iPfS_S_)
        /*0078*/ 	.short	0x0380
        /*007a*/ 	.short	0x0020


	//----- nvinfo : EIATTR_SW_WAR
	.align		4
.L_497:
        /*007c*/ 	.byte	0x04, 0x36
        /*007e*/ 	.short	(.L_499 - .L_498)
.L_498:
        /*0080*/ 	.word	0x00000008
.L_499:


//--------------------- .nv.info._Z9_lt_64_11iPdS_S_ --------------------------
	.section	.nv.info._Z9_lt_64_11iPdS_S_,"",@"SHT_CUDA_INFO"
	.sectionflags	@""
	.align	4


	//----- nvinfo : EIATTR_CUDA_API_VERSION
	.align		4
        /*0000*/ 	.byte	0x04, 0x37
        /*0002*/ 	.short	(.L_501 - .L_500)
.L_500:
        /*0004*/ 	.word	0x00000082


	//----- nvinfo : EIATTR_KPARAM_INFO
	.align		4
.L_501:
        /*0008*/ 	.byte	0x04, 0x17
        /*000a*/ 	.short	(.L_503 - .L_502)
.L_502:
        /*000c*/ 	.word	0x00000000
        /*0010*/ 	.short	0x0003
        /*0012*/ 	.short	0x0018
        /*0014*/ 	.byte	0x00, 0xf5, 0x21, 0x00


	//----- nvinfo : EIATTR_KPARAM_INFO
	.align		4
.L_503:
        /*0018*/ 	.byte	0x04, 0x17
        /*001a*/ 	.short	(.L_505 - .L_504)
.L_504:
        /*001c*/ 	.word	0x00000000
        /*0020*/ 	.short	0x0002
        /*0022*/ 	.short	0x0010
        /*0024*/ 	.byte	0x00, 0xf5, 0x21, 0x00


	//----- nvinfo : EIATTR_KPARAM_INFO
	.align		4
.L_505:
        /*0028*/ 	.byte	0x04, 0x17
        /*002a*/ 	.short	(.L_507 - .L_506)
.L_506:
        /*002c*/ 	.word	0x00000000
        /*0030*/ 	.short	0x0001
        /*0032*/ 	.short	0x0008
        /*0034*/ 	.byte	0x00, 0xf5, 0x21, 0x00


	//----- nvinfo : EIATTR_KPARAM_INFO
	.align		4
.L_507:
        /*0038*/ 	.byte	0x04, 0x17
        /*003a*/ 	.short	(.L_509 - .L_508)
.L_508:
        /*003c*/ 	.word	0x00000000
        /*0040*/ 	.short	0x0000
        /*0042*/ 	.short	0x0000
        /*0044*/ 	.byte	0x00, 0xf0, 0x11, 0x00


	//----- nvinfo : EIATTR_SPARSE_MMA_MASK
	.align		4
.L_509:
        /*0048*/ 	.byte	0x03, 0x50
        /*004a*/ 	.short	0x0000


	//----- nvinfo : EIATTR_MAXREG_COUNT
	.align		4
        /*004c*/ 	.byte	0x03, 0x1b
        /*004e*/ 	.short	0x00ff


	//----- nvinfo : EIATTR_MERCURY_ISA_VERSION
	.align		4
        /*0050*/ 	.byte	0x03, 0x5f
        /*0052*/ 	.short	0x0101


	//----- nvinfo : EIATTR_VRC_CTA_INIT_COUNT
	.align		4
        /*0054*/ 	.byte	0x02, 0x4a
	.zero		1
	.zero		1


	//----- nvinfo : EIATTR_EXIT_INSTR_OFFSETS
	.align		4
        /*0058*/ 	.byte	0x04, 0x1c
        /*005a*/ 	.short	(.L_511 - .L_510)


	//   ....[0]....
.L_510:
        /*005c*/ 	.word	0x00000070


	//   ....[1]....
        /*0060*/ 	.word	0x000001a0


	//----- nvinfo : EIATTR_CRS_STACK_SIZE
	.align		4
.L_511:
        /*0064*/ 	.byte	0x04, 0x1e
        /*0066*/ 	.short	(.L_513 - .L_512)
.L_512:
        /*0068*/ 	.word	0x00000000


	//----- nvinfo : EIATTR_CBANK_PARAM_SIZE
	.align		4
.L_513:
        /*006c*/ 	.byte	0x03, 0x19
        /*006e*/ 	.short	0x0020


	//----- nvinfo : EIATTR_PARAM_CBANK
	.align		4
        /*0070*/ 	.byte	0x04, 0x0a
        /*0072*/ 	.short	(.L_515 - .L_514)
	.align		4
.L_514:
        /*0074*/ 	.word	index@(.nv.constant0._Z9_lt_64_11iPdS_S_)
        /*0078*/ 	.short	0x0380
        /*007a*/ 	.short	0x0020


	//----- nvinfo : EIATTR_SW_WAR
	.align		4
.L_515:
        /*007c*/ 	.byte	0x04, 0x36
        /*007e*/ 	.short	(.L_517 - .L_516)
.L_516:
        /*0080*/ 	.word	0x00000008
.L_517:


//--------------------- .nv.info._Z9_lt_32_11iPfS_S_ --------------------------
	.section	.nv.info._Z9_lt_32_11iPfS_S_,"",@"SHT_CUDA_INFO"
	.sectionflags	@""
	.align	4


	//----- nvinfo : EIATTR_CUDA_API_VERSION
	.align		4
        /*0000*/ 	.byte	0x04, 0x37
        /*0002*/ 	.short	(.L_519 - .L_518)
.L_518:
        /*0004*/ 	.word	0x00000082


	//----- nvinfo : EIATTR_KPARAM_INFO
	.align		4
.L_519:
        /*0008*/ 	.byte	0x04, 0x17
        /*000a*/ 	.short	(.L_521 - .L_520)
.L_520:
        /*000c*/ 	.word	0x00000000
        /*0010*/ 	.short	0x0003
        /*0012*/ 	.short	0x0018
        /*0014*/ 	.byte	0x00, 0xf5, 0x21, 0x00


	//----- nvinfo : EIATTR_KPARAM_INFO
	.align		4
.L_521:
        /*0018*/ 	.byte	0x04, 0x17
        /*001a*/ 	.short	(.L_523 - .L_522)
.L_522:
        /*001c*/ 	.word	0x00000000
        /*0020*/ 	.short	0x0002
        /*0022*/ 	.short	0x0010
        /*0024*/ 	.byte	0x00, 0xf5, 0x21, 0x00


	//----- nvinfo : EIATTR_KPARAM_INFO
	.align		4
.L_523:
        /*0028*/ 	.byte	0x04, 0x17
        /*002a*/ 	.short	(.L_525 - .L_524)
.L_524:
        /*002c*/ 	.word	0x00000000
        /*0030*/ 	.short	0x0001
        /*0032*/ 	.short	0x0008
        /*0034*/ 	.byte	0x00, 0xf5, 0x21, 0x00


	//----- nvinfo : EIATTR_KPARAM_INFO
	.align		4
.L_525:
        /*0038*/ 	.byte	0x04, 0x17
        /*003a*/ 	.short	(.L_527 - .L_526)
.L_526:
        /*003c*/ 	.word	0x00000000
        /*0040*/ 	.short	0x0000
        /*0042*/ 	.short	0x0000
        /*0044*/ 	.byte	0x00, 0xf0, 0x11, 0x00


	//----- nvinfo : EIATTR_SPARSE_MMA_MASK
	.align		4
.L_527:
        /*0048*/ 	.byte	0x03, 0x50
        /*004a*/ 	.short	0x0000


	//----- nvinfo : EIATTR_MAXREG_COUNT
	.align		4
        /*004c*/ 	.byte	0x03, 0x1b
        /*004e*/ 	.short	0x00ff


	//----- nvinfo : EIATTR_MERCURY_ISA_VERSION
	.align		4
        /*0050*/ 	.byte	0x03, 0x5f
        /*0052*/ 	.short	0x0101


	//----- nvinfo : EIATTR_VRC_CTA_INIT_COUNT
	.align		4
        /*0054*/ 	.byte	0x02, 0x4a
	.zero		1
	.zero		1


	//----- nvinfo : EIATTR_EXIT_INSTR_OFFSETS
	.align		4
        /*0058*/ 	.byte	0x04, 0x1c
        /*005a*/ 	.short	(.L_529 - .L_528)


	//   ....[0]....
.L_528:
        /*005c*/ 	.word	0x00000070


	//   ....[1]....
        /*0060*/ 	.word	0x00000180


	//----- nvinfo : EIATTR_CRS_STACK_SIZE
	.align		4
.L_529:
        /*0064*/ 	.byte	0x04, 0x1e
        /*0066*/ 	.short	(.L_531 - .L_530)
.L_530:
        /*0068*/ 	.word	0x00000000


	//----- nvinfo : EIATTR_CBANK_PARAM_SIZE
	.align		4
.L_531:
        /*006c*/ 	.byte	0x03, 0x19
        /*006e*/ 	.short	0x0020


	//----- nvinfo : EIATTR_PARAM_CBANK
	.align		4
        /*0070*/ 	.byte	0x04, 0x0a
        /*0072*/ 	.short	(.L_533 - .L_532)
	.align		4
.L_532:
        /*0074*/ 	.word	index@(.nv.constant0._Z9_lt_32_11iPfS_S_)
        /*0078*/ 	.short	0x0380
        /*007a*/ 	.short	0x0020


	//----- nvinfo : EIATTR_SW_WAR
	.align		4
.L_533:
        /*007c*/ 	.byte	0x04, 0x36
        /*007e*/ 	.short	(.L_535 - .L_534)
.L_534:
        /*0080*/ 	.word	0x00000008
.L_535:


//--------------------- .nv.info._Z9_ge_64_11iPdS_S_ --------------------------
	.section	.nv.info._Z9_ge_64_11iPdS_S_,"",@"SHT_CUDA_INFO"
	.sectionflags	@""
	.align	4


	//----- nvinfo : EIATTR_CUDA_API_VERSION
	.align		4
        /*0000*/ 	.byte	0x04, 0x37
        /*0002*/ 	.short	(.L_537 - .L_536)
.L_536:
        /*0004*/ 	.word	0x00000082


	//----- nvinfo : EIATTR_KPARAM_INFO
	.align		4
.L_537:
        /*0008*/ 	.byte	0x04, 0x17
        /*000a*/ 	.short	(.L_539 - .L_538)
.L_538:
        /*000c*/ 	.word	0x00000000
        /*0010*/ 	.short	0x0003
        /*0012*/ 	.short	0x0018
        /*0014*/ 	.byte	0x00, 0xf5, 0x21, 0x00


	//----- nvinfo : EIATTR_KPARAM_INFO
	.align		4
.L_539:
        /*0018*/ 	.byte	0x04, 0x17
        /*001a*/ 	.short	(.L_541 - .L_540)
.L_540:
        /*001c*/ 	.word	0x00000000
        /*0020*/ 	.short	0x0002
        /*0022*/ 	.short	0x0010
        /*0024*/ 	.byte	0x00, 0xf5, 0x21, 0x00


	//----- nvinfo : EIATTR_KPARAM_INFO
	.align		4
.L_541:
        /*0028*/ 	.byte	0x04, 0x17
        /*002a*/ 	.short	(.L_543 - .L_542)
.L_542:
        /*002c*/ 	.word	0x00000000
        /*0030*/ 	.short	0x0001
        /*0032*/ 	.short	0x0008
        /*0034*/ 	.byte	0x00, 0xf5, 0x21, 0x00


	//----- nvinfo : EIATTR_KPARAM_INFO
	.align		4
.L_543:
        /*0038*/ 	.byte	0x04, 0x17
        /*003a*/ 	.short	(.L_545 - .L_544)
.L_544:
        /*003c*/ 	.word	0x00000000
        /*0040*/ 	.short	0x0000
        /*0042*/ 	.short	0x0000
        /*0044*/ 	.byte	0x00, 0xf0, 0x11, 0x00


	//----- nvinfo : EIATTR_SPARSE_MMA_MASK
	.align		4
.L_545:
        /*0048*/ 	.byte	0x03, 0x50
        /*004a*/ 	.short	0x0000


	//----- nvinfo : EIATTR_MAXREG_COUNT
	.align		4
        /*004c*/ 	.byte	0x03, 0x1b
        /*004e*/ 	.short	0x00ff


	//----- nvinfo : EIATTR_MERCURY_ISA_VERSION
	.align		4
        /*0050*/ 	.byte	0x03, 0x5f
        /*0052*/ 	.short	0x0101


	//----- nvinfo : EIATTR_VRC_CTA_INIT_COUNT
	.align		4
        /*0054*/ 	.byte	0x02, 0x4a
	.zero		1
	.zero		1


	//----- nvinfo : EIATTR_EXIT_INSTR_OFFSETS
	.align		4
        /*0058*/ 	.byte	0x04, 0x1c
        /*005a*/ 	.short	(.L_547 - .L_546)


	//   ....[0]....
.L_546:
        /*005c*/ 	.word	0x00000070


	//   ....[1]....
        /*0060*/ 	.word	0x000001a0


	//----- nvinfo : EIATTR_CRS_STACK_SIZE
	.align		4
.L_547:
        /*0064*/ 	.byte	0x04, 0x1e
        /*0066*/ 	.short	(.L_549 - .L_548)
.L_548:
        /*0068*/ 	.word	0x00000000


	//----- nvinfo : EIATTR_CBANK_PARAM_SIZE
	.align		4
.L_549:
        /*006c*/ 	.byte	0x03, 0x19
        /*006e*/ 	.short	0x0020


	//----- nvinfo : EIATTR_PARAM_CBANK
	.align		4
        /*0070*/ 	.byte	0x04, 0x0a
        /*0072*/ 	.short	(.L_551 - .L_550)
	.align		4
.L_550:
        /*0074*/ 	.word	index@(.nv.constant0._Z9_ge_64_11iPdS_S_)
        /*0078*/ 	.short	0x0380
        /*007a*/ 	.short	0x0020


	//----- nvinfo : EIATTR_SW_WAR
	.align		4
.L_551:
        /*007c*/ 	.byte	0x04, 0x36
        /*007e*/ 	.short	(.L_553 - .L_552)
.L_552:
        /*0080*/ 	.word	0x00000008
.L_553:


//--------------------- .nv.info._Z9_ge_32_11iPfS_S_ --------------------------
	.section	.nv.info._Z9_ge_32_11iPfS_S_,"",@"SHT_CUDA_INFO"
	.sectionflags	@""
	.align	4


	//----- nvinfo : EIATTR_CUDA_API_VERSION
	.align		4
        /*0000*/ 	.byte	0x04, 0x37
        /*0002*/ 	.short	(.L_555 - .L_554)
.L_554:
        /*0004*/ 	.word	0x00000082


	//----- nvinfo : EIATTR_KPARAM_INFO
	.align		4
.L_555:
        /*0008*/ 	.byte	0x04, 0x17
        /*000a*/ 	.short	(.L_557 - .L_556)
.L_556:
        /*000c*/ 	.word	0x00000000
        /*0010*/ 	.short	0x0003
        /*0012*/ 	.short	0x0018
        /*0014*/ 	.byte	0x00, 0xf5, 0x21, 0x00


	//----- nvinfo : EIATTR_KPARAM_INFO
	.align		4
.L_557:
        /*0018*/ 	.byte	0x04, 0x17
        /*001a*/ 	.short	(.L_559 - .L_558)
.L_558:
        /*001c*/ 	.word	0x00000000
        /*0020*/ 	.short	0x0002
        /*0022*/ 	.short	0x0010
        /*0024*/ 	.byte	0x00, 0xf5, 0x21, 0x00


	//----- nvinfo : EIATTR_KPARAM_INFO
	.align		4
.L_559:
        /*0028*/ 	.byte	0x04, 0x17
        /*002a*/ 	.short	(.L_561 - .L_560)
.L_560:
        /*002c*/ 	.word	0x00000000
        /*0030*/ 	.short	0x0001
        /*0032*/ 	.short	0x0008
        /*0034*/ 	.byte	0x00, 0xf5, 0x21, 0x00


	//----- nvinfo : EIATTR_KPARAM_INFO
	.align		4
.L_561:
        /*0038*/ 	.byte	0x04, 0x17
        /*003a*/ 	.short	(.L_563 - .L_562)
.L_562:
        /*003c*/ 	.word	0x00000000
        /*0040*/ 	.short	0x0000
        /*0042*/ 	.short	0x0000
        /*0044*/ 	.byte	0x00, 0xf0, 0x11, 0x00


	//----- nvinfo : EIATTR_SPARSE_MMA_MASK
	.align		4
.L_563:
        /*0048*/ 	.byte	0x03, 0x50
        /*004a*/ 	.short	0x0000


	//----- nvinfo : EIATTR_MAXREG_COUNT
	.align		4
        /*004c*/ 	.byte	0x03, 0x1b
        /*004e*/ 	.short	0x00ff


	//----- nvinfo : EIATTR_MERCURY_ISA_VERSION
	.align		4
        /*0050*/ 	.byte	0x03, 0x5f
        /*0052*/ 	.short	0x0101


	//----- nvinfo : EIATTR_VRC_CTA_INIT_COUNT
	.align		4
        /*0054*/ 	.byte	0x02, 0x4a
	.zero		1
	.zero		1


	//----- nvinfo : EIATTR_EXIT_INSTR_OFFSETS
	.align		4
        /*0058*/ 	.byte	0x04, 0x1c
        /*005a*/ 	.short	(.L_565 - .L_564)


	//   ....[0]....
.L_564:
        /*005c*/ 	.word	0x00000070


	//   ....[1]....
        /*0060*/ 	.word	0x00000180


	//----- nvinfo : EIATTR_CRS_STACK_SIZE
	.align		4
.L_565:
        /*0064*/ 	.byte	0x04, 0x1e
        /*0066*/ 	.short	(.L_567 - .L_566)
.L_566:
        /*0068*/ 	.word	0x00000000


	//----- nvinfo : EIATTR_CBANK_PARAM_SIZE
	.align		4
.L_567:
        /*006c*/ 	.byte	0x03, 0x19
        /*006e*/ 	.short	0x0020


	//----- nvinfo : EIATTR_PARAM_CBANK
	.align		4
        /*0070*/ 	.byte	0x04, 0x0a
        /*0072*/ 	.short	(.L_569 - .L_568)
	.align		4
.L_568:
        /*0074*/ 	.word	index@(.nv.constant0._Z9_ge_32_11iPfS_S_)
        /*0078*/ 	.short	0x0380
        /*007a*/ 	.short	0x0020


	//----- nvinfo : EIATTR_SW_WAR
	.align		4
.L_569:
        /*007c*/ 	.byte	0x04, 0x36
        /*007e*/ 	.short	(.L_571 - .L_570)
.L_570:
        /*0080*/ 	.word	0x00000008
.L_571:


//--------------------- .nv.info._Z9_gt_64_11iPdS_S_ --------------------------
	.section	.nv.info._Z9_gt_64_11iPdS_S_,"",@"SHT_CUDA_INFO"
	.sectionflags	@""
	.align	4


	//----- nvinfo : EIATTR_CUDA_API_VERSION
	.align		4
        /*0000*/ 	.byte	0x04, 0x37
        /*0002*/ 	.short	(.L_573 - .L_572)
.L_572:
        /*0004*/ 	.word	0x00000082


	//----- nvinfo : EIATTR_KPARAM_INFO
	.align		4
.L_573:
        /*0008*/ 	.byte	0x04, 0x17
        /*000a*/ 	.short	(.L_575 - .L_574)
.L_574:
        /*000c*/ 	.word	0x00000000
        /*0010*/ 	.short	0x0003
        /*0012*/ 	.short	0x0018
        /*0014*/ 	.byte	0x00, 0xf5, 0x21, 0x00


	//----- nvinfo : EIATTR_KPARAM_INFO
	.align		4
.L_575:
        /*0018*/ 	.byte	0x04, 0x17
        /*001a*/ 	.short	(.L_577 - .L_576)
.L_576:
        /*001c*/ 	.word	0x00000000
        /*0020*/ 	.short	0x0002
        /*0022*/ 	.short	0x0010
        /*0024*/ 	.byte	0x00, 0xf5, 0x21, 0x00


	//----- nvinfo : EIATTR_KPARAM_INFO
	.align		4
.L_577:
        /*0028*/ 	.byte	0x04, 0x17
        /*002a*/ 	.short	(.L_579 - .L_578)
.L_578:
        /*002c*/ 	.word	0x00000000
        /*0030*/ 	.short	0x0001
        /*0032*/ 	.short	0x0008
        /*0034*/ 	.byte	0x00, 0xf5, 0x21, 0x00


	//----- nvinfo : EIATTR_KPARAM_INFO
	.align		4
.L_579:
        /*0038*/ 	.byte	0x04, 0x17
        /*003a*/ 	.short	(.L_581 - .L_580)
.L_580:
        /*003c*/ 	.word	0x00000000
        /*0040*/ 	.short	0x0000
        /*0042*/ 	.short	0x0000
        /*0044*/ 	.byte	0x00, 0xf0, 0x11, 0x00


	//----- nvinfo : EIATTR_SPARSE_MMA_MASK
	.align		4
.L_581:
        /*0048*/ 	.byte	0x03, 0x50
        /*004a*/ 	.short	0x0000


	//----- nvinfo : EIATTR_MAXREG_COUNT
	.align		4
        /*004c*/ 	.byte	0x03, 0x1b
        /*004e*/ 	.short	0x00ff


	//----- nvinfo : EIATTR_MERCURY_ISA_VERSION
	.align		4
        /*0050*/ 	.byte	0x03, 0x5f
        /*0052*/ 	.short	0x0101


	//----- nvinfo : EIATTR_VRC_CTA_INIT_COUNT
	.align		4
        /*0054*/ 	.byte	0x02, 0x4a
	.zero		1
	.zero		1


	//----- nvinfo : EIATTR_EXIT_INSTR_OFFSETS
	.align		4
        /*0058*/ 	.byte	0x04, 0x1c
        /*005a*/ 	.short	(.L_583 - .L_582)


	//   ....[0]....
.L_582:
        /*005c*/ 	.word	0x00000070


	//   ....[1]....
        /*0060*/ 	.word	0x000001a0


	//----- nvinfo : EIATTR_CRS_STACK_SIZE
	.align		4
.L_583:
        /*0064*/ 	.byte	0x04, 0x1e
        /*0066*/ 	.short	(.L_585 - .L_584)
.L_584:
        /*0068*/ 	.word	0x00000000


	//----- nvinfo : EIATTR_CBANK_PARAM_SIZE
	.align		4
.L_585:
        /*006c*/ 	.byte	0x03, 0x19
        /*006e*/ 	.short	0x0020


	//----- nvinfo : EIATTR_PARAM_CBANK
	.align		4
        /*0070*/ 	.byte	0x04, 0x0a
        /*0072*/ 	.short	(.L_587 - .L_586)
	.align		4
.L_586:
        /*0074*/ 	.word	index@(.nv.constant0._Z9_gt_64_11iPdS_S_)
        /*0078*/ 	.short	0x0380
        /*007a*/ 	.short	0x0020


	//----- nvinfo : EIATTR_SW_WAR
	.align		4
.L_587:
        /*007c*/ 	.byte	0x04, 0x36
        /*007e*/ 	.short	(.L_589 - .L_588)
.L_588:
        /*0080*/ 	.word	0x00000008
.L_589:


//--------------------- .nv.info._Z9_gt_32_11iPfS_S_ --------------------------
	.section	.nv.info._Z9_gt_32_11iPfS_S_,"",@"SHT_CUDA_INFO"
	.sectionflags	@""
	.align	4


	//----- nvinfo : EIATTR_CUDA_API_VERSION
	.align		4
        /*0000*/ 	.byte	0x04, 0x37
        /*0002*/ 	.short	(.L_591 - .L_590)
.L_590:
        /*0004*/ 	.word	0x00000082


	//----- nvinfo : EIATTR_KPARAM_INFO
	.align		4
.L_591:
        /*0008*/ 	.byte	0x04, 0x17
        /*000a*/ 	.short	(.L_593 - .L_592)
.L_592:
        /*000c*/ 	.word	0x00000000
        /*0010*/ 	.short	0x0003
        /*0012*/ 	.short	0x0018
        /*0014*/ 	.byte	0x00, 0xf5, 0x21, 0x00


	//----- nvinfo : EIATTR_KPARAM_INFO
	.align		4
.L_593:
        /*0018*/ 	.byte	0x04, 0x17
        /*001a*/ 	.short	(.L_595 - .L_594)
.L_594:
        /*001c*/ 	.word	0x00000000
        /*0020*/ 	.short	0x0002
        /*0022*/ 	.short	0x0010
        /*0024*/ 	.byte	0x00, 0xf5, 0x21, 0x00


	//----- nvinfo : EIATTR_KPARAM_INFO
	.align		4
.L_595:
        /*0028*/ 	.byte	0x04, 0x17
        /*002a*/ 	.short	(.L_597 - .L_596)
.L_596:
        /*002c*/ 	.word	0x00000000
        /*0030*/ 	.short	0x0001
        /*0032*/ 	.short	0x0008
        /*0034*/ 	.byte	0x00, 0xf5, 0x21, 0x00


	//----- nvinfo : EIATTR_KPARAM_INFO
	.align		4
.L_597:
        /*0038*/ 	.byte	0x04, 0x17
        /*003a*/ 	.short	(.L_599 - .L_598)
.L_598:
        /*003c*/ 	.word	0x00000000
        /*0040*/ 	.short	0x0000
        /*0042*/ 	.short	0x0000
        /*0044*/ 	.byte	0x00, 0xf0, 0x11, 0x00


	//----- nvinfo : EIATTR_SPARSE_MMA_MASK
	.align		4
.L_599:
        /*0048*/ 	.byte	0x03, 0x50
        /*004a*/ 	.short	0x0000


	//----- nvinfo : EIATTR_MAXREG_COUNT
	.align		4
        /*004c*/ 	.byte	0x03, 0x1b
        /*004e*/ 	.short	0x00ff


	//----- nvinfo : EIATTR_MERCURY_ISA_VERSION
	.align		4
        /*0050*/ 	.byte	0x03, 0x5f
        /*0052*/ 	.short	0x0101


	//----- nvinfo : EIATTR_VRC_CTA_INIT_COUNT
	.align		4
        /*0054*/ 	.byte	0x02, 0x4a
	.zero		1
	.zero		1


	//----- nvinfo : EIATTR_EXIT_INSTR_OFFSETS
	.align		4
        /*0058*/ 	.byte	0x04, 0x1c
        /*005a*/ 	.short	(.L_601 - .L_600)


	//   ....[0]....
.L_600:
        /*005c*/ 	.word	0x00000070


	//   ....[1]....
        /*0060*/ 	.word	0x00000180


	//----- nvinfo : EIATTR_CRS_STACK_SIZE
	.align		4
.L_601:
        /*0064*/ 	.byte	0x04, 0x1e
        /*0066*/ 	.short	(.L_603 - .L_602)
.L_602:
        /*0068*/ 	.word	0x00000000


	//----- nvinfo : EIATTR_CBANK_PARAM_SIZE
	.align		4
.L_603:
        /*006c*/ 	.byte	0x03, 0x19
        /*006e*/ 	.short	0x0020


	//----- nvinfo : EIATTR_PARAM_CBANK
	.align		4
        /*0070*/ 	.byte	0x04, 0x0a
        /*0072*/ 	.short	(.L_605 - .L_604)
	.align		4
.L_604:
        /*0074*/ 	.word	index@(.nv.constant0._Z9_gt_32_11iPfS_S_)
        /*0078*/ 	.short	0x0380
        /*007a*/ 	.short	0x0020


	//----- nvinfo : EIATTR_SW_WAR
	.align		4
.L_605:
        /*007c*/ 	.byte	0x04, 0x36
        /*007e*/ 	.short	(.L_607 - .L_606)
.L_606:
        /*0080*/ 	.word	0x00000008
.L_607:


//--------------------- .nv.info._Z9_ne_64_11iPdS_S_ --------------------------
	.section	.nv.info._Z9_ne_64_11iPdS_S_,"",@"SHT_CUDA_INFO"
	.sectionflags	@""
	.align	4


	//----- nvinfo : EIATTR_CUDA_API_VERSION
	.align		4
        /*0000*/ 	.byte	0x04, 0x37
        /*0002*/ 	.short	(.L_609 - .L_608)
.L_608:
        /*0004*/ 	.word	0x00000082


	//----- nvinfo : EIATTR_KPARAM_INFO
	.align		4
.L_609:
        /*0008*/ 	.byte	0x04, 0x17
        /*000a*/ 	.short	(.L_611 - .L_610)
.L_610:
        /*000c*/ 	.word	0x00000000
        /*0010*/ 	.short	0x0003
        /*0012*/ 	.short	0x0018
        /*0014*/ 	.byte	0x00, 0xf5, 0x21, 0x00


	//----- nvinfo : EIATTR_KPARAM_INFO
	.align		4
.L_611:
        /*0018*/ 	.byte	0x04, 0x17
        /*001a*/ 	.short	(.L_613 - .L_612)
.L_612:
        /*001c*/ 	.word	0x00000000
        /*0020*/ 	.short	0x0002
        /*0022*/ 	.short	0x0010
        /*0024*/ 	.byte	0x00, 0xf5, 0x21, 0x00


	//----- nvinfo : EIATTR_KPARAM_INFO
	.align		4
.L_613:
        /*0028*/ 	.byte	0x04, 0x17
        /*002a*/ 	.short	(.L_615 - .L_614)
.L_614:
        /*002c*/ 	.word	0x00000000
        /*0030*/ 	.short	0x0001
        /*0032*/ 	.short	0x0008
        /*0034*/ 	.byte	0x00, 0xf5, 0x21, 0x00


	//----- nvinfo : EIATTR_KPARAM_INFO
	.align		4
.L_615:
        /*0038*/ 	.byte	0x04, 0x17
        /*003a*/ 	.short	(.L_617 - .L_616)
.L_616:
        /*003c*/ 	.word	0x00000000
        /*0040*/ 	.short	0x0000
        /*0042*/ 	.short	0x0000
        /*0044*/ 	.byte	0x00, 0xf0, 0x11, 0x00


	//----- nvinfo : EIATTR_SPARSE_MMA_MASK
	.align		4
.L_617:
        /*0048*/ 	.byte	0x03, 0x50
        /*004a*/ 	.short	0x0000


	//----- nvinfo : EIATTR_MAXREG_COUNT
	.align		4
        /*004c*/ 	.byte	0x03, 0x1b
        /*004e*/ 	.short	0x00ff


	//----- nvinfo : EIATTR_MERCURY_ISA_VERSION
	.align		4
        /*0050*/ 	.byte	0x03, 0x5f
        /*0052*/ 	.short	0x0101


	//----- nvinfo : EIATTR_VRC_CTA_INIT_COUNT
	.align		4
        /*0054*/ 	.byte	0x02, 0x4a
	.zero		1
	.zero		1


	//----- nvinfo : EIATTR_EXIT_INSTR_OFFSETS
	.align		4
        /*0058*/ 	.byte	0x04, 0x1c
        /*005a*/ 	.short	(.L_619 - .L_618)


	//   ....[0]....
.L_618:
        /*005c*/ 	.word	0x00000070


	//   ....[1]....
        /*0060*/ 	.word	0x000001a0


	//----- nvinfo : EIATTR_CRS_STACK_SIZE
	.align		4
.L_619:
        /*0064*/ 	.byte	0x04, 0x1e
        /*0066*/ 	.short	(.L_621 - .L_620)
.L_620:
        /*0068*/ 	.word	0x00000000


	//----- nvinfo : EIATTR_CBANK_PARAM_SIZE
	.align		4
.L_621:
        /*006c*/ 	.byte	0x03, 0x19
        /*006e*/ 	.short	0x0020


	//----- nvinfo : EIATTR_PARAM_CBANK
	.align		4
        /*0070*/ 	.byte	0x04, 0x0a
        /*0072*/ 	.short	(.L_623 - .L_622)
	.align		4
.L_622:
        /*0074*/ 	.word	index@(.nv.constant0._Z9_ne_64_11iPdS_S_)
        /*0078*/ 	.short	0x0380
        /*007a*/ 	.short	0x0020


	//----- nvinfo : EIATTR_SW_WAR
	.align		4
.L_623:
        /*007c*/ 	.byte	0x04, 0x36
        /*007e*/ 	.short	(.L_625 - .L_624)
.L_624:
        /*0080*/ 	.word	0x00000008
.L_625:


//--------------------- .nv.info._Z9_ne_32_11iPfS_S_ --------------------------
	.section	.nv.info._Z9_ne_32_11iPfS_S_,"",@"SHT_CUDA_INFO"
	.sectionflags	@""
	.align	4


	//----- nvinfo : EIATTR_CUDA_API_VERSION
	.align		4
        /*0000*/ 	.byte	0x04, 0x37
        /*0002*/ 	.short	(.L_627 - .L_626)
.L_626:
        /*0004*/ 	.word	0x00000082


	//----- nvinfo : EIATTR_KPARAM_INFO
	.align		4
.L_627:
        /*0008*/ 	.byte	0x04, 0x17
        /*000a*/ 	.short	(.L_629 - .L_628)
.L_628:
        /*000c*/ 	.word	0x00000000
        /*0010*/ 	.short	0x0003
        /*0012*/ 	.short	0x0018
        /*0014*/ 	.byte	0x00, 0xf5, 0x21, 0x00


	//----- nvinfo : EIATTR_KPARAM_INFO
	.align		4
.L_629:
        /*0018*/ 	.byte	0x04, 0x17
        /*001a*/ 	.short	(.L_631 - .L_630)
.L_630:
        /*001c*/ 	.word	0x00000000
        /*0020*/ 	.short	0x0002
        /*0022*/ 	.short	0x0010
        /*0024*/ 	.byte	0x00, 0xf5, 0x21, 0x00


	//----- nvinfo : EIATTR_KPARAM_INFO
	.align		4
.L_631:
        /*0028*/ 	.byte	0x04, 0x17
        /*002a*/ 	.short	(.L_633 - .L_632)
.L_632:
        /*002c*/ 	.word	0x00000000
        /*0030*/ 	.short	0x0001
        /*0032*/ 	.short	0x0008
        /*0034*/ 	.byte	0x00, 0xf5, 0x21, 0x00


	//----- nvinfo : EIATTR_KPARAM_INFO
	.align		4
.L_633:
        /*0038*/ 	.byte	0x04, 0x17
        /*003a*/ 	.short	(.L_635 - .L_634)
.L_634:
        /*003c*/ 	.word	0x00000000
        /*0040*/ 	.short	0x0000
        /*0042*/ 	.short	0x0000
        /*0044*/ 	.byte	0x00, 0xf0, 0x11, 0x00


	//----- nvinfo : EIATTR_SPARSE_MMA_MASK
	.align		4
.L_635:
        /*0048*/ 	.byte	0x03, 0x50
        /*004a*/ 	.short	0x0000


	//----- nvinfo : EIATTR_MAXREG_COUNT
	.align		4
        /*004c*/ 	.byte	0x03, 0x1b
        /*004e*/ 	.short	0x00ff


	//----- nvinfo : EIATTR_MERCURY_ISA_VERSION
	.align		4
        /*0050*/ 	.byte	0x03, 0x5f
        /*0052*/ 	.short	0x0101


	//----- nvinfo : EIATTR_VRC_CTA_INIT_COUNT
	.align		4
        /*0054*/ 	.byte	0x02, 0x4a
	.zero		1
	.zero		1


	//----- nvinfo : EIATTR_EXIT_INSTR_OFFSETS
	.align		4
        /*0058*/ 	.byte	0x04, 0x1c
        /*005a*/ 	.short	(.L_637 - .L_636)


	//   ....[0]....
.L_636:
        /*005c*/ 	.word	0x00000070


	//   ....[1]....
        /*0060*/ 	.word	0x00000180


	//----- nvinfo : EIATTR_CRS_STACK_SIZE
	.align		4
.L_637:
        /*0064*/ 	.byte	0x04, 0x1e
        /*0066*/ 	.short	(.L_639 - .L_638)
.L_638:
        /*0068*/ 	.word	0x00000000


	//----- nvinfo : EIATTR_CBANK_PARAM_SIZE
	.align		4
.L_639:
        /*006c*/ 	.byte	0x03, 0x19
        /*006e*/ 	.short	0x0020


	//----- nvinfo : EIATTR_PARAM_CBANK
	.align		4
        /*0070*/ 	.byte	0x04, 0x0a
        /*0072*/ 	.short	(.L_641 - .L_640)
	.align		4
.L_640:
        /*0074*/ 	.word	index@(.nv.constant0._Z9_ne_32_11iPfS_S_)
        /*0078*/ 	.short	0x0380
        /*007a*/ 	.short	0x0020


	//----- nvinfo : EIATTR_SW_WAR
	.align		4
.L_641:
        /*007c*/ 	.byte	0x04, 0x36
        /*007e*/ 	.short	(.L_643 - .L_642)
.L_642:
        /*0080*/ 	.word	0x00000008
.L_643:


//--------------------- .nv.info._Z9_eq_64_11iPdS_S_ --------------------------
	.section	.nv.info._Z9_eq_64_11iPdS_S_,"",@"SHT_CUDA_INFO"
	.sectionflags	@""
	.align	4


	//----- nvinfo : EIATTR_CUDA_API_VERSION
	.align		4
        /*0000*/ 	.byte	0x04, 0x37
        /*0002*/ 	.short	(.L_645 - .L_644)
.L_644:
        /*0004*/ 	.word	0x00000082


	//----- nvinfo : EIATTR_KPARAM_INFO
	.align		4
.L_645:
        /*0008*/ 	.byte	0x04, 0x17
        /*000a*/ 	.short	(.L_647 - .L_646)
.L_646:
        /*000c*/ 	.word	0x00000000
        /*0010*/ 	.short	0x0003
        /*0012*/ 	.short	0x0018
        /*0014*/ 	.byte	0x00, 0xf5, 0x21, 0x00


	//----- nvinfo : EIATTR_KPARAM_INFO
	.align		4
.L_647:
        /*0018*/ 	.byte	0x04, 0x17
        /*001a*/ 	.short	(.L_649 - .L_648)
.L_648:
        /*001c*/ 	.word	0x00000000
        /*0020*/ 	.short	0x0002
        /*0022*/ 	.short	0x0010
        /*0024*/ 	.byte	0x00, 0xf5, 0x21, 0x00


	//----- nvinfo : EIATTR_KPARAM_INFO
	.align		4
.L_649:
        /*0028*/ 	.byte	0x04, 0x17
        /*002a*/ 	.short	(.L_651 - .L_650)
.L_650:
        /*002c*/ 	.word	0x00000000
        /*0030*/ 	.short	0x0001
        /*0032*/ 	.short	0x0008
        /*0034*/ 	.byte	0x00, 0xf5, 0x21, 0x00


	//----- nvinfo : EIATTR_KPARAM_INFO
	.align		4
.L_651:
        /*0038*/ 	.byte	0x04, 0x17
        /*003a*/ 	.short	(.L_653 - .L_652)
.L_652:
        /*003c*/ 	.word	0x00000000
        /*0040*/ 	.short	0x0000
        /*0042*/ 	.short	0x0000
        /*0044*/ 	.byte	0x00, 0xf0, 0x11, 0x00


	//----- nvinfo : EIATTR_SPARSE_MMA_MASK
	.align		4
.L_653:
        /*0048*/ 	.byte	0x03, 0x50
        /*004a*/ 	.short	0x0000


	//----- nvinfo : EIATTR_MAXREG_COUNT
	.align		4
        /*004c*/ 	.byte	0x03, 0x1b
        /*004e*/ 	.short	0x00ff


	//----- nvinfo : EIATTR_MERCURY_ISA_VERSION
	.align		4
        /*0050*/ 	.byte	0x03, 0x5f
        /*0052*/ 	.short	0x0101


	//----- nvinfo : EIATTR_VRC_CTA_INIT_COUNT
	.align		4
        /*0054*/ 	.byte	0x02, 0x4a
	.zero		1
	.zero		1


	//----- nvinfo : EIATTR_EXIT_INSTR_OFFSETS
	.align		4
        /*0058*/ 	.byte	0x04, 0x1c
        /*005a*/ 	.short	(.L_655 - .L_654)


	//   ....[0]....
.L_654:
        /*005c*/ 	.word	0x00000070


	//   ....[1]....
        /*0060*/ 	.word	0x000001a0


	//----- nvinfo : EIATTR_CRS_STACK_SIZE
	.align		4
.L_655:
        /*0064*/ 	.byte	0x04, 0x1e
        /*0066*/ 	.short	(.L_657 - .L_656)
.L_656:
        /*0068*/ 	.word	0x00000000


	//----- nvinfo : EIATTR_CBANK_PARAM_SIZE
	.align		4
.L_657:
        /*006c*/ 	.byte	0x03, 0x19
        /*006e*/ 	.short	0x0020


	//----- nvinfo : EIATTR_PARAM_CBANK
	.align		4
        /*0070*/ 	.byte	0x04, 0x0a
        /*0072*/ 	.short	(.L_659 - .L_658)
	.align		4
.L_658:
        /*0074*/ 	.word	index@(.nv.constant0._Z9_eq_64_11iPdS_S_)
        /*0078*/ 	.short	0x0380
        /*007a*/ 	.short	0x0020


	//----- nvinfo : EIATTR_SW_WAR
	.align		4
.L_659:
        /*007c*/ 	.byte	0x04, 0x36
        /*007e*/ 	.short	(.L_661 - .L_660)
.L_660:
        /*0080*/ 	.word	0x00000008
.L_661:


//--------------------- .nv.info._Z9_eq_32_11iPfS_S_ --------------------------
	.section	.nv.info._Z9_eq_32_11iPfS_S_,"",@"SHT_CUDA_INFO"
	.sectionflags	@""
	.align	4


	//----- nvinfo : EIATTR_CUDA_API_VERSION
	.align		4
        /*0000*/ 	.byte	0x04, 0x37
        /*0002*/ 	.short	(.L_663 - .L_662)
.L_662:
        /*0004*/ 	.word	0x00000082


	//----- nvinfo : EIATTR_KPARAM_INFO
	.align		4
.L_663:
        /*0008*/ 	.byte	0x04, 0x17
        /*000a*/ 	.short	(.L_665 - .L_664)
.L_664:
        /*000c*/ 	.word	0x00000000
        /*0010*/ 	.short	0x0003
        /*0012*/ 	.short	0x0018
        /*0014*/ 	.byte	0x00, 0xf5, 0x21, 0x00


	//----- nvinfo : EIATTR_KPARAM_INFO
	.align		4
.L_665:
        /*0018*/ 	.byte	0x04, 0x17
        /*001a*/ 	.short	(.L_667 - .L_666)
.L_666:
        /*001c*/ 	.word	0x00000000
        /*0020*/ 	.short	0x0002
        /*0022*/ 	.short	0x0010
        /*0024*/ 	.byte	0x00, 0xf5, 0x21, 0x00


	//----- nvinfo : EIATTR_KPARAM_INFO
	.align		4
.L_667:
        /*0028*/ 	.byte	0x04, 0x17
        /*002a*/ 	.short	(.L_669 - .L_668)
.L_668:
        /*002c*/ 	.word	0x00000000
        /*0030*/ 	.short	0x0001
        /*0032*/ 	.short	0x0008
        /*0034*/ 	.byte	0x00, 0xf5, 0x21, 0x00


	//----- nvinfo : EIATTR_KPARAM_INFO
	.align		4
.L_669:
        /*0038*/ 	.byte	0x04, 0x17
        /*003a*/ 	.short	(.L_671 - .L_670)
.L_670:
        /*003c*/ 	.word	0x00000000
        /*0040*/ 	.short	0x0000
        /*0042*/ 	.short	0x0000
        /*0044*/ 	.byte	0x00, 0xf0, 0x11, 0x00


	//----- nvinfo : EIATTR_SPARSE_MMA_MASK
	.align		4
.L_671:
        /*0048*/ 	.byte	0x03, 0x50
        /*004a*/ 	.short	0x0000


	//----- nvinfo : EIATTR_MAXREG_COUNT
	.align		4
        /*004c*/ 	.byte	0x03, 0x1b
        /*004e*/ 	.short	0x00ff


	//----- nvinfo : EIATTR_MERCURY_ISA_VERSION
	.align		4
        /*0050*/ 	.byte	0x03, 0x5f
        /*0052*/ 	.short	0x0101


	//----- nvinfo : EIATTR_VRC_CTA_INIT_COUNT
	.align		4
        /*0054*/ 	.byte	0x02, 0x4a
	.zero		1
	.zero		1


	//----- nvinfo : EIATTR_EXIT_INSTR_OFFSETS
	.align		4
        /*0058*/ 	.byte	0x04, 0x1c
        /*005a*/ 	.short	(.L_673 - .L_672)


	//   ....[0]....
.L_672:
        /*005c*/ 	.word	0x00000070


	//   ....[1]....
        /*0060*/ 	.word	0x00000180


	//----- nvinfo : EIATTR_CRS_STACK_SIZE
	.align		4
.L_673:
        /*0064*/ 	.byte	0x04, 0x1e
        /*0066*/ 	.short	(.L_675 - .L_674)
.L_674:
        /*0068*/ 	.word	0x00000000


	//----- nvinfo : EIATTR_CBANK_PARAM_SIZE
	.align		4
.L_675:
        /*006c*/ 	.byte	0x03, 0x19
        /*006e*/ 	.short	0x0020


	//----- nvinfo : EIATTR_PARAM_CBANK
	.align		4
        /*0070*/ 	.byte	0x04, 0x0a
        /*0072*/ 	.short	(.L_677 - .L_676)
	.align		4
.L_676:
        /*0074*/ 	.word	index@(.nv.constant0._Z9_eq_32_11iPfS_S_)
        /*0078*/ 	.short	0x0380
        /*007a*/ 	.short	0x0020


	//----- nvinfo : EIATTR_SW_WAR
	.align		4
.L_677:
        /*007c*/ 	.byte	0x04, 0x36
        /*007e*/ 	.short	(.L_679 - .L_678)
.L_678:
        /*0080*/ 	.word	0x00000008
.L_679:


//--------------------- .nv.info._Z10_min_64_11iPdS_S_ --------------------------
	.section	.nv.info._Z10_min_64_11iPdS_S_,"",@"SHT_CUDA_INFO"
	.sectionflags	@""
	.align	4


	//----- nvinfo : EIATTR_CUDA_API_VERSION
	.align		4
        /*0000*/ 	.byte	0x04, 0x37
        /*0002*/ 	.short	(.L_681 - .L_680)
.L_680:
        /*0004*/ 	.word	0x00000082


	//----- nvinfo : EIATTR_KPARAM_INFO
	.align		4
.L_681:
        /*0008*/ 	.byte	0x04, 0x17
        /*000a*/ 	.short	(.L_683 - .L_682)
.L_682:
        /*000c*/ 	.word	0x00000000
        /*0010*/ 	.short	0x0003
        /*0012*/ 	.short	0x0018
        /*0014*/ 	.byte	0x00, 0xf5, 0x21, 0x00


	//----- nvinfo : EIATTR_KPARAM_INFO
	.align		4
.L_683:
        /*0018*/ 	.byte	0x04, 0x17
        /*001a*/ 	.short	(.L_685 - .L_684)
.L_684:
        /*001c*/ 	.word	0x00000000
        /*0020*/ 	.short	0x0002
        /*0022*/ 	.short	0x0010
        /*0024*/ 	.byte	0x00, 0xf5, 0x21, 0x00


	//----- nvinfo : EIATTR_KPARAM_INFO
	.align		4
.L_685:
        /*0028*/ 	.byte	0x04, 0x17
        /*002a*/ 	.short	(.L_687 - .L_686)
.L_686:
        /*002c*/ 	.word	0x00000000
        /*0030*/ 	.short	0x0001
        /*0032*/ 	.short	0x0008
        /*0034*/ 	.byte	0x00, 0xf5, 0x21, 0x00


	//----- nvinfo : EIATTR_KPARAM_INFO
	.align		4
.L_687:
        /*0038*/ 	.byte	0x04, 0x17
        /*003a*/ 	.short	(.L_689 - .L_688)
.L_688:
        /*003c*/ 	.word	0x00000000
        /*0040*/ 	.short	0x0000
        /*0042*/ 	.short	0x0000
        /*0044*/ 	.byte	0x00, 0xf0, 0x11, 0x00


	//----- nvinfo : EIATTR_SPARSE_MMA_MASK
	.align		4
.L_689:
        /*0048*/ 	.byte	0x03, 0x50
        /*004a*/ 	.short	0x0000


	//----- nvinfo : EIATTR_MAXREG_COUNT
	.align		4
        /*004c*/ 	.byte	0x03, 0x1b
        /*004e*/ 	.short	0x00ff


	//----- nvinfo : EIATTR_MERCURY_ISA_VERSION
	.align		4
        /*0050*/ 	.byte	0x03, 0x5f
        /*0052*/ 	.short	0x0101


	//----- nvinfo : EIATTR_VRC_CTA_INIT_COUNT
	.align		4
        /*0054*/ 	.byte	0x02, 0x4a
	.zero		1
	.zero		1


	//----- nvinfo : EIATTR_EXIT_INSTR_OFFSETS
	.align		4
        /*0058*/ 	.byte	0x04, 0x1c
        /*005a*/ 	.short	(.L_691 - .L_690)


	//   ....[0]....
.L_690:
        /*005c*/ 	.word	0x00000070


	//   ....[1]....
        /*0060*/ 	.word	0x000001a0


	//----- nvinfo : EIATTR_CRS_STACK_SIZE
	.align		4
.L_691:
        /*0064*/ 	.byte	0x04, 0x1e
        /*0066*/ 	.short	(.L_693 - .L_692)
.L_692:
        /*0068*/ 	.word	0x00000000


	//----- nvinfo : EIATTR_CBANK_PARAM_SIZE
	.align		4
.L_693:
        /*006c*/ 	.byte	0x03, 0x19
        /*006e*/ 	.short	0x0020


	//----- nvinfo : EIATTR_PARAM_CBANK
	.align		4
        /*0070*/ 	.byte	0x04, 0x0a
        /*0072*/ 	.short	(.L_695 - .L_694)
	.align		4
.L_694:
        /*0074*/ 	.word	index@(.nv.constant0._Z10_min_64_11iPdS_S_)
        /*0078*/ 	.short	0x0380
        /*007a*/ 	.short	0x0020


	//----- nvinfo : EIATTR_SW_WAR
	.align		4
.L_695:
        /*007c*/ 	.byte	0x04, 0x36
        /*007e*/ 	.short	(.L_697 - .L_696)
.L_696:
        /*0080*/ 	.word	0x00000008
.L_697:


//--------------------- .nv.info._Z10_min_32_11iPfS_S_ --------------------------
	.section	.nv.info._Z10_min_32_11iPfS_S_,"",@"SHT_CUDA_INFO"
	.sectionflags	@""
	.align	4


	//----- nvinfo : EIATTR_CUDA_API_VERSION
	.align		4
        /*0000*/ 	.byte	0x04, 0x37
        /*0002*/ 	.short	(.L_699 - .L_698)
.L_698:
        /*0004*/ 	.word	0x00000082


	//----- nvinfo : EIATTR_KPARAM_INFO
	.align		4
.L_699:
        /*0008*/ 	.byte	0x04, 0x17
        /*000a*/ 	.short	(.L_701 - .L_700)
.L_700:
        /*000c*/ 	.word	0x00000000
        /*0010*/ 	.short	0x0003
        /*0012*/ 	.short	0x0018
        /*0014*/ 	.byte	0x00, 0xf5, 0x21, 0x00


	//----- nvinfo : EIATTR_KPARAM_INFO
	.align		4
.L_701:
        /*0018*/ 	.byte	0x04, 0x17
        /*001a*/ 	.short	(.L_703 - .L_702)
.L_702:
        /*001c*/ 	.word	0x00000000
        /*0020*/ 	.short	0x0002
        /*0022*/ 	.short	0x0010
        /*0024*/ 	.byte	0x00, 0xf5, 0x21, 0x00


	//----- nvinfo : EIATTR_KPARAM_INFO
	.align		4
.L_703:
        /*0028*/ 	.byte	0x04, 0x17
        /*002a*/ 	.short	(.L_705 - .L_704)
.L_704:
        /*002c*/ 	.word	0x00000000
        /*0030*/ 	.short	0x0001
        /*0032*/ 	.short	0x0008
        /*0034*/ 	.byte	0x00, 0xf5, 0x21, 0x00


	//----- nvinfo : EIATTR_KPARAM_INFO
	.align		4
.L_705:
        /*0038*/ 	.byte	0x04, 0x17
        /*003a*/ 	.short	(.L_707 - .L_706)
.L_706:
        /*003c*/ 	.word	0x00000000
        /*0040*/ 	.short	0x0000
        /*0042*/ 	.short	0x0000
        /*0044*/ 	.byte	0x00, 0xf0, 0x11, 0x00


	//----- nvinfo : EIATTR_SPARSE_MMA_MASK
	.align		4
.L_707:
        /*0048*/ 	.byte	0x03, 0x50
        /*004a*/ 	.short	0x0000


	//----- nvinfo : EIATTR_MAXREG_COUNT
	.align		4
        /*004c*/ 	.byte	0x03, 0x1b
        /*004e*/ 	.short	0x00ff


	//----- nvinfo : EIATTR_MERCURY_ISA_VERSION
	.align		4
        /*0050*/ 	.byte	0x03, 0x5f
        /*0052*/ 	.short	0x0101


	//----- nvinfo : EIATTR_VRC_CTA_INIT_COUNT
	.align		4
        /*0054*/ 	.byte	0x02, 0x4a
	.zero		1
	.zero		1


	//----- nvinfo : EIATTR_EXIT_INSTR_OFFSETS
	.align		4
        /*0058*/ 	.byte	0x04, 0x1c
        /*005a*/ 	.short	(.L_709 - .L_708)


	//   ....[0]....
.L_708:
        /*005c*/ 	.word	0x00000070


	//   ....[1]....
        /*0060*/ 	.word	0x00000190


	//----- nvinfo : EIATTR_CRS_STACK_SIZE
	.align		4
.L_709:
        /*0064*/ 	.byte	0x04, 0x1e
        /*0066*/ 	.short	(.L_711 - .L_710)
.L_710:
        /*0068*/ 	.word	0x00000000


	//----- nvinfo : EIATTR_CBANK_PARAM_SIZE
	.align		4
.L_711:
        /*006c*/ 	.byte	0x03, 0x19
        /*006e*/ 	.short	0x0020


	//----- nvinfo : EIATTR_PARAM_CBANK
	.align		4
        /*0070*/ 	.byte	0x04, 0x0a
        /*0072*/ 	.short	(.L_713 - .L_712)
	.align		4
.L_712:
        /*0074*/ 	.word	index@(.nv.constant0._Z10_min_32_11iPfS_S_)
        /*0078*/ 	.short	0x0380
        /*007a*/ 	.short	0x0020


	//----- nvinfo : EIATTR_SW_WAR
	.align		4
.L_713:
        /*007c*/ 	.byte	0x04, 0x36
        /*007e*/ 	.short	(.L_715 - .L_714)
.L_714:
        /*0080*/ 	.word	0x00000008
.L_715:


//--------------------- .nv.info._Z10_max_64_11iPdS_S_ --------------------------
	.section	.nv.info._Z10_max_64_11iPdS_S_,"",@"SHT_CUDA_INFO"
	.sectionflags	@""
	.align	4


	//----- nvinfo : EIATTR_CUDA_API_VERSION
	.align		4
        /*0000*/ 	.byte	0x04, 0x37
        /*0002*/ 	.short	(.L_717 - .L_716)
.L_716:
        /*0004*/ 	.word	0x00000082


	//----- nvinfo : EIATTR_KPARAM_INFO
	.align		4
.L_717:
        /*0008*/ 	.byte	0x04, 0x17
        /*000a*/ 	.short	(.L_719 - .L_718)
.L_718:
        /*000c*/ 	.word	0x00000000
        /*0010*/ 	.short	0x0003
        /*0012*/ 	.short	0x0018
        /*0014*/ 	.byte	0x00, 0xf5, 0x21, 0x00


	//----- nvinfo : EIATTR_KPARAM_INFO
	.align		4
.L_719:
        /*0018*/ 	.byte	0x04, 0x17
        /*001a*/ 	.short	(.L_721 - .L_720)
.L_720:
        /*001c*/ 	.word	0x00000000
        /*0020*/ 	.short	0x0002
        /*0022*/ 	.short	0x0010
        /*0024*/ 	.byte	0x00, 0xf5, 0x21, 0x00


	//----- nvinfo : EIATTR_KPARAM_INFO
	.align		4
.L_721:
        /*0028*/ 	.byte	0x04, 0x17
        /*002a*/ 	.short	(.L_723 - .L_722)
.L_722:
        /*002c*/ 	.word	0x00000000
        /*0030*/ 	.short	0x0001
        /*0032*/ 	.short	0x0008
        /*0034*/ 	.byte	0x00, 0xf5, 0x21, 0x00


	//----- nvinfo : EIATTR_KPARAM_INFO
	.align		4
.L_723:
        /*0038*/ 	.byte	0x04, 0x17
        /*003a*/ 	.short	(.L_725 - .L_724)
.L_724:
        /*003c*/ 	.word	0x00000000
        /*0040*/ 	.short	0x0000
        /*0042*/ 	.short	0x0000
        /*0044*/ 	.byte	0x00, 0xf0, 0x11, 0x00


	//----- nvinfo : EIATTR_SPARSE_MMA_MASK
	.align		4
.L_725:
        /*0048*/ 	.byte	0x03, 0x50
        /*004a*/ 	.short	0x0000


	//----- nvinfo : EIATTR_MAXREG_COUNT
	.align		4
        /*004c*/ 	.byte	0x03, 0x1b
        /*004e*/ 	.short	0x00ff


	//----- nvinfo : EIATTR_MERCURY_ISA_VERSION
	.align		4
        /*0050*/ 	.byte	0x03, 0x5f
        /*0052*/ 	.short	0x0101


	//----- nvinfo : EIATTR_VRC_CTA_INIT_COUNT
	.align		4
        /*0054*/ 	.byte	0x02, 0x4a
	.zero		1
	.zero		1


	//----- nvinfo : EIATTR_EXIT_INSTR_OFFSETS
	.align		4
        /*0058*/ 	.byte	0x04, 0x1c
        /*005a*/ 	.short	(.L_727 - .L_726)


	//   ....[0]....
.L_726:
        /*005c*/ 	.word	0x00000070


	//   ....[1]....
        /*0060*/ 	.word	0x000001a0


	//----- nvinfo : EIATTR_CRS_STACK_SIZE
	.align		4
.L_727:
        /*0064*/ 	.byte	0x04, 0x1e
        /*0066*/ 	.short	(.L_729 - .L_728)
.L_728:
        /*0068*/ 	.word	0x00000000


	//----- nvinfo : EIATTR_CBANK_PARAM_SIZE
	.align		4
.L_729:
        /*006c*/ 	.byte	0x03, 0x19
        /*006e*/ 	.short	0x0020


	//----- nvinfo : EIATTR_PARAM_CBANK
	.align		4
        /*0070*/ 	.byte	0x04, 0x0a
        /*0072*/ 	.short	(.L_731 - .L_730)
	.align		4
.L_730:
        /*0074*/ 	.word	index@(.nv.constant0._Z10_max_64_11iPdS_S_)
        /*0078*/ 	.short	0x0380
        /*007a*/ 	.short	0x0020


	//----- nvinfo : EIATTR_SW_WAR
	.align		4
.L_731:
        /*007c*/ 	.byte	0x04, 0x36
        /*007e*/ 	.short	(.L_733 - .L_732)
.L_732:
        /*0080*/ 	.word	0x00000008
.L_733:


//--------------------- .nv.info._Z10_max_32_11iPfS_S_ --------------------------
	.section	.nv.info._Z10_max_32_11iPfS_S_,"",@"SHT_CUDA_INFO"
	.sectionflags	@""
	.align	4


	//----- nvinfo : EIATTR_CUDA_API_VERSION
	.align		4
        /*0000*/ 	.byte	0x04, 0x37
        /*0002*/ 	.short	(.L_735 - .L_734)
.L_734:
        /*0004*/ 	.word	0x00000082


	//----- nvinfo : EIATTR_KPARAM_INFO
	.align		4
.L_735:
        /*0008*/ 	.byte	0x04, 0x17
        /*000a*/ 	.short	(.L_737 - .L_736)
.L_736:
        /*000c*/ 	.word	0x00000000
        /*0010*/ 	.short	0x0003
        /*0012*/ 	.short	0x0018
        /*0014*/ 	.byte	0x00, 0xf5, 0x21, 0x00


	//----- nvinfo : EIATTR_KPARAM_INFO
	.align		4
.L_737:
        /*0018*/ 	.byte	0x04, 0x17
        /*001a*/ 	.short	(.L_739 - .L_738)
.L_738:
        /*001c*/ 	.word	0x00000000
        /*0020*/ 	.short	0x0002
        /*0022*/ 	.short	0x0010
        /*0024*/ 	.byte	0x00, 0xf5, 0x21, 0x00


	//----- nvinfo : EIATTR_KPARAM_INFO
	.align		4
.L_739:
        /*0028*/ 	.byte	0x04, 0x17
        /*002a*/ 	.short	(.L_741 - .L_740)
.L_740:
        /*002c*/ 	.word	0x00000000
        /*0030*/ 	.short	0x0001
        /*0032*/ 	.short	0x0008
        /*0034*/ 	.byte	0x00, 0xf5, 0x21, 0x00


	//----- nvinfo : EIATTR_KPARAM_INFO
	.align		4
.L_741:
        /*0038*/ 	.byte	0x04, 0x17
        /*003a*/ 	.short	(.L_743 - .L_742)
.L_742:
        /*003c*/ 	.word	0x00000000
        /*0040*/ 	.short	0x0000
        /*0042*/ 	.short	0x0000
        /*0044*/ 	.byte	0x00, 0xf0, 0x11, 0x00


	//----- nvinfo : EIATTR_SPARSE_MMA_MASK
	.align		4
.L_743:
        /*0048*/ 	.byte	0x03, 0x50
        /*004a*/ 	.short	0x0000


	//----- nvinfo : EIATTR_MAXREG_COUNT
	.align		4
        /*004c*/ 	.byte	0x03, 0x1b
        /*004e*/ 	.short	0x00ff


	//----- nvinfo : EIATTR_MERCURY_ISA_VERSION
	.align		4
        /*0050*/ 	.byte	0x03, 0x5f
        /*0052*/ 	.short	0x0101


	//----- nvinfo : EIATTR_VRC_CTA_INIT_COUNT
	.align		4
        /*0054*/ 	.byte	0x02, 0x4a
	.zero		1
	.zero		1


	//----- nvinfo : EIATTR_EXIT_INSTR_OFFSETS
	.align		4
        /*0058*/ 	.byte	0x04, 0x1c
        /*005a*/ 	.short	(.L_745 - .L_744)


	//   ....[0]....
.L_744:
        /*005c*/ 	.word	0x00000070


	//   ....[1]....
        /*0060*/ 	.word	0x00000190


	//----- nvinfo : EIATTR_CRS_STACK_SIZE
	.align		4
.L_745:
        /*0064*/ 	.byte	0x04, 0x1e
        /*0066*/ 	.short	(.L_747 - .L_746)
.L_746:
        /*0068*/ 	.word	0x00000000


	//----- nvinfo : EIATTR_CBANK_PARAM_SIZE
	.align		4
.L_747:
        /*006c*/ 	.byte	0x03, 0x19
        /*006e*/ 	.short	0x0020


	//----- nvinfo : EIATTR_PARAM_CBANK
	.align		4
        /*0070*/ 	.byte	0x04, 0x0a
        /*0072*/ 	.short	(.L_749 - .L_748)
	.align		4
.L_748:
        /*0074*/ 	.word	index@(.nv.constant0._Z10_max_32_11iPfS_S_)
        /*0078*/ 	.short	0x0380
        /*007a*/ 	.short	0x0020


	//----- nvinfo : EIATTR_SW_WAR
	.align		4
.L_749:
        /*007c*/ 	.byte	0x04, 0x36
        /*007e*/ 	.short	(.L_751 - .L_750)
.L_750:
        /*0080*/ 	.word	0x00000008
.L_751:


//--------------------- .nv.info._Z10_pow_64_11iPdS_S_ --------------------------
	.section	.nv.info._Z10_pow_64_11iPdS_S_,"",@"SHT_CUDA_INFO"
	.sectionflags	@""
	.align	4


	//----- nvinfo : EIATTR_CUDA_API_VERSION
	.align		4
        /*0000*/ 	.byte	0x04, 0x37
        /*0002*/ 	.short	(.L_753 - .L_752)
.L_752:
        /*0004*/ 	.word	0x00000082


	//----- nvinfo : EIATTR_KPARAM_INFO
	.align		4
.L_753:
        /*0008*/ 	.byte	0x04, 0x17
        /*000a*/ 	.short	(.L_755 - .L_754)
.L_754:
        /*000c*/ 	.word	0x00000000
        /*0010*/ 	.short	0x0003
        /*0012*/ 	.short	0x0018
        /*0014*/ 	.byte	0x00, 0xf5, 0x21, 0x00


	//----- nvinfo : EIATTR_KPARAM_INFO
	.align		4
.L_755:
        /*0018*/ 	.byte	0x04, 0x17
        /*001a*/ 	.short	(.L_757 - .L_756)
.L_756:
        /*001c*/ 	.word	0x00000000
        /*0020*/ 	.short	0x0002
        /*0022*/ 	.short	0x0010
        /*0024*/ 	.byte	0x00, 0xf5, 0x21, 0x00


	//----- nvinfo : EIATTR_KPARAM_INFO
	.align		4
.L_757:
        /*0028*/ 	.byte	0x04, 0x17
        /*002a*/ 	.short	(.L_759 - .L_758)
.L_758:
        /*002c*/ 	.word	0x00000000
        /*0030*/ 	.short	0x0001
        /*0032*/ 	.short	0x0008
        /*0034*/ 	.byte	0x00, 0xf5, 0x21, 0x00


	//----- nvinfo : EIATTR_KPARAM_INFO
	.align		4
.L_759:
        /*0038*/ 	.byte	0x04, 0x17
        /*003a*/ 	.short	(.L_761 - .L_760)
.L_760:
        /*003c*/ 	.word	0x00000000
        /*0040*/ 	.short	0x0000
        /*0042*/ 	.short	0x0000
        /*0044*/ 	.byte	0x00, 0xf0, 0x11, 0x00


	//----- nvinfo : EIATTR_SPARSE_MMA_MASK
	.align		4
.L_761:
        /*0048*/ 	.byte	0x03, 0x50
        /*004a*/ 	.short	0x0000


	//----- nvinfo : EIATTR_MAXREG_COUNT
	.align		4
        /*004c*/ 	.byte	0x03, 0x1b
        /*004e*/ 	.short	0x00ff


	//----- nvinfo : EIATTR_MERCURY_ISA_VERSION
	.align		4
        /*0050*/ 	.byte	0x03, 0x5f
        /*0052*/ 	.short	0x0101


	//----- nvinfo : EIATTR_VRC_CTA_INIT_COUNT
	.align		4
        /*0054*/ 	.byte	0x02, 0x4a
	.zero		1
	.zero		1


	//----- nvinfo : EIATTR_EXIT_INSTR_OFFSETS
	.align		4
        /*0058*/ 	.byte	0x04, 0x1c
        /*005a*/ 	.short	(.L_763 - .L_762)


	//   ....[0]....
.L_762:
        /*005c*/ 	.word	0x00000070


	//   ....[1]....
        /*0060*/ 	.word	0x00000600


	//----- nvinfo : EIATTR_CRS_STACK_SIZE
	.align		4
.L_763:
        /*0064*/ 	.byte	0x04, 0x1e
        /*0066*/ 	.short	(.L_765 - .L_764)
.L_764:
        /*0068*/ 	.word	0x00000000


	//----- nvinfo : EIATTR_CBANK_PARAM_SIZE
	.align		4
.L_765:
        /*006c*/ 	.byte	0x03, 0x19
        /*006e*/ 	.short	0x0020


	//----- nvinfo : EIATTR_PARAM_CBANK
	.align		4
        /*0070*/ 	.byte	0x04, 0x0a
        /*0072*/ 	.short	(.L_767 - .L_766)
	.align		4
.L_766:
        /*0074*/ 	.word	index@(.nv.constant0._Z10_pow_64_11iPdS_S_)
        /*0078*/ 	.short	0x0380
        /*007a*/ 	.short	0x0020


	//----- nvinfo : EIATTR_SW_WAR
	.align		4
.L_767:
        /*007c*/ 	.byte	0x04, 0x36
        /*007e*/ 	.short	(.L_769 - .L_768)
.L_768:
        /*0080*/ 	.word	0x00000008
.L_769:


//--------------------- .nv.info._Z10_pow_32_11iPfS_S_ --------------------------
	.section	.nv.info._Z10_pow_32_11iPfS_S_,"",@"SHT_CUDA_INFO"
	.sectionflags	@""
	.align	4


	//----- nvinfo : EIATTR_CUDA_API_VERSION
	.align		4
        /*0000*/ 	.byte	0x04, 0x37
        /*0002*/ 	.short	(.L_771 - .L_770)
.L_770:
        /*0004*/ 	.word	0x00000082


	//----- nvinfo : EIATTR_KPARAM_INFO
	.align		4
.L_771:
        /*0008*/ 	.byte	0x04, 0x17
        /*000a*/ 	.short	(.L_773 - .L_772)
.L_772:
        /*000c*/ 	.word	0x00000000
        /*0010*/ 	.short	0x0003
        /*0012*/ 	.short	0x0018
        /*0014*/ 	.byte	0x00, 0xf5, 0x21, 0x00


	//----- nvinfo : EIATTR_KPARAM_INFO
	.align		4
.L_773:
        /*0018*/ 	.byte	0x04, 0x17
        /*001a*/ 	.short	(.L_775 - .L_774)
.L_774:
        /*001c*/ 	.word	0x00000000
        /*0020*/ 	.short	0x0002
        /*0022*/ 	.short	0x0010
        /*0024*/ 	.byte	0x00, 0xf5, 0x21, 0x00


	//----- nvinfo : EIATTR_KPARAM_INFO
	.align		4
.L_775:
        /*0028*/ 	.byte	0x04, 0x17
        /*002a*/ 	.short	(.L_777 - .L_776)
.L_776:
        /*002c*/ 	.word	0x00000000
        /*0030*/ 	.short	0x0001
        /*0032*/ 	.short	0x0008
        /*0034*/ 	.byte	0x00, 0xf5, 0x21, 0x00


	//----- nvinfo : EIATTR_KPARAM_INFO
	.align		4
.L_777:
        /*0038*/ 	.byte	0x04, 0x17
        /*003a*/ 	.short	(.L_779 - .L_778)
.L_778:
        /*003c*/ 	.word	0x00000000
        /*0040*/ 	.short	0x0000
        /*0042*/ 	.short	0x0000
        /*0044*/ 	.byte	0x00, 0xf0, 0x11, 0x00


	//----- nvinfo : EIATTR_SPARSE_MMA_MASK
	.align		4
.L_779:
        /*0048*/ 	.byte	0x03, 0x50
        /*004a*/ 	.short	0x0000


	//----- nvinfo : EIATTR_MAXREG_COUNT
	.align		4
        /*004c*/ 	.byte	0x03, 0x1b
        /*004e*/ 	.short	0x00ff


	//----- nvinfo : EIATTR_MERCURY_ISA_VERSION
	.align		4
        /*0050*/ 	.byte	0x03, 0x5f
        /*0052*/ 	.short	0x0101


	//----- nvinfo : EIATTR_VRC_CTA_INIT_COUNT
	.align		4
        /*0054*/ 	.byte	0x02, 0x4a
	.zero		1
	.zero		1


	//----- nvinfo : EIATTR_EXIT_INSTR_OFFSETS
	.align		4
        /*0058*/ 	.byte	0x04, 0x1c
        /*005a*/ 	.short	(.L_781 - .L_780)


	//   ....[0]....
.L_780:
        /*005c*/ 	.word	0x00000070


	//   ....[1]....
        /*0060*/ 	.word	0x00000740


	//----- nvinfo : EIATTR_CRS_STACK_SIZE
	.align		4
.L_781:
        /*0064*/ 	.byte	0x04, 0x1e
        /*0066*/ 	.short	(.L_783 - .L_782)
.L_782:
        /*0068*/ 	.word	0x00000000


	//----- nvinfo : EIATTR_CBANK_PARAM_SIZE
	.align		4
.L_783:
        /*006c*/ 	.byte	0x03, 0x19
        /*006e*/ 	.short	0x0020


	//----- nvinfo : EIATTR_PARAM_CBANK
	.align		4
        /*0070*/ 	.byte	0x04, 0x0a
        /*0072*/ 	.short	(.L_785 - .L_784)
	.align		4
.L_784:
        /*0074*/ 	.word	index@(.nv.constant0._Z10_pow_32_11iPfS_S_)
        /*0078*/ 	.short	0x0380
        /*007a*/ 	.short	0x0020


	//----- nvinfo : EIATTR_SW_WAR
	.align		4
.L_785:
        /*007c*/ 	.byte	0x04, 0x36
        /*007e*/ 	.short	(.L_787 - .L_786)
.L_786:
        /*0080*/ 	.word	0x00000008
.L_787:


//--------------------- .nv.info._Z10_div_64_11iPdS_S_ --------------------------
	.section	.nv.info._Z10_div_64_11iPdS_S_,"",@"SHT_CUDA_INFO"
	.sectionflags	@""
	.align	4


	//----- nvinfo : EIATTR_CUDA_API_VERSION
	.align		4
        /*0000*/ 	.byte	0x04, 0x37
        /*0002*/ 	.short	(.L_789 - .L_788)
.L_788:
        /*0004*/ 	.word	0x00000082


	//----- nvinfo : EIATTR_KPARAM_INFO
	.align		4
.L_789:
        /*0008*/ 	.byte	0x04, 0x17
        /*000a*/ 	.short	(.L_791 - .L_790)
.L_790:
        /*000c*/ 	.word	0x00000000
        /*0010*/ 	.short	0x0003
        /*0012*/ 	.short	0x0018
        /*0014*/ 	.byte	0x00, 0xf5, 0x21, 0x00


	//----- nvinfo : EIATTR_KPARAM_INFO
	.align		4
.L_791:
        /*0018*/ 	.byte	0x04, 0x17
        /*001a*/ 	.short	(.L_793 - .L_792)
.L_792:
        /*001c*/ 	.word	0x00000000
        /*0020*/ 	.short	0x0002
        /*0022*/ 	.short	0x0010
        /*0024*/ 	.byte	0x00, 0xf5, 0x21, 0x00


	//----- nvinfo : EIATTR_KPARAM_INFO
	.align		4
.L_793:
        /*0028*/ 	.byte	0x04, 0x17
        /*002a*/ 	.short	(.L_795 - .L_794)
.L_794:
        /*002c*/ 	.word	0x00000000
        /*0030*/ 	.short	0x0001
        /*0032*/ 	.short	0x0008
        /*0034*/ 	.byte	0x00, 0xf5, 0x21, 0x00


	//----- nvinfo : EIATTR_KPARAM_INFO
	.align		4
.L_795:
        /*0038*/ 	.byte	0x04, 0x17
        /*003a*/ 	.short	(.L_797 - .L_796)
.L_796:
        /*003c*/ 	.word	0x00000000
        /*0040*/ 	.short	0x0000
        /*0042*/ 	.short	0x0000
        /*0044*/ 	.byte	0x00, 0xf0, 0x11, 0x00


	//----- nvinfo : EIATTR_SPARSE_MMA_MASK
	.align		4
.L_797:
        /*0048*/ 	.byte	0x03, 0x50
        /*004a*/ 	.short	0x0000


	//----- nvinfo : EIATTR_MAXREG_COUNT
	.align		4
        /*004c*/ 	.byte	0x03, 0x1b
        /*004e*/ 	.short	0x00ff


	//----- nvinfo : EIATTR_MERCURY_ISA_VERSION
	.align		4
        /*0050*/ 	.byte	0x03, 0x5f
        /*0052*/ 	.short	0x0101


	//----- nvinfo : EIATTR_VRC_CTA_INIT_COUNT
	.align		4
        /*0054*/ 	.byte	0x02, 0x4a
	.zero		1
	.zero		1


	//----- nvinfo : EIATTR_EXIT_INSTR_OFFSETS
	.align		4
        /*0058*/ 	.byte	0x04, 0x1c
        /*005a*/ 	.short	(.L_799 - .L_798)


	//   ....[0]....
.L_798:
        /*005c*/ 	.word	0x00000070


	//   ....[1]....
        /*0060*/ 	.word	0x000002d0


	//----- nvinfo : EIATTR_CRS_STACK_SIZE
	.align		4
.L_799:
        /*0064*/ 	.byte	0x04, 0x1e
        /*0066*/ 	.short	(.L_801 - .L_800)
.L_800:
        /*0068*/ 	.word	0x00000000


	//----- nvinfo : EIATTR_CBANK_PARAM_SIZE
	.align		4
.L_801:
        /*006c*/ 	.byte	0x03, 0x19
        /*006e*/ 	.short	0x0020


	//----- nvinfo : EIATTR_PARAM_CBANK
	.align		4
        /*0070*/ 	.byte	0x04, 0x0a
        /*0072*/ 	.short	(.L_803 - .L_802)
	.align		4
.L_802:
        /*0074*/ 	.word	index@(.nv.constant0._Z10_div_64_11iPdS_S_)
        /*0078*/ 	.short	0x0380
        /*007a*/ 	.short	0x0020


	//----- nvinfo : EIATTR_SW_WAR
	.align		4
.L_803:
        /*007c*/ 	.byte	0x04, 0x36
        /*007e*/ 	.short	(.L_805 - .L_804)
.L_804:
        /*0080*/ 	.word	0x00000008
.L_805:


//--------------------- .nv.info._Z10_div_32_11iPfS_S_ --------------------------
	.section	.nv.info._Z10_div_32_11iPfS_S_,"",@"SHT_CUDA_INFO"
	.sectionflags	@""
	.align	4


	//----- nvinfo : EIATTR_CUDA_API_VERSION
	.align		4
        /*0000*/ 	.byte	0x04, 0x37
        /*0002*/ 	.short	(.L_807 - .L_806)
.L_806:
        /*0004*/ 	.word	0x00000082


	//----- nvinfo : EIATTR_KPARAM_INFO
	.align		4
.L_807:
        /*0008*/ 	.byte	0x04, 0x17
        /*000a*/ 	.short	(.L_809 - .L_808)
.L_808:
        /*000c*/ 	.word	0x00000000
        /*0010*/ 	.short	0x0003
        /*0012*/ 	.short	0x0018
        /*0014*/ 	.byte	0x00, 0xf5, 0x21, 0x00


	//----- nvinfo : EIATTR_KPARAM_INFO
	.align		4
.L_809:
        /*0018*/ 	.byte	0x04, 0x17
        /*001a*/ 	.short	(.L_811 - .L_810)
.L_810:
        /*001c*/ 	.word	0x00000000
        /*0020*/ 	.short	0x0002
        /*0022*/ 	.short	0x0010
        /*0024*/ 	.byte	0x00, 0xf5, 0x21, 0x00


	//----- nvinfo : EIATTR_KPARAM_INFO
	.align		4
.L_811:
        /*0028*/ 	.byte	0x04, 0x17
        /*002a*/ 	.short	(.L_813 - .L_812)
.L_812:
        /*002c*/ 	.word	0x00000000
        /*0030*/ 	.short	0x0001
        /*0032*/ 	.short	0x0008
        /*0034*/ 	.byte	0x00, 0xf5, 0x21, 0x00


	//----- nvinfo : EIATTR_KPARAM_INFO
	.align		4
.L_813:
        /*0038*/ 	.byte	0x04, 0x17
        /*003a*/ 	.short	(.L_815 - .L_814)
.L_814:
        /*003c*/ 	.word	0x00000000
        /*0040*/ 	.short	0x0000
        /*0042*/ 	.short	0x0000
        /*0044*/ 	.byte	0x00, 0xf0, 0x11, 0x00


	//----- nvinfo : EIATTR_SPARSE_MMA_MASK
	.align		4
.L_815:
        /*0048*/ 	.byte	0x03, 0x50
        /*004a*/ 	.short	0x0000


	//----- nvinfo : EIATTR_MAXREG_COUNT
	.align		4
        /*004c*/ 	.byte	0x03, 0x1b
        /*004e*/ 	.short	0x00ff


	//----- nvinfo : EIATTR_MERCURY_ISA_VERSION
	.align		4
        /*0050*/ 	.byte	0x03, 0x5f
        /*0052*/ 	.short	0x0101


	//----- nvinfo : EIATTR_VRC_CTA_INIT_COUNT
	.align		4
        /*0054*/ 	.byte	0x02, 0x4a
	.zero		1
	.zero		1


	//----- nvinfo : EIATTR_EXIT_INSTR_OFFSETS
	.align		4
        /*0058*/ 	.byte	0x04, 0x1c
        /*005a*/ 	.short	(.L_817 - .L_816)


	//   ....[0]....
.L_816:
        /*005c*/ 	.word	0x00000070


	//   ....[1]....
        /*0060*/ 	.word	0x00000260


	//----- nvinfo : EIATTR_CRS_STACK_SIZE
	.align		4
.L_817:
        /*0064*/ 	.byte	0x04, 0x1e
        /*0066*/ 	.short	(.L_819 - .L_818)
.L_818:
        /*0068*/ 	.word	0x00000000


	//----- nvinfo : EIATTR_CBANK_PARAM_SIZE
	.align		4
.L_819:
        /*006c*/ 	.byte	0x03, 0x19
        /*006e*/ 	.short	0x0020


	//----- nvinfo : EIATTR_PARAM_CBANK
	.align		4
        /*0070*/ 	.byte	0x04, 0x0a
        /*0072*/ 	.short	(.L_821 - .L_820)
	.align		4
.L_820:
        /*0074*/ 	.word	index@(.nv.constant0._Z10_div_32_11iPfS_S_)
        /*0078*/ 	.short	0x0380
        /*007a*/ 	.short	0x0020


	//----- nvinfo : EIATTR_SW_WAR
	.align		4
.L_821:
        /*007c*/ 	.byte	0x04, 0x36
        /*007e*/ 	.short	(.L_823 - .L_822)
.L_822:
        /*0080*/ 	.word	0x00000008
.L_823:


//--------------------- .nv.info._Z10_mul_64_11iPdS_S_ --------------------------
	.section	.nv.info._Z10_mul_64_11iPdS_S_,"",@"SHT_CUDA_INFO"
	.sectionflags	@""
	.align	4


	//----- nvinfo : EIATTR_CUDA_API_VERSION
	.align		4
        /*0000*/ 	.byte	0x04, 0x37
        /*0002*/ 	.short	(.L_825 - .L_824)
.L_824:
        /*0004*/ 	.word	0x00000082


	//----- nvinfo : EIATTR_KPARAM_INFO
	.align		4
.L_825:
        /*0008*/ 	.byte	0x04, 0x17
        /*000a*/ 	.short	(.L_827 - .L_826)
.L_826:
        /*000c*/ 	.word	0x00000000
        /*0010*/ 	.short	0x0003
        /*0012*/ 	.short	0x0018
        /*0014*/ 	.byte	0x00, 0xf5, 0x21, 0x00


	//----- nvinfo : EIATTR_KPARAM_INFO
	.align		4
.L_827:
        /*0018*/ 	.byte	0x04, 0x17
        /*001a*/ 	.short	(.L_829 - .L_828)
.L_828:
        /*001c*/ 	.word	0x00000000
        /*0020*/ 	.short	0x0002
        /*0022*/ 	.short	0x0010
        /*0024*/ 	.byte	0x00, 0xf5, 0x21, 0x00


	//----- nvinfo : EIATTR_KPARAM_INFO
	.align		4
.L_829:
        /*0028*/ 	.byte	0x04, 0x17
        /*002a*/ 	.short	(.L_831 - .L_830)
.L_830:
        /*002c*/ 	.word	0x00000000
        /*0030*/ 	.short	0x0001
        /*0032*/ 	.short	0x0008
        /*0034*/ 	.byte	0x00, 0xf5, 0x21, 0x00


	//----- nvinfo : EIATTR_KPARAM_INFO
	.align		4
.L_831:
        /*0038*/ 	.byte	0x04, 0x17
        /*003a*/ 	.short	(.L_833 - .L_832)
.L_832:
        /*003c*/ 	.word	0x00000000
        /*0040*/ 	.short	0x0000
        /*0042*/ 	.short	0x0000
        /*0044*/ 	.byte	0x00, 0xf0, 0x11, 0x00


	//----- nvinfo : EIATTR_SPARSE_MMA_MASK
	.align		4
.L_833:
        /*0048*/ 	.byte	0x03, 0x50
        /*004a*/ 	.short	0x0000


	//----- nvinfo : EIATTR_MAXREG_COUNT
	.align		4
        /*004c*/ 	.byte	0x03, 0x1b
        /*004e*/ 	.short	0x00ff


	//----- nvinfo : EIATTR_MERCURY_ISA_VERSION
	.align		4
        /*0050*/ 	.byte	0x03, 0x5f
        /*0052*/ 	.short	0x0101


	//----- nvinfo : EIATTR_VRC_CTA_INIT_COUNT
	.align		4
        /*0054*/ 	.byte	0x02, 0x4a
	.zero		1
	.zero		1


	//----- nvinfo : EIATTR_EXIT_INSTR_OFFSETS
	.align		4
        /*0058*/ 	.byte	0x04, 0x1c
        /*005a*/ 	.short	(.L_835 - .L_834)


	//   ....[0]....
.L_834:
        /*005c*/ 	.word	0x00000070


	//   ....[1]....
        /*0060*/ 	.word	0x00000180


	//----- nvinfo : EIATTR_CRS_STACK_SIZE
	.align		4
.L_835:
        /*0064*/ 	.byte	0x04, 0x1e
        /*0066*/ 	.short	(.L_837 - .L_836)
.L_836:
        /*0068*/ 	.word	0x00000000


	//----- nvinfo : EIATTR_CBANK_PARAM_SIZE
	.align		4
.L_837:
        /*006c*/ 	.byte	0x03, 0x19
        /*006e*/ 	.short	0x0020


	//----- nvinfo : EIATTR_PARAM_CBANK
	.align		4
        /*0070*/ 	.byte	0x04, 0x0a
        /*0072*/ 	.short	(.L_839 - .L_838)
	.align		4
.L_838:
        /*0074*/ 	.word	index@(.nv.constant0._Z10_mul_64_11iPdS_S_)
        /*0078*/ 	.short	0x0380
        /*007a*/ 	.short	0x0020


	//----- nvinfo : EIATTR_SW_WAR
	.align		4
.L_839:
        /*007c*/ 	.byte	0x04, 0x36
        /*007e*/ 	.short	(.L_841 - .L_840)
.L_840:
        /*0080*/ 	.word	0x00000008
.L_841:


//--------------------- .nv.info._Z10_mul_32_11iPfS_S_ --------------------------
	.section	.nv.info._Z10_mul_32_11iPfS_S_,"",@"SHT_CUDA_INFO"
	.sectionflags	@""
	.align	4


	//----- nvinfo : EIATTR_CUDA_API_VERSION
	.align		4
        /*0000*/ 	.byte	0x04, 0x37
        /*0002*/ 	.short	(.L_843 - .L_842)
.L_842:
        /*0004*/ 	.word	0x00000082


	//----- nvinfo : EIATTR_KPARAM_INFO
	.align		4
.L_843:
        /*0008*/ 	.byte	0x04, 0x17
        /*000a*/ 	.short	(.L_845 - .L_844)
.L_844:
        /*000c*/ 	.word	0x00000000
        /*0010*/ 	.short	0x0003
        /*0012*/ 	.short	0x0018
        /*0014*/ 	.byte	0x00, 0xf5, 0x21, 0x00


	//----- nvinfo : EIATTR_KPARAM_INFO
	.align		4
.L_845:
        /*0018*/ 	.byte	0x04, 0x17
        /*001a*/ 	.short	(.L_847 - .L_846)
.L_846:
        /*001c*/ 	.word	0x00000000
        /*0020*/ 	.short	0x0002
        /*0022*/ 	.short	0x0010
        /*0024*/ 	.byte	0x00, 0xf5, 0x21, 0x00


	//----- nvinfo : EIATTR_KPARAM_INFO
	.align		4
.L_847:
        /*0028*/ 	.byte	0x04, 0x17
        /*002a*/ 	.short	(.L_849 - .L_848)
.L_848:
        /*002c*/ 	.word	0x00000000
        /*0030*/ 	.short	0x0001
        /*0032*/ 	.short	0x0008
        /*0034*/ 	.byte	0x00, 0xf5, 0x21, 0x00


	//----- nvinfo : EIATTR_KPARAM_INFO
	.align		4
.L_849:
        /*0038*/ 	.byte	0x04, 0x17
        /*003a*/ 	.short	(.L_851 - .L_850)
.L_850:
        /*003c*/ 	.word	0x00000000
        /*0040*/ 	.short	0x0000
        /*0042*/ 	.short	0x0000
        /*0044*/ 	.byte	0x00, 0xf0, 0x11, 0x00


	//----- nvinfo : EIATTR_SPARSE_MMA_MASK
	.align		4
.L_851:
        /*0048*/ 	.byte	0x03, 0x50
        /*004a*/ 	.short	0x0000


	//----- nvinfo : EIATTR_MAXREG_COUNT
	.align		4
        /*004c*/ 	.byte	0x03, 0x1b
        /*004e*/ 	.short	0x00ff


	//----- nvinfo : EIATTR_MERCURY_ISA_VERSION
	.align		4
        /*0050*/ 	.byte	0x03, 0x5f
        /*0052*/ 	.short	0x0101


	//----- nvinfo : EIATTR_VRC_CTA_INIT_COUNT
	.align		4
        /*0054*/ 	.byte	0x02, 0x4a
	.zero		1
	.zero		1


	//----- nvinfo : EIATTR_EXIT_INSTR_OFFSETS
	.align		4
        /*0058*/ 	.byte	0x04, 0x1c
        /*005a*/ 	.short	(.L_853 - .L_852)


	//   ....[0]....
.L_852:
        /*005c*/ 	.word	0x00000070


	//   ....[1]....
        /*0060*/ 	.word	0x00000180


	//----- nvinfo : EIATTR_CRS_STACK_SIZE
	.align		4
.L_853:
        /*0064*/ 	.byte	0x04, 0x1e
        /*0066*/ 	.short	(.L_855 - .L_854)
.L_854:
        /*0068*/ 	.word	0x00000000


	//----- nvinfo : EIATTR_CBANK_PARAM_SIZE
	.align		4
.L_855:
        /*006c*/ 	.byte	0x03, 0x19
        /*006e*/ 	.short	0x0020


	//----- nvinfo : EIATTR_PARAM_CBANK
	.align		4
        /*0070*/ 	.byte	0x04, 0x0a
        /*0072*/ 	.short	(.L_857 - .L_856)
	.align		4
.L_856:
        /*0074*/ 	.word	index@(.nv.constant0._Z10_mul_32_11iPfS_S_)
        /*0078*/ 	.short	0x0380
        /*007a*/ 	.short	0x0020


	//----- nvinfo : EIATTR_SW_WAR
	.align		4
.L_857:
        /*007c*/ 	.byte	0x04, 0x36
        /*007e*/ 	.short	(.L_859 - .L_858)
.L_858:
        /*0080*/ 	.word	0x00000008
.L_859:


//--------------------- .nv.info._Z10_sub_64_11iPdS_S_ --------------------------
	.section	.nv.info._Z10_sub_64_11iPdS_S_,"",@"SHT_CUDA_INFO"
	.sectionflags	@""
	.align	4


	//----- nvinfo : EIATTR_CUDA_API_VERSION
	.align		4
        /*0000*/ 	.byte	0x04, 0x37
        /*0002*/ 	.short	(.L_861 - .L_860)
.L_860:
        /*0004*/ 	.word	0x00000082


	//----- nvinfo : EIATTR_KPARAM_INFO
	.align		4
.L_861:
        /*0008*/ 	.byte	0x04, 0x17
        /*000a*/ 	.short	(.L_863 - .L_862)
.L_862:
        /*000c*/ 	.word	0x00000000
        /*0010*/ 	.short	0x0003
        /*0012*/ 	.short	0x0018
        /*0014*/ 	.byte	0x00, 0xf5, 0x21, 0x00


	//----- nvinfo : EIATTR_KPARAM_INFO
	.align		4
.L_863:
        /*0018*/ 	.byte	0x04, 0x17
        /*001a*/ 	.short	(.L_865 - .L_864)
.L_864:
        /*001c*/ 	.word	0x00000000
        /*0020*/ 	.short	0x0002
        /*0022*/ 	.short	0x0010
        /*0024*/ 	.byte	0x00, 0xf5, 0x21, 0x00


	//----- nvinfo : EIATTR_KPARAM_INFO
	.align		4
.L_865:
        /*0028*/ 	.byte	0x04, 0x17
        /*002a*/ 	.short	(.L_867 - .L_866)
.L_866:
        /*002c*/ 	.word	0x00000000
        /*0030*/ 	.short	0x0001
        /*0032*/ 	.short	0x0008
        /*0034*/ 	.byte	0x00, 0xf5, 0x21, 0x00


	//----- nvinfo : EIATTR_KPARAM_INFO
	.align		4
.L_867:
        /*0038*/ 	.byte	0x04, 0x17
        /*003a*/ 	.short	(.L_869 - .L_868)
.L_868:
        /*003c*/ 	.word	0x00000000
        /*0040*/ 	.short	0x0000
        /*0042*/ 	.short	0x0000
        /*0044*/ 	.byte	0x00, 0xf0, 0x11, 0x00


	//----- nvinfo : EIATTR_SPARSE_MMA_MASK
	.align		4
.L_869:
        /*0048*/ 	.byte	0x03, 0x50
        /*004a*/ 	.short	0x0000


	//----- nvinfo : EIATTR_MAXREG_COUNT
	.align		4
        /*004c*/ 	.byte	0x03, 0x1b
        /*004e*/ 	.short	0x00ff


	//----- nvinfo : EIATTR_MERCURY_ISA_VERSION
	.align		4
        /*0050*/ 	.byte	0x03, 0x5f
        /*0052*/ 	.short	0x0101


	//----- nvinfo : EIATTR_VRC_CTA_INIT_COUNT
	.align		4
        /*0054*/ 	.byte	0x02, 0x4a
	.zero		1
	.zero		1


	//----- nvinfo : EIATTR_EXIT_INSTR_OFFSETS
	.align		4
        /*0058*/ 	.byte	0x04, 0x1c
        /*005a*/ 	.short	(.L_871 - .L_870)


	//   ....[0]....
.L_870:
        /*005c*/ 	.word	0x00000070


	//   ....[1]....
        /*0060*/ 	.word	0x00000180


	//----- nvinfo : EIATTR_CRS_STACK_SIZE
	.align		4
.L_871:
        /*0064*/ 	.byte	0x04, 0x1e
        /*0066*/ 	.short	(.L_873 - .L_872)
.L_872:
        /*0068*/ 	.word	0x00000000


	//----- nvinfo : EIATTR_CBANK_PARAM_SIZE
	.align		4
.L_873:
        /*006c*/ 	.byte	0x03, 0x19
        /*006e*/ 	.short	0x0020


	//----- nvinfo : EIATTR_PARAM_CBANK
	.align		4
        /*0070*/ 	.byte	0x04, 0x0a
        /*0072*/ 	.short	(.L_875 - .L_874)
	.align		4
.L_874:
        /*0074*/ 	.word	index@(.nv.constant0._Z10_sub_64_11iPdS_S_)
        /*0078*/ 	.short	0x0380
        /*007a*/ 	.short	0x0020


	//----- nvinfo : EIATTR_SW_WAR
	.align		4
.L_875:
        /*007c*/ 	.byte	0x04, 0x36
        /*007e*/ 	.short	(.L_877 - .L_876)
.L_876:
        /*0080*/ 	.word	0x00000008
.L_877:


//--------------------- .nv.info._Z10_sub_32_11iPfS_S_ --------------------------
	.section	.nv.info._Z10_sub_32_11iPfS_S_,"",@"SHT_CUDA_INFO"
	.sectionflags	@""
	.align	4


	//----- nvinfo : EIATTR_CUDA_API_VERSION
	.align		4
        /*0000*/ 	.byte	0x04, 0x37
        /*0002*/ 	.short	(.L_879 - .L_878)
.L_878:
        /*0004*/ 	.word	0x00000082


	//----- nvinfo : EIATTR_KPARAM_INFO
	.align		4
.L_879:
        /*0008*/ 	.byte	0x04, 0x17
        /*000a*/ 	.short	(.L_881 - .L_880)
.L_880:
        /*000c*/ 	.word	0x00000000
        /*0010*/ 	.short	0x0003
        /*0012*/ 	.short	0x0018
        /*0014*/ 	.byte	0x00, 0xf5, 0x21, 0x00


	//----- nvinfo : EIATTR_KPARAM_INFO
	.align		4
.L_881:
        /*0018*/ 	.byte	0x04, 0x17
        /*001a*/ 	.short	(.L_883 - .L_882)
.L_882:
        /*001c*/ 	.word	0x00000000
        /*0020*/ 	.short	0x0002
        /*0022*/ 	.short	0x0010
        /*0024*/ 	.byte	0x00, 0xf5, 0x21, 0x00


	//----- nvinfo : EIATTR_KPARAM_INFO
	.align		4
.L_883:
        /*0028*/ 	.byte	0x04, 0x17
        /*002a*/ 	.short	(.L_885 - .L_884)
.L_884:
        /*002c*/ 	.word	0x00000000
        /*0030*/ 	.short	0x0001
        /*0032*/ 	.short	0x0008
        /*0034*/ 	.byte	0x00, 0xf5, 0x21, 0x00


	//----- nvinfo : EIATTR_KPARAM_INFO
	.align		4
.L_885:
        /*0038*/ 	.byte	0x04, 0x17
        /*003a*/ 	.short	(.L_887 - .L_886)
.L_886:
        /*003c*/ 	.word	0x00000000
        /*0040*/ 	.short	0x0000
        /*0042*/ 	.short	0x0000
        /*0044*/ 	.byte	0x00, 0xf0, 0x11, 0x00


	//----- nvinfo : EIATTR_SPARSE_MMA_MASK
	.align		4
.L_887:
        /*0048*/ 	.byte	0x03, 0x50
        /*004a*/ 	.short	0x0000


	//----- nvinfo : EIATTR_MAXREG_COUNT
	.align		4
        /*004c*/ 	.byte	0x03, 0x1b
        /*004e*/ 	.short	0x00ff


	//----- nvinfo : EIATTR_MERCURY_ISA_VERSION
	.align		4
        /*0050*/ 	.byte	0x03, 0x5f
        /*0052*/ 	.short	0x0101


	//----- nvinfo : EIATTR_VRC_CTA_INIT_COUNT
	.align		4
        /*0054*/ 	.byte	0x02, 0x4a
	.zero		1
	.zero		1


	//----- nvinfo : EIATTR_EXIT_INSTR_OFFSETS
	.align		4
        /*0058*/ 	.byte	0x04, 0x1c
        /*005a*/ 	.short	(.L_889 - .L_888)


	//   ....[0]....
.L_888:
        /*005c*/ 	.word	0x00000070


	//   ....[1]....
        /*0060*/ 	.word	0x00000180


	//----- nvinfo : EIATTR_CRS_STACK_SIZE
	.align		4
.L_889:
        /*0064*/ 	.byte	0x04, 0x1e
        /*0066*/ 	.short	(.L_891 - .L_890)
.L_890:
        /*0068*/ 	.word	0x00000000


	//----- nvinfo : EIATTR_CBANK_PARAM_SIZE
	.align		4
.L_891:
        /*006c*/ 	.byte	0x03, 0x19
        /*006e*/ 	.short	0x0020


	//----- nvinfo : EIATTR_PARAM_CBANK
	.align		4
        /*0070*/ 	.byte	0x04, 0x0a
        /*0072*/ 	.short	(.L_893 - .L_892)
	.align		4
.L_892:
        /*0074*/ 	.word	index@(.nv.constant0._Z10_sub_32_11iPfS_S_)
        /*0078*/ 	.short	0x0380
        /*007a*/ 	.short	0x0020


	//----- nvinfo : EIATTR_SW_WAR
	.align		4
.L_893:
        /*007c*/ 	.byte	0x04, 0x36
        /*007e*/ 	.short	(.L_895 - .L_894)
.L_894:
        /*0080*/ 	.word	0x00000008
.L_895:


//--------------------- .nv.info._Z10_add_64_11iPdS_S_ --------------------------
	.section	.nv.info._Z10_add_64_11iPdS_S_,"",@"SHT_CUDA_INFO"
	.sectionflags	@""
	.align	4


	//----- nvinfo : EIATTR_CUDA_API_VERSION
	.align		4
        /*0000*/ 	.byte	0x04, 0x37
        /*0002*/ 	.short	(.L_897 - .L_896)
.L_896:
        /*0004*/ 	.word	0x00000082


	//----- nvinfo : EIATTR_KPARAM_INFO
	.align		4
.L_897:
        /*0008*/ 	.byte	0x04, 0x17
        /*000a*/ 	.short	(.L_899 - .L_898)
.L_898:
        /*000c*/ 	.word	0x00000000
        /*0010*/ 	.short	0x0003
        /*0012*/ 	.short	0x0018
        /*0014*/ 	.byte	0x00, 0xf5, 0x21, 0x00


	//----- nvinfo : EIATTR_KPARAM_INFO
	.align		4
.L_899:
        /*0018*/ 	.byte	0x04, 0x17
        /*001a*/ 	.short	(.L_901 - .L_900)
.L_900:
        /*001c*/ 	.word	0x00000000
        /*0020*/ 	.short	0x0002
        /*0022*/ 	.short	0x0010
        /*0024*/ 	.byte	0x00, 0xf5, 0x21, 0x00


	//----- nvinfo : EIATTR_KPARAM_INFO
	.align		4
.L_901:
        /*0028*/ 	.byte	0x04, 0x17
        /*002a*/ 	.short	(.L_903 - .L_902)
.L_902:
        /*002c*/ 	.word	0x00000000
        /*0030*/ 	.short	0x0001
        /*0032*/ 	.short	0x0008
        /*0034*/ 	.byte	0x00, 0xf5, 0x21, 0x00


	//----- nvinfo : EIATTR_KPARAM_INFO
	.align		4
.L_903:
        /*0038*/ 	.byte	0x04, 0x17
        /*003a*/ 	.short	(.L_905 - .L_904)
.L_904:
        /*003c*/ 	.word	0x00000000
        /*0040*/ 	.short	0x0000
        /*0042*/ 	.short	0x0000
        /*0044*/ 	.byte	0x00, 0xf0, 0x11, 0x00


	//----- nvinfo : EIATTR_SPARSE_MMA_MASK
	.align		4
.L_905:
        /*0048*/ 	.byte	0x03, 0x50
        /*004a*/ 	.short	0x0000


	//----- nvinfo : EIATTR_MAXREG_COUNT
	.align		4
        /*004c*/ 	.byte	0x03, 0x1b
        /*004e*/ 	.short	0x00ff


	//----- nvinfo : EIATTR_MERCURY_ISA_VERSION
	.align		4
        /*0050*/ 	.byte	0x03, 0x5f
        /*0052*/ 	.short	0x0101


	//----- nvinfo : EIATTR_VRC_CTA_INIT_COUNT
	.align		4
        /*0054*/ 	.byte	0x02, 0x4a
	.zero		1
	.zero		1


	//----- nvinfo : EIATTR_EXIT_INSTR_OFFSETS
	.align		4
        /*0058*/ 	.byte	0x04, 0x1c
        /*005a*/ 	.short	(.L_907 - .L_906)


	//   ....[0]....
.L_906:
        /*005c*/ 	.word	0x00000070


	//   ....[1]....
        /*0060*/ 	.word	0x00000180


	//----- nvinfo : EIATTR_CRS_STACK_SIZE
	.align		4
.L_907:
        /*0064*/ 	.byte	0x04, 0x1e
        /*0066*/ 	.short	(.L_909 - .L_908)
.L_908:
        /*0068*/ 	.word	0x00000000


	//----- nvinfo : EIATTR_CBANK_PARAM_SIZE
	.align		4
.L_909:
        /*006c*/ 	.byte	0x03, 0x19
        /*006e*/ 	.short	0x0020


	//----- nvinfo : EIATTR_PARAM_CBANK
	.align		4
        /*0070*/ 	.byte	0x04, 0x0a
        /*0072*/ 	.short	(.L_911 - .L_910)
	.align		4
.L_910:
        /*0074*/ 	.word	index@(.nv.constant0._Z10_add_64_11iPdS_S_)
        /*0078*/ 	.short	0x0380
        /*007a*/ 	.short	0x0020


	//----- nvinfo : EIATTR_SW_WAR
	.align		4
.L_911:
        /*007c*/ 	.byte	0x04, 0x36
        /*007e*/ 	.short	(.L_913 - .L_912)
.L_912:
        /*0080*/ 	.word	0x00000008
.L_913:


//--------------------- .nv.info._Z10_add_32_11iPfS_S_ --------------------------
	.section	.nv.info._Z10_add_32_11iPfS_S_,"",@"SHT_CUDA_INFO"
	.sectionflags	@""
	.align	4


	//----- nvinfo : EIATTR_CUDA_API_VERSION
	.align		4
        /*0000*/ 	.byte	0x04, 0x37
        /*0002*/ 	.short	(.L_915 - .L_914)
.L_914:
        /*0004*/ 	.word	0x00000082


	//----- nvinfo : EIATTR_KPARAM_INFO
	.align		4
.L_915:
        /*0008*/ 	.byte	0x04, 0x17
        /*000a*/ 	.short	(.L_917 - .L_916)
.L_916:
        /*000c*/ 	.word	0x00000000
        /*0010*/ 	.short	0x0003
        /*0012*/ 	.short	0x0018
        /*0014*/ 	.byte	0x00, 0xf5, 0x21, 0x00


	//----- nvinfo : EIATTR_KPARAM_INFO
	.align		4
.L_917:
        /*0018*/ 	.byte	0x04, 0x17
        /*001a*/ 	.short	(.L_919 - .L_918)
.L_918:
        /*001c*/ 	.word	0x00000000
        /*0020*/ 	.short	0x0002
        /*0022*/ 	.short	0x0010
        /*0024*/ 	.byte	0x00, 0xf5, 0x21, 0x00


	//----- nvinfo : EIATTR_KPARAM_INFO
	.align		4
.L_919:
        /*0028*/ 	.byte	0x04, 0x17
        /*002a*/ 	.short	(.L_921 - .L_920)
.L_920:
        /*002c*/ 	.word	0x00000000
        /*0030*/ 	.short	0x0001
        /*0032*/ 	.short	0x0008
        /*0034*/ 	.byte	0x00, 0xf5, 0x21, 0x00


	//----- nvinfo : EIATTR_KPARAM_INFO
	.align		4
.L_921:
        /*0038*/ 	.byte	0x04, 0x17
        /*003a*/ 	.short	(.L_923 - .L_922)
.L_922:
        /*003c*/ 	.word	0x00000000
        /*0040*/ 	.short	0x0000
        /*0042*/ 	.short	0x0000
        /*0044*/ 	.byte	0x00, 0xf0, 0x11, 0x00


	//----- nvinfo : EIATTR_SPARSE_MMA_MASK
	.align		4
.L_923:
        /*0048*/ 	.byte	0x03, 0x50
        /*004a*/ 	.short	0x0000


	//----- nvinfo : EIATTR_MAXREG_COUNT
	.align		4
        /*004c*/ 	.byte	0x03, 0x1b
        /*004e*/ 	.short	0x00ff


	//----- nvinfo : EIATTR_MERCURY_ISA_VERSION
	.align		4
        /*0050*/ 	.byte	0x03, 0x5f
        /*0052*/ 	.short	0x0101


	//----- nvinfo : EIATTR_VRC_CTA_INIT_COUNT
	.align		4
        /*0054*/ 	.byte	0x02, 0x4a
	.zero		1
	.zero		1


	//----- nvinfo : EIATTR_EXIT_INSTR_OFFSETS
	.align		4
        /*0058*/ 	.byte	0x04, 0x1c
        /*005a*/ 	.short	(.L_925 - .L_924)


	//   ....[0]....
.L_924:
        /*005c*/ 	.word	0x00000070


	//   ....[1]....
        /*0060*/ 	.word	0x00000180


	//----- nvinfo : EIATTR_CRS_STACK_SIZE
	.align		4
.L_925:
        /*0064*/ 	.byte	0x04, 0x1e
        /*0066*/ 	.short	(.L_927 - .L_926)
.L_926:
        /*0068*/ 	.word	0x00000000


	//----- nvinfo : EIATTR_CBANK_PARAM_SIZE
	.align		4
.L_927:
        /*006c*/ 	.byte	0x03, 0x19
        /*006e*/ 	.short	0x0020


	//----- nvinfo : EIATTR_PARAM_CBANK
	.align		4
        /*0070*/ 	.byte	0x04, 0x0a
        /*0072*/ 	.short	(.L_929 - .L_928)
	.align		4
.L_928:
        /*0074*/ 	.word	index@(.nv.constant0._Z10_add_32_11iPfS_S_)
        /*0078*/ 	.short	0x0380
        /*007a*/ 	.short	0x0020


	//----- nvinfo : EIATTR_SW_WAR
	.align		4
.L_929:
        /*007c*/ 	.byte	0x04, 0x36
        /*007e*/ 	.short	(.L_931 - .L_930)
.L_930:
        /*0080*/ 	.word	0x00000008
.L_931:


//--------------------- .nv.callgraph             --------------------------
	.section	.nv.callgraph,"",@"SHT_CUDA_CALLGRAPH"
	.align	4
	.sectionentsize	8
	.align		4
        /*0000*/ 	.word	0x00000000
	.align		4
        /*0004*/ 	.word	0xffffffff
	.align		4
        /*0008*/ 	.word	0x00000000
	.align		4
        /*000c*/ 	.word	0xfffffffe
	.align		4
        /*0010*/ 	.word	0x00000000
	.align		4
        /*0014*/ 	.word	0xfffffffd
	.align		4
        /*0018*/ 	.word	0x00000000
	.align		4
        /*001c*/ 	.word	0xfffffffc


//--------------------- .text._Z10_BGH_64_11iPdS_S_ --------------------------
	.section	.text._Z10_BGH_64_11iPdS_S_,"ax",@progbits
	.align	128
        .global         _Z10_BGH_64_11iPdS_S_
        .type           _Z10_BGH_64_11iPdS_S_,@function
        .size           _Z10_BGH_64_11iPdS_S_,(.L_x_279 - _Z10_BGH_64_11iPdS_S_)
        .other          _Z10_BGH_64_11iPdS_S_,@"STO_CUDA_ENTRY STV_DEFAULT"
_Z10_BGH_64_11iPdS_S_:
.text._Z10_BGH_64_11iPdS_S_:
[----:B------:R-:W-:Y:S01]  /*0000*/  LDC R1, c[0x0][0x37c] ;  /* 0x0000df00ff017b82 */ /* 0x000fe20000000800 */
[----:B------:R-:W0:Y:S07]  /*0010*/  S2R R7, SR_TID.X ;  /* 0x0000000000077919 */ /* 0x000e2e0000002100 */
[----:B------:R-:W0:Y:S01]  /*0020*/  S2UR UR5, SR_CTAID.X ;  /* 0x00000000000579c3 */ /* 0x000e220000002500 */
[----:B------:R-:W1:Y:S01]  /*0030*/  LDCU UR6, c[0x0][0x380] ;  /* 0x00007000ff0677ac */ /* 0x000e620008000800 */
[----:B------:R-:W-:Y:S01]  /*0040*/  BSSY.RECONVERGENT B1, `(.L_x_0) ;  /* 0x00005d4000017945 */ /* 0x000fe20003800200 */
[----:B------:R-:W2:Y:S05]  /*0050*/  LDCU UR4, c[0x0][0x380] ;  /* 0x00007000ff0477ac */ /* 0x000eaa0008000800 */
[----:B------:R-:W0:Y:S02]  /*0060*/  LDC R0, c[0x0][0x360] ;  /* 0x0000d800ff007b82 */ /* 0x000e240000000800 */
[----:B0-----:R-:W-:-:S05]  /*0070*/  IMAD R7, R0, UR5, R7 ;  /* 0x0000000500077c24 */ /* 0x001fca000f8e0207 */
[----:B-1----:R-:W-:-:S13]  /*0080*/  ISETP.GE.AND P0, PT, R7, UR6, PT ;  /* 0x0000000607007c0c */ /* 0x002fda000bf06270 */
[----:B--2---:R-:W-:Y:S05]  /*0090*/  @P0 BRA `(.L_x_1) ;  /* 0x0000005c00380947 */ /* 0x004fea0003800000 */
[----:B------:R-:W0:Y:S01]  /*00a0*/  LDC.64 R30, c[0x0][0x358] ;  /* 0x0000d600ff1e7b82 */ /* 0x000e220000000a00 */
[----:B------:R-:W1:Y:S02]  /*00b0*/  LDCU UR5, c[0x0][0x370] ;  /* 0x00006e00ff0577ac */ /* 0x000e640008000800 */
[----:B-1----:R-:W-:-:S07]  /*00c0*/  IMAD R0, R0, UR5, RZ ;  /* 0x0000000500007c24 */ /* 0x002fce000f8e02ff */
.L_x_69:
[----:B012---:R-:W1:Y:S01]  /*00d0*/  LDC.64 R2, c[0x0][0x388] ;  /* 0x0000e200ff027b82 */ /* 0x007e620000000a00 */
[C---:B0-----:R-:W-:Y:S02]  /*00e0*/  R2UR UR6, R30.reuse ;  /* 0x000000001e0672ca */ /* 0x041fe400000e0000 */
[C---:B------:R-:W-:Y:S02]  /*00f0*/  R2UR UR7, R31.reuse ;  /* 0x000000001f0772ca */ /* 0x040fe400000e0000 */
[----:B------:R-:W-:Y:S02]  /*0100*/  R2UR UR8, R30 ;  /* 0x000000001e0872ca */ /* 0x000fe400000e0000 */
[----:B------:R-:W-:Y:S01]  /*0110*/  R2UR UR9, R31 ;  /* 0x000000001f0972ca */ /* 0x000fe200000e0000 */
[----:B------:R-:W0:Y:S01]  /*0120*/  LDC.64 R4, c[0x0][0x390] ;  /* 0x0000e400ff047b82 */ /* 0x000e220000000a00 */
[----:B-1----:R-:W-:-:S07]  /*0130*/  IMAD.WIDE R2, R7, 0x8, R2 ;  /* 0x0000000807027825 */ /* 0x002fce00078e0202 */
[----:B------:R-:W2:Y:S01]  /*0140*/  LDG.E.64 R2, desc[UR6][R2.64] ;  /* 0x0000000602027981 */ /* 0x000ea2000c1e1b00 */
[----:B0-----:R-:W-:-:S06]  /*0150*/  IMAD.WIDE R4, R7, 0x8, R4 ;  /* 0x0000000807047825 */ /* 0x001fcc00078e0204 */
[----:B------:R-:W3:Y:S01]  /*0160*/  LDG.E.64 R4, desc[UR8][R4.64] ;  /* 0x0000000804047981 */ /* 0x000ee2000c1e1b00 */
[----:B------:R-:W-:Y:S01]  /*0170*/  IMAD.MOV.U32 R26, RZ, RZ, 0x3ff00000 ;  /* 0x3ff00000ff1a7424 */ /* 0x000fe200078e00ff */
[----:B------:R-:W-:Y:S01]  /*0180*/  BSSY.RECONVERGENT B0, `(.L_x_2) ;  /* 0x00005bc000007945 */ /* 0x000fe20003800200 */
[----:B--2---:R-:W-:Y:S02]  /*0190*/  DADD R8, -RZ, -R2 ;  /* 0x00000000ff087229 */ /* 0x004fe40000000902 */
[----:B------:R-:W-:Y:S02]  /*01a0*/  DSETP.GEU.AND P0, PT, R2, RZ, PT ;  /* 0x000000ff0200722a */ /* 0x000fe40003f0e000 */
[----:B---3--:R-:W-:-:S04]  /*01b0*/  DADD R10, -RZ, -R4 ;  /* 0x00000000ff0a7229 */ /* 0x008fc80000000904 */
[----:B------:R-:W-:Y:S01]  /*01c0*/  FSEL R27, -R26, 1.875, !P0 ;  /* 0x3ff000001a1b7808 */ /* 0x000fe20004000100 */
[----:B------:R-:W-:Y:S01]  /*01d0*/  IMAD.MOV.U32 R26, RZ, RZ, RZ ;  /* 0x000000ffff1a7224 */ /* 0x000fe200078e00ff */
[----:B------:R-:W-:Y:S02]  /*01e0*/  FSEL R28, R8, R2, !P0 ;  /* 0x00000002081c7208 */ /* 0x000fe40004000000 */
[----:B------:R-:W-:Y:S02]  /*01f0*/  FSEL R29, R9, R3, !P0 ;  /* 0x00000003091d7208 */ /* 0x000fe40004000000 */
[----:B------:R-:W-:-:S04]  /*0200*/  FSEL R24, R10, R4, !P0 ;  /* 0x000000040a187208 */ /* 0x000fc80004000000 */
[----:B------:R-:W-:Y:S01]  /*0210*/  DSETP.GT.AND P1, PT, R28, 1000000, PT ;  /* 0x412e84801c00742a */ /* 0x000fe20003f24000 */
[----:B------:R-:W-:-:S13]  /*0220*/  FSEL R25, R11, R5, !P0 ;  /* 0x000000050b197208 */ /* 0x000fda0004000000 */
[----:B------:R-:W-:Y:S05]  /*0230*/  @!P1 BRA `(.L_x_3) ;  /* 0x0000001400f89947 */ /* 0x000fea0003800000 */
[----:B------:R-:W-:Y:S01]  /*0240*/  DSETP.GT.AND P0, PT, R24, 30, PT ;  /* 0x403e00001800742a */ /* 0x000fe20003f04000 */
[----:B------:R-:W-:-:S13]  /*0250*/  BSSY.RECONVERGENT B3, `(.L_x_4) ;  /* 0x0000175000037945 */ /* 0x000fda0003800200 */
[----:B------:R-:W-:Y:S05]  /*0260*/  @!P0 BRA `(.L_x_5) ;  /* 0x0000000400708947 */ /* 0x000fea0003800000 */
[----:B------:R-:W0:Y:S01]  /*0270*/  MUFU.RCP64H R3, R25 ;  /* 0x0000001900037308 */ /* 0x000e220000001800 */
[----:B------:R-:W-:Y:S01]  /*0280*/  VIADD R2, R25, 0x300402 ;  /* 0x0030040219027836 */ /* 0x000fe20000000000 */
[----:B------:R-:W-:Y:S04]  /*0290*/  BSSY.RECONVERGENT B2, `(.L_x_6) ;  /* 0x000000e000027945 */ /* 0x000fe80003800200 */
[----:B------:R-:W-:Y:S01]  /*02a0*/  FSETP.GEU.AND P0, PT, |R2|, 5.8789094863358348022e-39, PT ;  /* 0x004004020200780b */ /* 0x000fe20003f0e200 */
[----:B0-----:R-:W-:-:S08]  /*02b0*/  DFMA R4, -R24, R2, 1 ;  /* 0x3ff000001804742b */ /* 0x001fd00000000102 */
[----:B------:R-:W-:-:S08]  /*02c0*/  DFMA R4, R4, R4, R4 ;  /* 0x000000040404722b */ /* 0x000fd00000000004 */
[----:B------:R-:W-:-:S08]  /*02d0*/  DFMA R4, R2, R4, R2 ;  /* 0x000000040204722b */ /* 0x000fd00000000002 */
[----:B------:R-:W-:-:S08]  /*02e0*/  DFMA R22, -R24, R4, 1 ;  /* 0x3ff000001816742b */ /* 0x000fd00000000104 */
[----:B------:R-:W-:Y:S01]  /*02f0*/  DFMA R22, R4, R22, R4 ;  /* 0x000000160416722b */ /* 0x000fe20000000004 */
[----:B------:R-:W-:Y:S10]  /*0300*/  @P0 BRA `(.L_x_7) ;  /* 0x0000000000180947 */ /* 0x000ff40003800000 */
[----:B------:R-:W-:Y:S01]  /*0310*/  LOP3.LUT R2, R25, 0x7fffffff, RZ, 0xc0, !PT ;  /* 0x7fffffff19027812 */ /* 0x000fe200078ec0ff */
[----:B------:R-:W-:Y:S02]  /*0320*/  IMAD.MOV.U32 R4, RZ, RZ, R24 ;  /* 0x000000ffff047224 */ /* 0x000fe400078e0018 */
[----:B------:R-:W-:Y:S02]  /*0330*/  IMAD.MOV.U32 R5, RZ, RZ, R25 ;  /* 0x000000ffff057224 */ /* 0x000fe400078e0019 */
[----:B------:R-:W-:Y:S01]  /*0340*/  VIADD R10, R2, 0xfff00000 ;  /* 0xfff00000020a7836 */ /* 0x000fe20000000000 */
[----:B------:R-:W-:-:S07]  /*0350*/  MOV R2, 0x370 ;  /* 0x0000037000027802 */ /* 0x000fce0000000f00 */
[----:B------:R-:W-:Y:S05]  /*0360*/  CALL.REL.NOINC `($__internal_0_$__cuda_sm20_dblrcp_rn_slowpath_v3) ;  /* 0x0000005800907944 */ /* 0x000fea0003c00000 */
.L_x_7:
[----:B------:R-:W-:Y:S05]  /*0370*/  BSYNC.RECONVERGENT B2 ;  /* 0x0000000000027941 */ /* 0x000fea0003800200 */
.L_x_6:
[----:B------:R-:W-:Y:S01]  /*0380*/  DMUL R2, R24, R24 ;  /* 0x0000001818027228 */ /* 0x000fe20000000000 */
[----:B------:R-:W-:Y:S01]  /*0390*/  IMAD.MOV.U32 R4, RZ, RZ, 0x1 ;  /* 0x00000001ff047424 */ /* 0x000fe200078e00ff */
[----:B------:R-:W-:Y:S04]  /*03a0*/  BSSY.RECONVERGENT B4, `(.L_x_8) ;  /* 0x0000015000047945 */ /* 0x000fe80003800200 */
[----:B------:R-:W0:Y:S02]  /*03b0*/  MUFU.RCP64H R5, R3 ;  /* 0x0000000300057308 */ /* 0x000e240000001800 */
[----:B0-----:R-:W-:-:S08]  /*03c0*/  DFMA R8, -R2, R4, 1 ;  /* 0x3ff000000208742b */ /* 0x001fd00000000104 */
[----:B------:R-:W-:-:S08]  /*03d0*/  DFMA R8, R8, R8, R8 ;  /* 0x000000080808722b */ /* 0x000fd00000000008 */
[----:B------:R-:W-:-:S08]  /*03e0*/  DFMA R8, R4, R8, R4 ;  /* 0x000000080408722b */ /* 0x000fd00000000004 */
[----:B------:R-:W-:-:S08]  /*03f0*/  DFMA R4, -R2, R8, 1 ;  /* 0x3ff000000204742b */ /* 0x000fd00000000108 */
[----:B------:R-:W-:-:S08]  /*0400*/  DFMA R4, R8, R4, R8 ;  /* 0x000000040804722b */ /* 0x000fd00000000008 */
[----:B------:R-:W-:-:S08]  /*0410*/  DMUL R20, R4, -2 ;  /* 0xc000000004147828 */ /* 0x000fd00000000000 */
[----:B------:R-:W-:-:S08]  /*0420*/  DFMA R8, -R2, R20, -2 ;  /* 0xc00000000208742b */ /* 0x000fd00000000114 */
[----:B------:R-:W-:-:S10]  /*0430*/  DFMA R20, R4, R8, R20 ;  /* 0x000000080414722b */ /* 0x000fd40000000014 */
[----:B------:R-:W-:-:S05]  /*0440*/  FFMA R4, RZ, R3, R21 ;  /* 0x00000003ff047223 */ /* 0x000fca0000000015 */
[----:B------:R-:W-:-:S13]  /*0450*/  FSETP.GT.AND P0, PT, |R4|, 1.469367938527859385e-39, PT ;  /* 0x001000000400780b */ /* 0x000fda0003f04200 */
[----:B------:R-:W-:Y:S05]  /*0460*/  @P0 BRA `(.L_x_9) ;  /* 0x0000000000200947 */ /* 0x000fea0003800000 */
[----:B------:R-:W-:Y:S01]  /*0470*/  IMAD.MOV.U32 R18, RZ, RZ, RZ ;  /* 0x000000ffff127224 */ /* 0x000fe200078e00ff */
[----:B------:R-:W-:Y:S01]  /*0480*/  MOV R14, R2 ;  /* 0x00000002000e7202 */ /* 0x000fe20000000f00 */
[----:B------:R-:W-:Y:S01]  /*0490*/  IMAD.MOV.U32 R19, RZ, RZ, -0x40000000 ;  /* 0xc0000000ff137424 */ /* 0x000fe200078e00ff */
[----:B------:R-:W-:Y:S01]  /*04a0*/  MOV R6, 0x4d0 ;  /* 0x000004d000067802 */ /* 0x000fe20000000f00 */
[----:B------:R-:W-:-:S07]  /*04b0*/  IMAD.MOV.U32 R15, RZ, RZ, R3 ;  /* 0x000000ffff0f7224 */ /* 0x000fce00078e0003 */
[----:B------:R-:W-:Y:S05]  /*04c0*/  CALL.REL.NOINC `($__internal_1_$__cuda_sm20_div_rn_f64_full) ;  /* 0x0000005800dc7944 */ /* 0x000fea0003c00000 */
[----:B------:R-:W-:Y:S02]  /*04d0*/  IMAD.MOV.U32 R20, RZ, RZ, R8 ;  /* 0x000000ffff147224 */ /* 0x000fe400078e0008 */
[----:B------:R-:W-:-:S07]  /*04e0*/  IMAD.MOV.U32 R21, RZ, RZ, R9 ;  /* 0x000000ffff157224 */ /* 0x000fce00078e0009 */
.L_x_9:
[----:B------:R-:W-:Y:S05]  /*04f0*/  BSYNC.RECONVERGENT B4 ;  /* 0x0000000000047941 */ /* 0x000fea0003800200 */
.L_x_8:
[----:B------:R-:W0:Y:S01]  /*0500*/  MUFU.RCP64H R5, R3 ;  /* 0x0000000300057308 */ /* 0x000e220000001800 */
[----:B------:R-:W-:Y:S01]  /*0510*/  IMAD.MOV.U32 R4, RZ, RZ, 0x1 ;  /* 0x00000001ff047424 */ /* 0x000fe200078e00ff */
[----:B------:R-:W-:Y:S05]  /*0520*/  BSSY.RECONVERGENT B4, `(.L_x_10) ;  /* 0x0000014000047945 */ /* 0x000fea0003800200 */
        /* <DEDUP_REMOVED lines=12> */
[----:B------:R-:W-:Y:S01]  /*05f0*/  MOV R6, 0x640 ;  /* 0x0000064000067802 */ /* 0x000fe20000000f00 */
[----:B------:R-:W-:Y:S02]  /*0600*/  IMAD.MOV.U32 R19, RZ, RZ, -0x3fec0000 ;  /* 0xc0140000ff137424 */ /* 0x000fe400078e00ff */
[----:B------:R-:W-:Y:S02]  /*0610*/  IMAD.MOV.U32 R14, RZ, RZ, R2 ;  /* 0x000000ffff0e7224 */ /* 0x000fe400078e0002 */
[----:B------:R-:W-:-:S07]  /*0620*/  IMAD.MOV.U32 R15, RZ, RZ, R3 ;  /* 0x000000ffff0f7224 */ /* 0x000fce00078e0003 */
[----:B------:R-:W-:Y:S05]  /*0630*/  CALL.REL.NOINC `($__internal_1_$__cuda_sm20_div_rn_f64_full) ;  /* 0x0000005800807944 */ /* 0x000fea0003c00000 */
[----:B------:R-:W-:Y:S01]  /*0640*/  MOV R4, R8 ;  /* 0x0000000800047202 */ /* 0x000fe20000000f00 */
[----:B------:R-:W-:-:S07]  /*0650*/  IMAD.MOV.U32 R5, RZ, RZ, R9 ;  /* 0x000000ffff057224 */ /* 0x000fce00078e0009 */
.L_x_11:
[----:B------:R-:W-:Y:S05]  /*0660*/  BSYNC.RECONVERGENT B4 ;  /* 0x0000000000047941 */ /* 0x000fea0003800200 */
.L_x_10:
[----:B------:R-:W0:Y:S01]  /*0670*/  MUFU.RCP64H R9, R3 ;  /* 0x0000000300097308 */ /* 0x000e220000001800 */
[----:B------:R-:W-:Y:S01]  /*0680*/  IMAD.MOV.U32 R8, RZ, RZ, 0x1 ;  /* 0x00000001ff087424 */ /* 0x000fe200078e00ff */
[----:B------:R-:W-:Y:S01]  /*0690*/  UMOV UR6, 0x9999999a ;  /* 0x9999999a00067882 */ /* 0x000fe20000000000 */
[----:B------:R-:W-:Y:S01]  /*06a0*/  UMOV UR7, 0x401d9999 ;  /* 0x401d999900077882 */ /* 0x000fe20000000000 */
[----:B------:R-:W-:Y:S03]  /*06b0*/  BSSY.RECONVERGENT B4, `(.L_x_12) ;  /* 0x0000012000047945 */ /* 0x000fe60003800200 */
[----:B0-----:R-:W-:-:S08]  /*06c0*/  DFMA R10, -R2, R8, 1 ;  /* 0x3ff00000020a742b */ /* 0x001fd00000000108 */
[----:B------:R-:W-:-:S08]  /*06d0*/  DFMA R10, R10, R10, R10 ;  /* 0x0000000a0a0a722b */ /* 0x000fd0000000000a */
[----:B------:R-:W-:-:S08]  /*06e0*/  DFMA R10, R8, R10, R8 ;  /* 0x0000000a080a722b */ /* 0x000fd00000000008 */
[----:B------:R-:W-:-:S08]  /*06f0*/  DFMA R8, -R2, R10, 1 ;  /* 0x3ff000000208742b */ /* 0x000fd0000000010a */
[----:B------:R-:W-:-:S08]  /*0700*/  DFMA R12, R10, R8, R10 ;  /* 0x000000080a0c722b */ /* 0x000fd0000000000a */
[----:B------:R-:W-:-:S08]  /*0710*/  DMUL R8, R12, -UR6 ;  /* 0x800000060c087c28 */ /* 0x000fd00008000000 */
[----:B------:R-:W-:-:S08]  /*0720*/  DFMA R10, -R2, R8, -UR6 ;  /* 0x80000006020a7e2b */ /* 0x000fd00008000108 */
[----:B------:R-:W-:-:S10]  /*0730*/  DFMA R8, R12, R10, R8 ;  /* 0x0000000a0c08722b */ /* 0x000fd40000000008 */
[----:B------:R-:W-:-:S05]  /*0740*/  FFMA R6, RZ, R3, R9 ;  /* 0x00000003ff067223 */ /* 0x000fca0000000009 */
[----:B------:R-:W-:-:S13]  /*0750*/  FSETP.GT.AND P0, PT, |R6|, 1.469367938527859385e-39, PT ;  /* 0x001000000600780b */ /* 0x000fda0003f04200 */
[----:B------:R-:W-:Y:S05]  /*0760*/  @P0 BRA `(.L_x_13) ;  /* 0x0000000000180947 */ /* 0x000fea0003800000 */
[----:B------:R-:W-:Y:S01]  /*0770*/  IMAD.MOV.U32 R14, RZ, RZ, R2 ;  /* 0x000000ffff0e7224 */ /* 0x000fe200078e0002 */
[----:B------:R-:W-:Y:S01]  /*0780*/  MOV R6, 0x7d0 ;  /* 0x000007d000067802 */ /* 0x000fe20000000f00 */
[----:B------:R-:W-:Y:S02]  /*0790*/  IMAD.MOV.U32 R15, RZ, RZ, R3 ;  /* 0x000000ffff0f7224 */ /* 0x000fe400078e0003 */
[----:B------:R-:W-:Y:S02]  /*07a0*/  IMAD.MOV.U32 R18, RZ, RZ, -0x66666666 ;  /* 0x9999999aff127424 */ /* 0x000fe400078e00ff */
[----:B------:R-:W-:-:S07]  /*07b0*/  IMAD.MOV.U32 R19, RZ, RZ, -0x3fe26667 ;  /* 0xc01d9999ff137424 */ /* 0x000fce00078e00ff */
[----:B------:R-:W-:Y:S05]  /*07c0*/  CALL.REL.NOINC `($__internal_1_$__cuda_sm20_div_rn_f64_full) ;  /* 0x00000058001c7944 */ /* 0x000fea0003c00000 */
.L_x_13:
[----:B------:R-:W-:Y:S05]  /*07d0*/  BSYNC.RECONVERGENT B4 ;  /* 0x0000000000047941 */ /* 0x000fea0003800200 */
.L_x_12:
[----:B------:R-:W-:-:S08]  /*07e0*/  DADD R8, R8, 1 ;  /* 0x3ff0000008087429 */ /* 0x000fd00000000000 */
[----:B------:R-:W-:-:S08]  /*07f0*/  DFMA R8, R8, R4, 1 ;  /* 0x3ff000000808742b */ /* 0x000fd00000000004 */
[----:B------:R-:W-:-:S08]  /*0800*/  DFMA R8, R8, R20, 1 ;  /* 0x3ff000000808742b */ /* 0x000fd00000000014 */
[----:B------:R-:W-:Y:S01]  /*0810*/  DFMA R8, R8, R22, R24 ;  /* 0x000000160808722b */ /* 0x000fe20000000018 */
[----:B------:R-:W-:Y:S10]  /*0820*/  BRA `(.L_x_14) ;  /* 0x00000010005c7947 */ /* 0x000ff40003800000 */
.L_x_5:
[----:B------:R-:W-:Y:S01]  /*0830*/  DMUL R4, R24, R24 ;  /* 0x0000001818047228 */ /* 0x000fe20000000000 */
[----:B------:R-:W-:Y:S01]  /*0840*/  IMAD.MOV.U32 R10, RZ, RZ, 0x652b82fe ;  /* 0x652b82feff0a7424 */ /* 0x000fe200078e00ff */
[----:B------:R-:W-:Y:S01]  /*0850*/  UMOV UR6, 0xfefa39ef ;  /* 0xfefa39ef00067882 */ /* 0x000fe20000000000 */
[----:B------:R-:W-:Y:S01]  /*0860*/  IMAD.MOV.U32 R11, RZ, RZ, 0x3ff71547 ;  /* 0x3ff71547ff0b7424 */ /* 0x000fe200078e00ff */
[----:B------:R-:W-:Y:S01]  /*0870*/  UMOV UR7, 0x3fe62e42 ;  /* 0x3fe62e4200077882 */ /* 0x000fe20000000000 */
[----:B------:R-:W0:Y:S01]  /*0880*/  MUFU.RCP64H R15, 1.4141998291015625 ;  /* 0x3ff6a090000f7908 */ /* 0x000e220000001800 */
[----:B------:R-:W-:Y:S01]  /*0890*/  IMAD.MOV.U32 R14, RZ, RZ, 0x1 ;  /* 0x00000001ff0e7424 */ /* 0x000fe200078e00ff */
[----:B------:R-:W-:Y:S01]  /*08a0*/  BSSY.RECONVERGENT B2, `(.L_x_15) ;  /* 0x0000045000027945 */ /* 0x000fe20003800200 */
[----:B------:R-:W-:Y:S01]  /*08b0*/  DMUL R4, R4, -0.5 ;  /* 0xbfe0000004047828 */ /* 0x000fe20000000000 */
[----:B------:R-:W-:-:S07]  /*08c0*/  FSETP.GEU.AND P1, PT, |R25|, 6.5827683646048100446e-37, PT ;  /* 0x036000001900780b */ /* 0x000fce0003f2e200 */
[----:B------:R-:W-:Y:S02]  /*08d0*/  DFMA R10, R4, R10, 6.75539944105574400000e+15 ;  /* 0x43380000040a742b */ /* 0x000fe4000000000a */
[----:B------:R-:W-:-:S06]  /*08e0*/  FSETP.GEU.AND P2, PT, |R5|, 4.1917929649353027344, PT ;  /* 0x4086232b0500780b */ /* 0x000fcc0003f4e200 */
[----:B------:R-:W-:-:S08]  /*08f0*/  DADD R2, R10, -6.75539944105574400000e+15 ;  /* 0xc33800000a027429 */ /* 0x000fd00000000000 */
[----:B------:R-:W-:Y:S01]  /*0900*/  DFMA R8, R2, -UR6, R4 ;  /* 0x8000000602087c2b */ /* 0x000fe20008000004 */
[----:B------:R-:W-:Y:S01]  /*0910*/  UMOV UR6, 0x3b39803f ;  /* 0x3b39803f00067882 */ /* 0x000fe20000000000 */
[----:B------:R-:W-:-:S06]  /*0920*/  UMOV UR7, 0x3c7abc9e ;  /* 0x3c7abc9e00077882 */ /* 0x000fcc0000000000 */
[----:B------:R-:W-:Y:S01]  /*0930*/  DFMA R2, R2, -UR6, R8 ;  /* 0x8000000602027c2b */ /* 0x000fe20008000008 */
[----:B------:R-:W-:Y:S01]  /*0940*/  UMOV UR6, 0x69ce2bdf ;  /* 0x69ce2bdf00067882 */ /* 0x000fe20000000000 */
[----:B------:R-:W-:Y:S01]  /*0950*/  MOV R8, 0xfca213ea ;  /* 0xfca213ea00087802 */ /* 0x000fe20000000f00 */
[----:B------:R-:W-:Y:S01]  /*0960*/  IMAD.MOV.U32 R9, RZ, RZ, 0x3e928af3 ;  /* 0x3e928af3ff097424 */ /* 0x000fe200078e00ff */
[----:B------:R-:W-:-:S05]  /*0970*/  UMOV UR7, 0x3e5ade15 ;  /* 0x3e5ade1500077882 */ /* 0x000fca0000000000 */
[----:B------:R-:W-:Y:S01]  /*0980*/  DFMA R8, R2, UR6, R8 ;  /* 0x0000000602087c2b */ /* 0x000fe20008000008 */
[----:B------:R-:W-:Y:S01]  /*0990*/  UMOV UR6, 0x62401315 ;  /* 0x6240131500067882 */ /* 0x000fe20000000000 */
[----:B------:R-:W-:-:S06]  /*09a0*/  UMOV UR7, 0x3ec71dee ;  /* 0x3ec71dee00077882 */ /* 0x000fcc0000000000 */
[----:B------:R-:W-:Y:S01]  /*09b0*/  DFMA R12, R2, R8, UR6 ;  /* 0x00000006020c7e2b */ /* 0x000fe20008000008 */
[----:B------:R-:W-:Y:S01]  /*09c0*/  UMOV UR6, 0x7c89eb71 ;  /* 0x7c89eb7100067882 */ /* 0x000fe20000000000 */
[----:B------:R-:W-:Y:S01]  /*09d0*/  IMAD.MOV.U32 R8, RZ, RZ, 0x2de00d1b ;  /* 0x2de00d1bff087424 */ /* 0x000fe200078e00ff */
[----:B------:R-:W-:Y:S01]  /*09e0*/  UMOV UR7, 0x3efa0199 ;  /* 0x3efa019900077882 */ /* 0x000fe20000000000 */
[----:B------:R-:W-:-:S04]  /*09f0*/  IMAD.MOV.U32 R9, RZ, RZ, 0x3ff6a090 ;  /* 0x3ff6a090ff097424 */ /* 0x000fc800078e00ff */
[----:B------:R-:W-:Y:S01]  /*0a00*/  DFMA R12, R2, R12, UR6 ;  /* 0x00000006020c7e2b */ /* 0x000fe2000800000c */
[----:B------:R-:W-:Y:S01]  /*0a10*/  UMOV UR6, 0x14761f65 ;  /* 0x14761f6500067882 */ /* 0x000fe20000000000 */
[----:B0-----:R-:W-:Y:S01]  /*0a20*/  DFMA R16, R14, -R8, 1 ;  /* 0x3ff000000e10742b */ /* 0x001fe20000000808 */
[----:B------:R-:W-:-:S05]  /*0a30*/  UMOV UR7, 0x3f2a01a0 ;  /* 0x3f2a01a000077882 */ /* 0x000fca0000000000 */
[----:B------:R-:W-:Y:S01]  /*0a40*/  DFMA R12, R2, R12, UR6 ;  /* 0x00000006020c7e2b */ /* 0x000fe2000800000c */
[----:B------:R-:W-:Y:S01]  /*0a50*/  UMOV UR6, 0x1852b7af ;  /* 0x1852b7af00067882 */ /* 0x000fe20000000000 */
[----:B------:R-:W-:Y:S01]  /*0a60*/  DFMA R16, R16, R16, R16 ;  /* 0x000000101010722b */ /* 0x000fe20000000010 */
[----:B------:R-:W-:-:S05]  /*0a70*/  UMOV UR7, 0x3f56c16c ;  /* 0x3f56c16c00077882 */ /* 0x000fca0000000000 */
[----:B------:R-:W-:Y:S01]  /*0a80*/  DFMA R12, R2, R12, UR6 ;  /* 0x00000006020c7e2b */ /* 0x000fe2000800000c */
[----:B------:R-:W-:Y:S01]  /*0a90*/  UMOV UR6, 0x11122322 ;  /* 0x1112232200067882 */ /* 0x000fe20000000000 */
[----:B------:R-:W-:Y:S01]  /*0aa0*/  DFMA R16, R14, R16, R14 ;  /* 0x000000100e10722b */ /* 0x000fe2000000000e */
[----:B------:R-:W-:-:S05]  /*0ab0*/  UMOV UR7, 0x3f811111 ;  /* 0x3f81111100077882 */ /* 0x000fca0000000000 */
[----:B------:R-:W-:Y:S01]  /*0ac0*/  DFMA R12, R2, R12, UR6 ;  /* 0x00000006020c7e2b */ /* 0x000fe2000800000c */
[----:B------:R-:W-:Y:S01]  /*0ad0*/  UMOV UR6, 0x555502a1 ;  /* 0x555502a100067882 */ /* 0x000fe20000000000 */
[----:B------:R-:W-:Y:S01]  /*0ae0*/  DFMA R14, R16, -R8, 1 ;  /* 0x3ff00000100e742b */ /* 0x000fe20000000808 */
[----:B------:R-:W-:-:S05]  /*0af0*/  UMOV UR7, 0x3fa55555 ;  /* 0x3fa5555500077882 */ /* 0x000fca0000000000 */
[----:B------:R-:W-:Y:S01]  /*0b00*/  DFMA R12, R2, R12, UR6 ;  /* 0x00000006020c7e2b */ /* 0x000fe2000800000c */
[----:B------:R-:W-:Y:S01]  /*0b10*/  UMOV UR6, 0x55555511 ;  /* 0x5555551100067882 */ /* 0x000fe20000000000 */
[----:B------:R-:W-:Y:S01]  /*0b20*/  DFMA R14, R16, R14, R16 ;  /* 0x0000000e100e722b */ /* 0x000fe20000000010 */
[----:B------:R-:W-:-:S05]  /*0b30*/  UMOV UR7, 0x3fc55555 ;  /* 0x3fc5555500077882 */ /* 0x000fca0000000000 */
[----:B------:R-:W-:Y:S01]  /*0b40*/  DFMA R12, R2, R12, UR6 ;  /* 0x00000006020c7e2b */ /* 0x000fe2000800000c */
[----:B------:R-:W-:Y:S01]  /*0b50*/  UMOV UR6, 0xb ;  /* 0x0000000b00067882 */ /* 0x000fe20000000000 */
[----:B------:R-:W-:Y:S01]  /*0b60*/  DMUL R16, R24, R14 ;  /* 0x0000000e18107228 */ /* 0x000fe20000000000 */
[----:B------:R-:W-:-:S05]  /*0b70*/  UMOV UR7, 0x3fe00000 ;  /* 0x3fe0000000077882 */ /* 0x000fca0000000000 */
[----:B------:R-:W-:Y:S02]  /*0b80*/  DFMA R12, R2, R12, UR6 ;  /* 0x00000006020c7e2b */ /* 0x000fe4000800000c */
[----:B------:R-:W-:-:S06]  /*0b90*/  DFMA R8, R16, -R8, R24 ;  /* 0x800000081008722b */ /* 0x000fcc0000000018 */
[----:B------:R-:W-:Y:S02]  /*0ba0*/  DFMA R12, R2, R12, 1 ;  /* 0x3ff00000020c742b */ /* 0x000fe4000000000c */
[----:B------:R-:W-:-:S06]  /*0bb0*/  DFMA R8, R14, R8, R16 ;  /* 0x000000080e08722b */ /* 0x000fcc0000000010 */
[----:B------:R-:W-:-:S04]  /*0bc0*/  DFMA R12, R2, R12, 1 ;  /* 0x3ff00000020c742b */ /* 0x000fc8000000000c */
[----:B------:R-:W-:-:S05]  /*0bd0*/  FFMA R2, RZ, 1.9267749786376953125, R9 ;  /* 0x3ff6a090ff027823 */ /* 0x000fca0000000009 */
[----:B------:R-:W-:Y:S01]  /*0be0*/  FSETP.GT.AND P0, PT, |R2|, 1.469367938527859385e-39, PT ;  /* 0x001000000200780b */ /* 0x000fe20003f04200 */
[----:B------:R-:W-:Y:S02]  /*0bf0*/  IMAD R3, R10, 0x100000, R13 ;  /* 0x001000000a037824 */ /* 0x000fe400078e020d */
[----:B------:R-:W-:Y:S01]  /*0c00*/  IMAD.MOV.U32 R2, RZ, RZ, R12 ;  /* 0x000000ffff027224 */ /* 0x000fe200078e000c */
[----:B------:R-:W-:Y:S09]  /*0c10*/  @!P2 BRA `(.L_x_16) ;  /* 0x000000000034a947 */ /* 0x000ff20003800000 */
[----:B------:R-:W-:Y:S01]  /*0c20*/  FSETP.GEU.AND P3, PT, |R5|, 4.2275390625, PT ;  /* 0x408748000500780b */ /* 0x000fe20003f6e200 */
[C---:B------:R-:W-:Y:S02]  /*0c30*/  DADD R14, R4.reuse, +INF ;  /* 0x7ff00000040e7429 */ /* 0x040fe40000000000 */
[----:B------:R-:W-:-:S08]  /*0c40*/  DSETP.GEU.AND P2, PT, R4, RZ, PT ;  /* 0x000000ff0400722a */ /* 0x000fd00003f4e000 */
[----:B------:R-:W-:Y:S02]  /*0c50*/  FSEL R3, R15, RZ, P2 ;  /* 0x000000ff0f037208 */ /* 0x000fe40001000000 */
[----:B------:R-:W-:Y:S02]  /*0c60*/  @!P3 LEA.HI R2, R10, R10, RZ, 0x1 ;  /* 0x0000000a0a02b211 */ /* 0x000fe400078f08ff */
[----:B------:R-:W-:Y:S02]  /*0c70*/  @!P3 MOV R4, R12 ;  /* 0x0000000c0004b202 */ /* 0x000fe40000000f00 */
[----:B------:R-:W-:Y:S02]  /*0c80*/  @!P3 SHF.R.S32.HI R5, RZ, 0x1, R2 ;  /* 0x00000001ff05b819 */ /* 0x000fe40000011402 */
[----:B------:R-:W-:-:S03]  /*0c90*/  FSEL R2, R14, RZ, P2 ;  /* 0x000000ff0e027208 */ /* 0x000fc60001000000 */
[----:B------:R-:W-:Y:S02]  /*0ca0*/  @!P3 IMAD.IADD R10, R10, 0x1, -R5 ;  /* 0x000000010a0ab824 */ /* 0x000fe400078e0a05 */
[----:B------:R-:W-:-:S03]  /*0cb0*/  @!P3 IMAD R5, R5, 0x100000, R13 ;  /* 0x001000000505b824 */ /* 0x000fc600078e020d */
[----:B------:R-:W-:Y:S01]  /*0cc0*/  @!P3 LEA R11, R10, 0x3ff00000, 0x14 ;  /* 0x3ff000000a0bb811 */ /* 0x000fe200078ea0ff */
[----:B------:R-:W-:-:S06]  /*0cd0*/  @!P3 IMAD.MOV.U32 R10, RZ, RZ, RZ ;  /* 0x000000ffff0ab224 */ /* 0x000fcc00078e00ff */
[----:B------:R-:W-:-:S11]  /*0ce0*/  @!P3 DMUL R2, R4, R10 ;  /* 0x0000000a0402b228 */ /* 0x000fd60000000000 */
.L_x_16:
[----:B------:R-:W-:Y:S05]  /*0cf0*/  BSYNC.RECONVERGENT B2 ;  /* 0x0000000000027941 */ /* 0x000fea0003800200 */
.L_x_15:
[----:B------:R-:W-:Y:S04]  /*0d00*/  BSSY.RECONVERGENT B4, `(.L_x_17) ;  /* 0x0000008000047945 */ /* 0x000fe80003800200 */
[----:B------:R-:W-:Y:S05]  /*0d10*/  @P0 BRA P1, `(.L_x_18) ;  /* 0x0000000000180947 */ /* 0x000fea0000800000 */
[----:B------:R-:W-:Y:S01]  /*0d20*/  IMAD.MOV.U32 R18, RZ, RZ, R24 ;  /* 0x000000ffff127224 */ /* 0x000fe200078e0018 */
[----:B------:R-:W-:Y:S01]  /*0d30*/  MOV R6, 0xd80 ;  /* 0x00000d8000067802 */ /* 0x000fe20000000f00 */
[----:B------:R-:W-:Y:S02]  /*0d40*/  IMAD.MOV.U32 R19, RZ, RZ, R25 ;  /* 0x000000ffff137224 */ /* 0x000fe400078e0019 */
[----:B------:R-:W-:Y:S02]  /*0d50*/  IMAD.MOV.U32 R14, RZ, RZ, 0x2de00d1b ;  /* 0x2de00d1bff0e7424 */ /* 0x000fe400078e00ff */
[----:B------:R-:W-:-:S07]  /*0d60*/  IMAD.MOV.U32 R15, RZ, RZ, 0x3ff6a090 ;  /* 0x3ff6a090ff0f7424 */ /* 0x000fce00078e00ff */
[----:B------:R-:W-:Y:S05]  /*0d70*/  CALL.REL.NOINC `($__internal_1_$__cuda_sm20_div_rn_f64_full) ;  /* 0x0000005000b07944 */ /* 0x000fea0003c00000 */
.L_x_18:
[----:B------:R-:W-:Y:S05]  /*0d80*/  BSYNC.RECONVERGENT B4 ;  /* 0x0000000000047941 */ /* 0x000fea0003800200 */
.L_x_17:
[----:B------:R-:W-:Y:S01]  /*0d90*/  LOP3.LUT R13, R9, 0x7fffffff, RZ, 0xc0, !PT ;  /* 0x7fffffff090d7812 */ /* 0x000fe200078ec0ff */
[----:B------:R-:W-:Y:S03]  /*0da0*/  BSSY.RECONVERGENT B2, `(.L_x_19) ;  /* 0x00000a6000027945 */ /* 0x000fe60003800200 */
[----:B------:R-:W-:-:S13]  /*0db0*/  ISETP.GT.U32.AND P0, PT, R13, 0x7fefffff, PT ;  /* 0x7fefffff0d00780c */ /* 0x000fda0003f04070 */
[----:B------:R-:W-:Y:S05]  /*0dc0*/  @P0 BRA `(.L_x_20) ;  /* 0x0000000800680947 */ /* 0x000fea0003800000 */
[----:B------:R-:W-:Y:S01]  /*0dd0*/  IMAD.MOV.U32 R12, RZ, RZ, R8 ;  /* 0x000000ffff0c7224 */ /* 0x000fe200078e0008 */
[----:B------:R-:W-:Y:S01]  /*0de0*/  UMOV UR6, 0xd4e0bfd7 ;  /* 0xd4e0bfd700067882 */ /* 0x000fe20000000000 */
[----:B------:R-:W-:Y:S01]  /*0df0*/  IMAD.MOV.U32 R14, RZ, RZ, RZ ;  /* 0x000000ffff0e7224 */ /* 0x000fe200078e00ff */
[----:B------:R-:W-:Y:S01]  /*0e00*/  UMOV UR7, 0x3df8774a ;  /* 0x3df8774a00077882 */ /* 0x000fe20000000000 */
[----:B------:R-:W-:Y:S01]  /*0e10*/  IMAD.MOV.U32 R18, RZ, RZ, 0x652b82fe ;  /* 0x652b82feff127424 */ /* 0x000fe200078e00ff */
[----:B------:R-:W-:Y:S01]  /*0e20*/  ISETP.GT.U32.AND P0, PT, R13, 0x403b4000, PT ;  /* 0x403b40000d00780c */ /* 0x000fe20003f04070 */
[----:B------:R-:W-:Y:S01]  /*0e30*/  DADD R10, R12, 4 ;  /* 0x401000000c0a7429 */ /* 0x000fe20000000000 */
[----:B------:R-:W-:Y:S02]  /*0e40*/  IMAD.MOV.U32 R19, RZ, RZ, 0x3ff71547 ;  /* 0x3ff71547ff137424 */ /* 0x000fe400078e00ff */
[----:B------:R-:W-:Y:S02]  /*0e50*/  IMAD.MOV.U32 R24, RZ, RZ, 0x0 ;  /* 0x00000000ff187424 */ /* 0x000fe400078e00ff */
[----:B------:R-:W-:Y:S01]  /*0e60*/  IMAD.MOV.U32 R25, RZ, RZ, 0x3ff00000 ;  /* 0x3ff00000ff197424 */ /* 0x000fe200078e00ff */
[----:B------:R-:W0:Y:S02]  /*0e70*/  MUFU.RCP64H R15, R11 ;  /* 0x0000000b000f7308 */ /* 0x000e240000001800 */
[----:B0-----:R-:W-:-:S02]  /*0e80*/  DFMA R4, -R10, R14, 1 ;  /* 0x3ff000000a04742b */ /* 0x001fc4000000010e */
[----:B------:R-:W-:-:S06]  /*0e90*/  DMUL R10, R12, -R12 ;  /* 0x8000000c0c0a7228 */ /* 0x000fcc0000000000 */
[----:B------:R-:W-:Y:S02]  /*0ea0*/  DFMA R16, R4, R4, R4 ;  /* 0x000000040410722b */ /* 0x000fe40000000004 */
[----:B------:R-:W-:-:S06]  /*0eb0*/  DADD R4, R12, -4 ;  /* 0xc01000000c047429 */ /* 0x000fcc0000000000 */
[----:B------:R-:W-:-:S08]  /*0ec0*/  DFMA R14, R14, R16, R14 ;  /* 0x000000100e0e722b */ /* 0x000fd0000000000e */
[----:B------:R-:W-:-:S08]  /*0ed0*/  DMUL R4, R4, R14 ;  /* 0x0000000e04047228 */ /* 0x000fd00000000000 */
[----:B------:R-:W-:-:S08]  /*0ee0*/  DADD R16, R4, 1 ;  /* 0x3ff0000004107429 */ /* 0x000fd00000000000 */
[----:B------:R-:W-:-:S08]  /*0ef0*/  DFMA R16, R16, -4, R12 ;  /* 0xc01000001010782b */ /* 0x000fd0000000000c */
[----:B------:R-:W-:-:S08]  /*0f00*/  DFMA R16, R12, -R4, R16 ;  /* 0x800000040c10722b */ /* 0x000fd00000000010 */
[----:B------:R-:W-:Y:S01]  /*0f10*/  DFMA R14, R14, R16, R4 ;  /* 0x000000100e0e722b */ /* 0x000fe20000000004 */
[----:B------:R-:W-:Y:S01]  /*0f20*/  IMAD.MOV.U32 R4, RZ, RZ, -0x2fc2cd8 ;  /* 0xfd03d328ff047424 */ /* 0x000fe200078e00ff */
[----:B------:R-:W-:-:S06]  /*0f30*/  MOV R5, 0x3e44e1c6 ;  /* 0x3e44e1c600057802 */ /* 0x000fcc0000000f00 */
[----:B------:R-:W-:Y:S01]  /*0f40*/  DFMA R4, R14, -UR6, -R4 ;  /* 0x800000060e047c2b */ /* 0x000fe20008000804 */
[----:B------:R-:W-:Y:S01]  /*0f50*/  UMOV UR6, 0x9f7a56b6 ;  /* 0x9f7a56b600067882 */ /* 0x000fe20000000000 */
[----:B------:R-:W-:-:S06]  /*0f60*/  UMOV UR7, 0x3e433014 ;  /* 0x3e43301400077882 */ /* 0x000fcc0000000000 */
[----:B------:R-:W-:Y:S01]  /*0f70*/  DFMA R4, R14, R4, -UR6 ;  /* 0x800000060e047e2b */ /* 0x000fe20008000004 */
[----:B------:R-:W-:Y:S01]  /*0f80*/  UMOV UR6, 0xd8376273 ;  /* 0xd837627300067882 */ /* 0x000fe20000000000 */
[----:B------:R-:W-:-:S06]  /*0f90*/  UMOV UR7, 0x3e7bedde ;  /* 0x3e7bedde00077882 */ /* 0x000fcc0000000000 */
[----:B------:R-:W-:Y:S01]  /*0fa0*/  DFMA R4, R14, R4, UR6 ;  /* 0x000000060e047e2b */ /* 0x000fe20008000004 */
[----:B------:R-:W-:Y:S01]  /*0fb0*/  UMOV UR6, 0xc3abf22b ;  /* 0xc3abf22b00067882 */ /* 0x000fe20000000000 */
[----:B------:R-:W-:-:S06]  /*0fc0*/  UMOV UR7, 0x3e6f9254 ;  /* 0x3e6f925400077882 */ /* 0x000fcc0000000000 */
[----:B------:R-:W-:Y:S01]  /*0fd0*/  DFMA R4, R14, R4, UR6 ;  /* 0x000000060e047e2b */ /* 0x000fe20008000004 */
        /* <DEDUP_REMOVED lines=14> */
[----:B------:R-:W-:Y:S01]  /*10c0*/  DFMA R16, R14, R4, -UR6 ;  /* 0x800000060e107e2b */ /* 0x000fe20008000004 */
[----:B------:R-:W-:Y:S01]  /*10d0*/  UMOV UR6, 0xcf0a29b2 ;  /* 0xcf0a29b200067882 */ /* 0x000fe20000000000 */
[----:B------:R-:W-:Y:S01]  /*10e0*/  DFMA R4, R10, R18, 6.75539944105574400000e+15 ;  /* 0x433800000a04742b */ /* 0x000fe20000000012 */
[----:B------:R-:W-:-:S05]  /*10f0*/  UMOV UR7, 0x3f23be27 ;  /* 0x3f23be2700077882 */ /* 0x000fca0000000000 */
[----:B------:R-:W-:Y:S01]  /*1100*/  DFMA R16, R14, R16, UR6 ;  /* 0x000000060e107e2b */ /* 0x000fe20008000010 */
[----:B------:R-:W-:Y:S01]  /*1110*/  UMOV UR6, 0x3e81672e ;  /* 0x3e81672e00067882 */ /* 0x000fe20000000000 */
[----:B------:R-:W-:Y:S01]  /*1120*/  DADD R20, R4, -6.75539944105574400000e+15 ;  /* 0xc338000004147429 */ /* 0x000fe20000000000 */
[----:B------:R-:W-:Y:S01]  /*1130*/  UMOV UR7, 0x3f2a1def ;  /* 0x3f2a1def00077882 */ /* 0x000fe20000000000 */
[----:B------:R-:W-:-:S04]  /*1140*/  LEA.HI R5, R4, R4, RZ, 0x1 ;  /* 0x0000000404057211 */ /* 0x000fc800078f08ff */
[----:B------:R-:W-:Y:S01]  /*1150*/  DFMA R16, R14, R16, -UR6 ;  /* 0x800000060e107e2b */ /* 0x000fe20008000010 */
[----:B------:R-:W-:Y:S01]  /*1160*/  UMOV UR6, 0xfefa39ef ;  /* 0xfefa39ef00067882 */ /* 0x000fe20000000000 */
[----:B------:R-:W-:Y:S01]  /*1170*/  UMOV UR7, 0x3fe62e42 ;  /* 0x3fe62e4200077882 */ /* 0x000fe20000000000 */
[----:B------:R-:W-:Y:S01]  /*1180*/  SHF.R.S32.HI R5, RZ, 0x1, R5 ;  /* 0x00000001ff057819 */ /* 0x000fe20000011405 */
[--C-:B------:R-:W-:Y:S01]  /*1190*/  DFMA R22, R20, -UR6, R10.reuse ;  /* 0x8000000614167c2b */ /* 0x100fe2000800000a */
[----:B------:R-:W-:Y:S01]  /*11a0*/  UMOV UR6, 0xe68c1713 ;  /* 0xe68c171300067882 */ /* 0x000fe20000000000 */
[----:B------:R-:W-:Y:S01]  /*11b0*/  UMOV UR7, 0x3f48d4ab ;  /* 0x3f48d4ab00077882 */ /* 0x000fe20000000000 */
[----:B------:R-:W-:Y:S01]  /*11c0*/  DFMA R10, -R12, R12, -R10 ;  /* 0x0000000c0c0a722b */ /* 0x000fe2000000090a */
[----:B------:R-:W-:Y:S01]  /*11d0*/  IMAD.IADD R4, R4, 0x1, -R5 ;  /* 0x0000000104047824 */ /* 0x000fe200078e0a05 */
[----:B------:R-:W-:Y:S01]  /*11e0*/  DFMA R18, R14, R16, -UR6 ;  /* 0x800000060e127e2b */ /* 0x000fe20008000010 */
[----:B------:R-:W-:Y:S01]  /*11f0*/  UMOV UR6, 0x3b39803f ;  /* 0x3b39803f00067882 */ /* 0x000fe20000000000 */
[----:B------:R-:W-:-:S02]  /*1200*/  UMOV UR7, 0x3c7abc9e ;  /* 0x3c7abc9e00077882 */ /* 0x000fc40000000000 */
[----:B------:R-:W-:Y:S01]  /*1210*/  DFMA R16, R20, -UR6, R22 ;  /* 0x8000000614107c2b */ /* 0x000fe20008000016 */
[----:B------:R-:W-:Y:S01]  /*1220*/  UMOV UR6, 0x210dd6b4 ;  /* 0x210dd6b400067882 */ /* 0x000fe20000000000 */
[----:B------:R-:W-:Y:S01]  /*1230*/  UMOV UR7, 0x3f749c67 ;  /* 0x3f749c6700077882 */ /* 0x000fe20000000000 */
[----:B------:R-:W-:Y:S01]  /*1240*/  IMAD.MOV.U32 R20, RZ, RZ, -0x35dec16 ;  /* 0xfca213eaff147424 */ /* 0x000fe200078e00ff */
[----:B------:R-:W-:Y:S01]  /*1250*/  DFMA R18, R14, R18, UR6 ;  /* 0x000000060e127e2b */ /* 0x000fe20008000012 */
[----:B------:R-:W-:Y:S01]  /*1260*/  IMAD.MOV.U32 R21, RZ, RZ, 0x3e928af3 ;  /* 0x3e928af3ff157424 */ /* 0x000fe200078e00ff */
[----:B------:R-:W-:Y:S01]  /*1270*/  UMOV UR6, 0x69ce2bdf ;  /* 0x69ce2bdf00067882 */ /* 0x000fe20000000000 */
[----:B------:R-:W-:-:S04]  /*1280*/  UMOV UR7, 0x3e5ade15 ;  /* 0x3e5ade1500077882 */ /* 0x000fc80000000000 */
[----:B------:R-:W-:Y:S01]  /*1290*/  DFMA R20, R16, UR6, R20 ;  /* 0x0000000610147c2b */ /* 0x000fe20008000014 */
[----:B------:R-:W-:Y:S01]  /*12a0*/  UMOV UR6, 0x8568e357 ;  /* 0x8568e35700067882 */ /* 0x000fe20000000000 */
[----:B------:R-:W-:Y:S02]  /*12b0*/  UMOV UR7, 0x3f909623 ;  /* 0x3f90962300077882 */ /* 0x000fe40000000000 */
[----:B------:R-:W-:Y:S01]  /*12c0*/  DFMA R18, R14, R18, -UR6 ;  /* 0x800000060e127e2b */ /* 0x000fe20008000012 */
[----:B------:R-:W-:Y:S01]  /*12d0*/  UMOV UR6, 0x62401315 ;  /* 0x6240131500067882 */ /* 0x000fe20000000000 */
[----:B------:R-:W-:Y:S02]  /*12e0*/  UMOV UR7, 0x3ec71dee ;  /* 0x3ec71dee00077882 */ /* 0x000fe40000000000 */
[----:B------:R-:W-:Y:S01]  /*12f0*/  DFMA R20, R16, R20, UR6 ;  /* 0x0000000610147e2b */ /* 0x000fe20008000014 */
[----:B------:R-:W-:Y:S01]  /*1300*/  UMOV UR6, 0xdf8c2dc9 ;  /* 0xdf8c2dc900067882 */ /* 0x000fe20000000000 */
[----:B------:R-:W-:-:S02]  /*1310*/  UMOV UR7, 0x3fa3079e ;  /* 0x3fa3079e00077882 */ /* 0x000fc40000000000 */
[----:B------:R-:W-:Y:S01]  /*1320*/  DFMA R18, R14, R18, UR6 ;  /* 0x000000060e127e2b */ /* 0x000fe20008000012 */
[----:B------:R-:W-:Y:S01]  /*1330*/  UMOV UR6, 0x7c89eb71 ;  /* 0x7c89eb7100067882 */ /* 0x000fe20000000000 */
[----:B------:R-:W-:Y:S02]  /*1340*/  UMOV UR7, 0x3efa0199 ;  /* 0x3efa019900077882 */ /* 0x000fe40000000000 */
[----:B------:R-:W-:Y:S01]  /*1350*/  DFMA R22, R16, R20, UR6 ;  /* 0x0000000610167e2b */ /* 0x000fe20008000014 */
[----:B------:R-:W-:Y:S01]  /*1360*/  UMOV UR6, 0xdff601fc ;  /* 0xdff601fc00067882 */ /* 0x000fe20000000000 */
[----:B------:R-:W-:Y:S01]  /*1370*/  UMOV UR7, 0x3fb0fb06 ;  /* 0x3fb0fb0600077882 */ /* 0x000fe20000000000 */
[----:B------:R-:W-:Y:S02]  /*1380*/  DFMA R20, R12, 2, R24 ;  /* 0x400000000c14782b */ /* 0x000fe40000000018 */
[----:B------:R-:W-:Y:S01]  /*1390*/  DFMA R18, R14, R18, -UR6 ;  /* 0x800000060e127e2b */ /* 0x000fe20008000012 */
        /* <DEDUP_REMOVED lines=8> */
[----:B------:R-:W0:Y:S01]  /*1420*/  MUFU.RCP64H R19, R21 ;  /* 0x0000001500137308 */ /* 0x000e220000001800 */
[----:B------:R-:W-:Y:S01]  /*1430*/  DFMA R24, R16, R24, UR6 ;  /* 0x0000000610187e2b */ /* 0x000fe20008000018 */
[----:B------:R-:W-:Y:S01]  /*1440*/  UMOV UR6, 0x3c3db8c6 ;  /* 0x3c3db8c600067882 */ /* 0x000fe20000000000 */
[----:B------:R-:W-:Y:S01]  /*1450*/  UMOV UR7, 0x3fb9ddb2 ;  /* 0x3fb9ddb200077882 */ /* 0x000fe20000000000 */
[----:B------:R-:W-:Y:S01]  /*1460*/  IMAD.MOV.U32 R18, RZ, RZ, RZ ;  /* 0x000000ffff127224 */ /* 0x000fe200078e00ff */
        /* <DEDUP_REMOVED lines=8> */
[----:B------:R-:W-:Y:S02]  /*14f0*/  UMOV UR7, 0x3fa55555 ;  /* 0x3fa5555500077882 */ /* 0x000fe40000000000 */
[----:B------:R-:W-:Y:S01]  /*1500*/  DFMA R28, R16, R28, UR6 ;  /* 0x00000006101c7e2b */ /* 0x000fe2000800001c */
[----:B------:R-:W-:Y:S01]  /*1510*/  UMOV UR6, 0xf66fb6d6 ;  /* 0xf66fb6d600067882 */ /* 0x000fe20000000000 */
[----:B------:R-:W-:Y:S01]  /*1520*/  UMOV UR7, 0x3f8f7f5d ;  /* 0x3f8f7f5d00077882 */ /* 0x000fe20000000000 */
[----:B0-----:R-:W-:-:S02]  /*1530*/  DFMA R24, -R20, R18, 1 ;  /* 0x3ff000001418742b */ /* 0x001fc40000000112 */
[----:B------:R-:W-:Y:S01]  /*1540*/  DFMA R22, R14, R22, UR6 ;  /* 0x000000060e167e2b */ /* 0x000fe20008000016 */
[----:B------:R-:W-:Y:S01]  /*1550*/  UMOV UR6, 0x55555511 ;  /* 0x5555551100067882 */ /* 0x000fe20000000000 */
[----:B------:R-:W-:Y:S02]  /*1560*/  UMOV UR7, 0x3fc55555 ;  /* 0x3fc5555500077882 */ /* 0x000fe40000000000 */
[----:B------:R-:W-:Y:S01]  /*1570*/  DFMA R28, R16, R28, UR6 ;  /* 0x00000006101c7e2b */ /* 0x000fe2000800001c */
[----:B------:R-:W-:Y:S01]  /*1580*/  UMOV UR6, 0xd154a29d ;  /* 0xd154a29d00067882 */ /* 0x000fe20000000000 */
[----:B------:R-:W-:Y:S01]  /*1590*/  UMOV UR7, 0x3fc1df1a ;  /* 0x3fc1df1a00077882 */ /* 0x000fe20000000000 */
[----:B------:R-:W-:Y:S02]  /*15a0*/  DFMA R24, R24, R24, R24 ;  /* 0x000000181818722b */ /* 0x000fe40000000018 */
[----:B------:R-:W-:Y:S01]  /*15b0*/  DFMA R20, R14, R22, -UR6 ;  /* 0x800000060e147e2b */ /* 0x000fe20008000016 */
[----:B------:R-:W-:Y:S01]  /*15c0*/  UMOV UR6, 0xb ;  /* 0x0000000b00067882 */ /* 0x000fe20000000000 */
[----:B------:R-:W-:-:S02]  /*15d0*/  UMOV UR7, 0x3fe00000 ;  /* 0x3fe0000000077882 */ /* 0x000fc40000000000 */
[----:B------:R-:W-:Y:S01]  /*15e0*/  DFMA R28, R16, R28, UR6 ;  /* 0x00000006101c7e2b */ /* 0x000fe2000800001c */
[----:B------:R-:W-:Y:S01]  /*15f0*/  UMOV UR6, 0x16e9fd7f ;  /* 0x16e9fd7f00067882 */ /* 0x000fe20000000000 */
[----:B------:R-:W-:Y:S01]  /*1600*/  UMOV UR7, 0x3ff3ba59 ;  /* 0x3ff3ba5900077882 */ /* 0x000fe20000000000 */
[----:B------:R-:W-:Y:S02]  /*1610*/  DFMA R18, R18, R24, R18 ;  /* 0x000000181212722b */ /* 0x000fe40000000012 */
[----:B------:R-:W-:-:S03]  /*1620*/  DFMA R20, R14, R20, UR6 ;  /* 0x000000060e147e2b */ /* 0x000fc60008000014 */
[----:B------:R-:W-:-:S05]  /*1630*/  DFMA R28, R16, R28, 1 ;  /* 0x3ff00000101c742b */ /* 0x000fca000000001c */
[----:B------:R-:W-:-:S03]  /*1640*/  DMUL R14, R20, R18 ;  /* 0x00000012140e7228 */ /* 0x000fc60000000000 */
[----:B------:R-:W-:-:S05]  /*1650*/  DFMA R16, R16, R28, 1 ;  /* 0x3ff000001010742b */ /* 0x000fca000000001c */
[----:B------:R-:W-:-:S05]  /*1660*/  DMUL R22, R14, -2 ;  /* 0xc00000000e167828 */ /* 0x000fca0000000000 */
[----:B------:R-:W-:Y:S02]  /*1670*/  LEA R17, R5, R17, 0x14 ;  /* 0x0000001105117211 */ /* 0x000fe400078ea0ff */
[----:B------:R-:W-:Y:S01]  /*1680*/  LEA R5, R4, 0x3ff00000, 0x14 ;  /* 0x3ff0000004057811 */ /* 0x000fe200078ea0ff */
[----:B------:R-:W-:Y:S01]  /*1690*/  DFMA R22, R12, R22, R20 ;  /* 0x000000160c16722b */ /* 0x000fe20000000014 */
[----:B------:R-:W-:-:S06]  /*16a0*/  IMAD.MOV.U32 R4, RZ, RZ, RZ ;  /* 0x000000ffff047224 */ /* 0x000fcc00078e00ff */
[----:B------:R-:W-:Y:S02]  /*16b0*/  DMUL R4, R16, R4 ;  /* 0x0000000410047228 */ /* 0x000fe40000000000 */
[----:B------:R-:W-:-:S06]  /*16c0*/  DADD R22, -R14, R22 ;  /* 0x000000000e167229 */ /* 0x000fcc0000000116 */
[----:B------:R-:W-:Y:S02]  /*16d0*/  DFMA R10, R4, R10, R4 ;  /* 0x0000000a040a722b */ /* 0x000fe40000000004 */
[----:B------:R-:W-:-:S08]  /*16e0*/  DFMA R22, R18, R22, R14 ;  /* 0x000000161216722b */ /* 0x000fd0000000000e */
[----:B------:R-:W-:-:S10]  /*16f0*/  DMUL R10, R22, R10 ;  /* 0x0000000a160a7228 */ /* 0x000fd40000000000 */
[----:B------:R-:W-:Y:S02]  /*1700*/  FSEL R10, R10, RZ, !P0 ;  /* 0x000000ff0a0a7208 */ /* 0x000fe40004000000 */
[----:B------:R-:W-:Y:S02]  /*1710*/  FSEL R11, R11, RZ, !P0 ;  /* 0x000000ff0b0b7208 */ /* 0x000fe40004000000 */
[----:B------:R-:W-:-:S04]  /*1720*/  ISETP.GE.AND P0, PT, R9, RZ, PT ;  /* 0x000000ff0900720c */ /* 0x000fc80003f06270 */
[----:B------:R-:W-:-:S10]  /*1730*/  DADD R4, -R10, 2 ;  /* 0x400000000a047429 */ /* 0x000fd40000000100 */
[----:B------:R-:W-:Y:S02]  /*1740*/  FSEL R14, R4, R10, !P0 ;  /* 0x0000000a040e7208 */ /* 0x000fe40004000000 */
[----:B------:R-:W-:Y:S01]  /*1750*/  FSEL R15, R5, R11, !P0 ;  /* 0x0000000b050f7208 */ /* 0x000fe20004000000 */
[----:B------:R-:W-:Y:S06]  /*1760*/  BRA `(.L_x_21) ;  /* 0x0000000000247947 */ /* 0x000fec0003800000 */
.L_x_20:
[----:B------:R-:W-:Y:S01]  /*1770*/  DADD R4, R8, R8 ;  /* 0x0000000008047229 */ /* 0x000fe20000000008 */
[----:B------:R-:W-:Y:S02]  /*1780*/  ISETP.GE.AND P0, PT, R9, RZ, PT ;  /* 0x000000ff0900720c */ /* 0x000fe40003f06270 */
[----:B------:R-:W-:Y:S02]  /*1790*/  ISETP.NE.AND P1, PT, R8, RZ, PT ;  /* 0x000000ff0800720c */ /* 0x000fe40003f25270 */
[----:B------:R-:W-:Y:S02]  /*17a0*/  FSEL R9, RZ, 2, P0 ;  /* 0x40000000ff097808 */ /* 0x000fe40000000000 */
[----:B------:R-:W-:-:S03]  /*17b0*/  ISETP.NE.AND P0, PT, R13, 0x7ff00000, PT ;  /* 0x7ff000000d00780c */ /* 0x000fc60003f05270 */
[----:B------:R-:W-:Y:S02]  /*17c0*/  FSEL R15, R4, RZ, P1 ;  /* 0x000000ff040f7208 */ /* 0x000fe40000800000 */
[-C--:B------:R-:W-:Y:S02]  /*17d0*/  FSEL R9, R9, R5.reuse, !P1 ;  /* 0x0000000509097208 */ /* 0x080fe40004800000 */
[----:B------:R-:W-:Y:S02]  /*17e0*/  FSEL R14, R15, R4, !P0 ;  /* 0x000000040f0e7208 */ /* 0x000fe40004000000 */
[----:B------:R-:W-:-:S07]  /*17f0*/  FSEL R15, R9, R5, !P0 ;  /* 0x00000005090f7208 */ /* 0x000fce0004000000 */
.L_x_21:
[----:B------:R-:W-:Y:S05]  /*1800*/  BSYNC.RECONVERGENT B2 ;  /* 0x0000000000027941 */ /* 0x000fea0003800200 */
.L_x_19:
[----:B------:R-:W-:Y:S01]  /*1810*/  UMOV UR6, 0x4d013a93 ;  /* 0x4d013a9300067882 */ /* 0x000fe20000000000 */
[----:B------:R-:W-:Y:S01]  /*1820*/  UMOV UR7, 0x3ff40d84 ;  /* 0x3ff40d8400077882 */ /* 0x000fe20000000000 */
[----:B------:R-:W-:Y:S01]  /*1830*/  IMAD.MOV.U32 R4, RZ, RZ, 0x1 ;  /* 0x00000001ff047424 */ /* 0x000fe200078e00ff */
[----:B------:R-:W-:Y:S01]  /*1840*/  DMUL R14, R14, UR6 ;  /* 0x000000060e0e7c28 */ /* 0x000fe20008000000 */
[----:B------:R-:W-:Y:S01]  /*1850*/  IMAD.MOV.U32 R10, RZ, RZ, R2 ;  /* 0x000000ffff0a7224 */ /* 0x000fe200078e0002 */
[----:B------:R-:W-:Y:S01]  /*1860*/  FSETP.GEU.AND P1, PT, |R3|, 6.5827683646048100446e-37, PT ;  /* 0x036000000300780b */ /* 0x000fe20003f2e200 */
[----:B------:R-:W-:Y:S01]  /*1870*/  IMAD.MOV.U32 R11, RZ, RZ, R3 ;  /* 0x000000ffff0b7224 */ /* 0x000fe200078e0003 */
[----:B------:R-:W-:Y:S02]  /*1880*/  BSSY.RECONVERGENT B4, `(.L_x_14) ;  /* 0x0000011000047945 */ /* 0x000fe40003800200 */
[----:B------:R-:W0:Y:S02]  /*1890*/  MUFU.RCP64H R5, R15 ;  /* 0x0000000f00057308 */ /* 0x000e240000001800 */
[----:B0-----:R-:W-:-:S08]  /*18a0*/  DFMA R8, -R14, R4, 1 ;  /* 0x3ff000000e08742b */ /* 0x001fd00000000104 */
[----:B------:R-:W-:-:S08]  /*18b0*/  DFMA R8, R8, R8, R8 ;  /* 0x000000080808722b */ /* 0x000fd00000000008 */
[----:B------:R-:W-:-:S08]  /*18c0*/  DFMA R8, R4, R8, R4 ;  /* 0x000000080408722b */ /* 0x000fd00000000004 */
[----:B------:R-:W-:-:S08]  /*18d0*/  DFMA R4, -R14, R8, 1 ;  /* 0x3ff000000e04742b */ /* 0x000fd00000000108 */
[----:B------:R-:W-:-:S08]  /*18e0*/  DFMA R4, R8, R4, R8 ;  /* 0x000000040804722b */ /* 0x000fd00000000008 */
[----:B------:R-:W-:-:S08]  /*18f0*/  DMUL R8, R4, R10 ;  /* 0x0000000a04087228 */ /* 0x000fd00000000000 */
[----:B------:R-:W-:-:S08]  /*1900*/  DFMA R10, -R14, R8, R10 ;  /* 0x000000080e0a722b */ /* 0x000fd0000000010a */
[----:B------:R-:W-:-:S10]  /*1910*/  DFMA R8, R4, R10, R8 ;  /* 0x0000000a0408722b */ /* 0x000fd40000000008 */
[----:B------:R-:W-:-:S05]  /*1920*/  FFMA R4, RZ, R15, R9 ;  /* 0x0000000fff047223 */ /* 0x000fca0000000009 */
[----:B------:R-:W-:-:S13]  /*1930*/  FSETP.GT.AND P0, PT, |R4|, 1.469367938527859385e-39, PT ;  /* 0x001000000400780b */ /* 0x000fda0003f04200 */
[----:B------:R-:W-:Y:S05]  /*1940*/  @P0 BRA P1, `(.L_x_22) ;  /* 0x0000000000100947 */ /* 0x000fea0000800000 */
[----:B------:R-:W-:Y:S01]  /*1950*/  IMAD.MOV.U32 R18, RZ, RZ, R2 ;  /* 0x000000ffff127224 */ /* 0x000fe200078e0002 */
[----:B------:R-:W-:Y:S01]  /*1960*/  MOV R6, 0x1990 ;  /* 0x0000199000067802 */ /* 0x000fe20000000f00 */
[----:B------:R-:W-:-:S07]  /*1970*/  IMAD.MOV.U32 R19, RZ, RZ, R3 ;  /* 0x000000ffff137224 */ /* 0x000fce00078e0003 */
[----:B------:R-:W-:Y:S05]  /*1980*/  CALL.REL.NOINC `($__internal_1_$__cuda_sm20_div_rn_f64_full) ;  /* 0x0000004400ac7944 */ /* 0x000fea0003c00000 */
.L_x_22:
[----:B------:R-:W-:Y:S05]  /*1990*/  BSYNC.RECONVERGENT B4 ;  /* 0x0000000000047941 */ /* 0x000fea0003800200 */
.L_x_14:
[----:B------:R-:W-:Y:S05]  /*19a0*/  BSYNC.RECONVERGENT B3 ;  /* 0x0000000000037941 */ /* 0x000fea0003800200 */
.L_x_4:
[----:B------:R-:W0:Y:S01]  /*19b0*/  LDC.64 R2, c[0x0][0x398] ;  /* 0x0000e600ff027b82 */ /* 0x000e220000000a00 */
[----:B------:R-:W-:Y:S01]  /*19c0*/  R2UR UR6, R30 ;  /* 0x000000001e0672ca */ /* 0x000fe200000e0000 */
[----:B------:R-:W-:Y:S01]  /*19d0*/  DMUL R8, R26, R8 ;  /* 0x000000081a087228 */ /* 0x000fe20000000000 */
[----:B------:R-:W-:Y:S01]  /*19e0*/  R2UR UR7, R31 ;  /* 0x000000001f0772ca */ /* 0x000fe200000e0000 */
[----:B0-----:R-:W-:-:S12]  /*19f0*/  IMAD.WIDE R2, R7, 0x8, R2 ;  /* 0x0000000807027825 */ /* 0x001fd800078e0202 */
[----:B------:R0:W-:Y:S01]  /*1a00*/  STG.E.64 desc[UR6][R2.64], R8 ;  /* 0x0000000802007986 */ /* 0x0001e2000c101b06 */
[----:B------:R-:W-:Y:S05]  /*1a10*/  BRA `(.L_x_23) ;  /* 0x0000004000c87947 */ /* 0x000fea0003800000 */
.L_x_3:
[----:B------:R-:W-:-:S14]  /*1a20*/  DSETP.GT.AND P0, PT, R28, 15, PT ;  /* 0x402e00001c00742a */ /* 0x000fdc0003f04000 */
        /* <DEDUP_REMOVED lines=15> */
[----:B------:R-:W-:Y:S01]  /*1b20*/  IMAD.MOV.U32 R4, RZ, RZ, R24 ;  /* 0x000000ffff047224 */ /* 0x000fe200078e0018 */
[----:B------:R-:W-:Y:S02]  /*1b30*/  MOV R5, R25 ;  /* 0x0000001900057202 */ /* 0x000fe40000000f00 */
[----:B------:R-:W-:Y:S01]  /*1b40*/  MOV R2, 0x1b70 ;  /* 0x00001b7000027802 */ /* 0x000fe20000000f00 */
[----:B------:R-:W-:-:S07]  /*1b50*/  VIADD R10, R10, 0xfff00000 ;  /* 0xfff000000a0a7836 */ /* 0x000fce0000000000 */
[----:B------:R-:W-:Y:S05]  /*1b60*/  CALL.REL.NOINC `($__internal_0_$__cuda_sm20_dblrcp_rn_slowpath_v3) ;  /* 0x0000004000907944 */ /* 0x000fea0003c00000 */
.L_x_28:
[----:B------:R-:W-:Y:S05]  /*1b70*/  BSYNC.RECONVERGENT B2 ;  /* 0x0000000000027941 */ /* 0x000fea0003800200 */
.L_x_27:
        /* <DEDUP_REMOVED lines=21> */
[----:B------:R-:W-:Y:S02]  /*1cd0*/  IMAD.MOV.U32 R4, RZ, RZ, R8 ;  /* 0x000000ffff047224 */ /* 0x000fe400078e0008 */
[----:B------:R-:W-:-:S07]  /*1ce0*/  IMAD.MOV.U32 R5, RZ, RZ, R9 ;  /* 0x000000ffff057224 */ /* 0x000fce00078e0009 */
.L_x_30:
[----:B------:R-:W-:Y:S05]  /*1cf0*/  BSYNC.RECONVERGENT B4 ;  /* 0x0000000000047941 */ /* 0x000fea0003800200 */
.L_x_29:
[----:B------:R-:W0:Y:S01]  /*1d00*/  MUFU.RCP64H R3, R21 ;  /* 0x0000001500037308 */ /* 0x000e220000001800 */
[----:B------:R-:W-:Y:S01]  /*1d10*/  MOV R2, 0x1 ;  /* 0x0000000100027802 */ /* 0x000fe20000000f00 */
        /* <DEDUP_REMOVED lines=20> */
.L_x_32:
[----:B------:R-:W-:Y:S05]  /*1e60*/  BSYNC.RECONVERGENT B4 ;  /* 0x0000000000047941 */ /* 0x000fea0003800200 */
.L_x_31:
        /* <DEDUP_REMOVED lines=17> */
[----:B------:R-:W-:Y:S01]  /*1f80*/  MOV R15, R21 ;  /* 0x00000015000f7202 */ /* 0x000fe20000000f00 */
[----:B------:R-:W-:Y:S01]  /*1f90*/  IMAD.MOV.U32 R18, RZ, RZ, -0x66666666 ;  /* 0x9999999aff127424 */ /* 0x000fe200078e00ff */
[----:B------:R-:W-:Y:S01]  /*1fa0*/  MOV R6, 0x1fd0 ;  /* 0x00001fd000067802 */ /* 0x000fe20000000f00 */
[----:B------:R-:W-:-:S07]  /*1fb0*/  IMAD.MOV.U32 R19, RZ, RZ, -0x3fe26667 ;  /* 0xc01d9999ff137424 */ /* 0x000fce00078e00ff */
[----:B------:R-:W-:Y:S05]  /*1fc0*/  CALL.REL.NOINC `($__internal_1_$__cuda_sm20_div_rn_f64_full) ;  /* 0x00000040001c7944 */ /* 0x000fea0003c00000 */
.L_x_34:
[----:B------:R-:W-:Y:S05]  /*1fd0*/  BSYNC.RECONVERGENT B4 ;  /* 0x0000000000047941 */ /* 0x000fea0003800200 */
.L_x_33:
[----:B------:R-:W-:-:S08]  /*1fe0*/  DADD R8, R8, 1 ;  /* 0x3ff0000008087429 */ /* 0x000fd00000000000 */
[----:B------:R-:W-:-:S08]  /*1ff0*/  DFMA R8, R8, R2, 1 ;  /* 0x3ff000000808742b */ /* 0x000fd00000000002 */
[----:B------:R-:W-:-:S08]  /*2000*/  DFMA R8, R8, R4, 1 ;  /* 0x3ff000000808742b */ /* 0x000fd00000000004 */
[----:B------:R-:W-:Y:S01]  /*2010*/  DFMA R22, R8, R22, R24 ;  /* 0x000000160816722b */ /* 0x000fe20000000018 */
[----:B------:R-:W-:Y:S10]  /*2020*/  BRA `(.L_x_35) ;  /* 0x0000001000647947 */ /* 0x000ff40003800000 */
.L_x_26:
[----:B------:R-:W-:Y:S01]  /*2030*/  DMUL R4, R24, R24 ;  /* 0x0000001818047228 */ /* 0x000fe20000000000 */
[----:B------:R-:W-:Y:S01]  /*2040*/  IMAD.MOV.U32 R10, RZ, RZ, 0x652b82fe ;  /* 0x652b82feff0a7424 */ /* 0x000fe200078e00ff */
[----:B------:R-:W-:Y:S01]  /*2050*/  UMOV UR6, 0xfefa39ef ;  /* 0xfefa39ef00067882 */ /* 0x000fe20000000000 */
[----:B------:R-:W-:Y:S01]  /*2060*/  IMAD.MOV.U32 R11, RZ, RZ, 0x3ff71547 ;  /* 0x3ff71547ff0b7424 */ /* 0x000fe200078e00ff */
[----:B------:R-:W-:Y:S01]  /*2070*/  UMOV UR7, 0x3fe62e42 ;  /* 0x3fe62e4200077882 */ /* 0x000fe20000000000 */
[----:B------:R-:W0:Y:S01]  /*2080*/  MUFU.RCP64H R15, 1.4141998291015625 ;  /* 0x3ff6a090000f7908 */ /* 0x000e220000001800 */
[----:B------:R-:W-:Y:S01]  /*2090*/  MOV R14, 0x1 ;  /* 0x00000001000e7802 */ /* 0x000fe20000000f00 */
        /* <DEDUP_REMOVED lines=11> */
[----:B------:R-:W-:Y:S01]  /*2150*/  IMAD.MOV.U32 R8, RZ, RZ, -0x35dec16 ;  /* 0xfca213eaff087424 */ /* 0x000fe200078e00ff */
[----:B------:R-:W-:Y:S01]  /*2160*/  UMOV UR7, 0x3e5ade15 ;  /* 0x3e5ade1500077882 */ /* 0x000fe20000000000 */
[----:B------:R-:W-:-:S06]  /*2170*/  IMAD.MOV.U32 R9, RZ, RZ, 0x3e928af3 ;  /* 0x3e928af3ff097424 */ /* 0x000fcc00078e00ff */
        /* <DEDUP_REMOVED lines=46> */
[----:B------:R-:W-:Y:S01]  /*2460*/  @!P3 LEA.HI R2, R10, R10, RZ, 0x1 ;  /* 0x0000000a0a02b211 */ /* 0x000fe200078f08ff */
[----:B------:R-:W-:-:S03]  /*2470*/  @!P3 IMAD.MOV.U32 R4, RZ, RZ, R12 ;  /* 0x000000ffff04b224 */ /* 0x000fc600078e000c */
[----:B------:R-:W-:Y:S02]  /*2480*/  @!P3 SHF.R.S32.HI R5, RZ, 0x1, R2 ;  /* 0x00000001ff05b819 */ /* 0x000fe40000011402 */
[----:B------:R-:W-:-:S03]  /*2490*/  FSEL R2, R14, RZ, P2 ;  /* 0x000000ff0e027208 */ /* 0x000fc60001000000 */
[----:B------:R-:W-:Y:S02]  /*24a0*/  @!P3 IMAD.IADD R10, R10, 0x1, -R5 ;  /* 0x000000010a0ab824 */ /* 0x000fe400078e0a05 */
[----:B------:R-:W-:-:S03]  /*24b0*/  @!P3 IMAD R5, R5, 0x100000, R13 ;  /* 0x001000000505b824 */ /* 0x000fc600078e020d */
[----:B------:R-:W-:Y:S01]  /*24c0*/  @!P3 LEA R11, R10, 0x3ff00000, 0x14 ;  /* 0x3ff000000a0bb811 */ /* 0x000fe200078ea0ff */
[----:B------:R-:W-:-:S06]  /*24d0*/  @!P3 IMAD.MOV.U32 R10, RZ, RZ, RZ ;  /* 0x000000ffff0ab224 */ /* 0x000fcc00078e00ff */
[----:B------:R-:W-:-:S11]  /*24e0*/  @!P3 DMUL R2, R4, R10 ;  /* 0x0000000a0402b228 */ /* 0x000fd60000000000 */
.L_x_37:
[----:B------:R-:W-:Y:S05]  /*24f0*/  BSYNC.RECONVERGENT B2 ;  /* 0x0000000000027941 */ /* 0x000fea0003800200 */
.L_x_36:
[----:B------:R-:W-:Y:S04]  /*2500*/  BSSY.RECONVERGENT B4, `(.L_x_38) ;  /* 0x0000008000047945 */ /* 0x000fe80003800200 */
[----:B------:R-:W-:Y:S05]  /*2510*/  @P0 BRA P1, `(.L_x_39) ;  /* 0x0000000000180947 */ /* 0x000fea0000800000 */
[----:B------:R-:W-:Y:S01]  /*2520*/  IMAD.MOV.U32 R18, RZ, RZ, R24 ;  /* 0x000000ffff127224 */ /* 0x000fe200078e0018 */
[----:B------:R-:W-:Y:S01]  /*2530*/  MOV R14, 0x2de00d1b ;  /* 0x2de00d1b000e7802 */ /* 0x000fe20000000f00 */
[----:B------:R-:W-:Y:S01]  /*2540*/  IMAD.MOV.U32 R19, RZ, RZ, R25 ;  /* 0x000000ffff137224 */ /* 0x000fe200078e0019 */
[----:B------:R-:W-:Y:S01]  /*2550*/  MOV R6, 0x2580 ;  /* 0x0000258000067802 */ /* 0x000fe20000000f00 */
[----:B------:R-:W-:-:S07]  /*2560*/  IMAD.MOV.U32 R15, RZ, RZ, 0x3ff6a090 ;  /* 0x3ff6a090ff0f7424 */ /* 0x000fce00078e00ff */
[----:B------:R-:W-:Y:S05]  /*2570*/  CALL.REL.NOINC `($__internal_1_$__cuda_sm20_div_rn_f64_full) ;  /* 0x0000003800b07944 */ /* 0x000fea0003c00000 */
.L_x_39:
[----:B------:R-:W-:Y:S05]  /*2580*/  BSYNC.RECONVERGENT B4 ;  /* 0x0000000000047941 */ /* 0x000fea0003800200 */
.L_x_38:
        /* <DEDUP_REMOVED lines=8> */
[----:B------:R-:W-:Y:S02]  /*2610*/  ISETP.GT.U32.AND P0, PT, R5, 0x403b4000, PT ;  /* 0x403b40000500780c */ /* 0x000fe40003f04070 */
[----:B------:R-:W-:-:S06]  /*2620*/  DADD R14, R4, 4 ;  /* 0x40100000040e7429 */ /* 0x000fcc0000000000 */
[----:B------:R-:W0:Y:S02]  /*2630*/  MUFU.RCP64H R13, R15 ;  /* 0x0000000f000d7308 */ /* 0x000e240000001800 */
[----:B0-----:R-:W-:-:S08]  /*2640*/  DFMA R10, -R14, R12, 1 ;  /* 0x3ff000000e0a742b */ /* 0x001fd0000000010c */
        /* <DEDUP_REMOVED lines=8> */
[----:B------:R-:W-:Y:S02]  /*26d0*/  IMAD.MOV.U32 R10, RZ, RZ, -0x2fc2cd8 ;  /* 0xfd03d328ff0a7424 */ /* 0x000fe400078e00ff */
[----:B------:R-:W-:Y:S02]  /*26e0*/  IMAD.MOV.U32 R11, RZ, RZ, 0x3e44e1c6 ;  /* 0x3e44e1c6ff0b7424 */ /* 0x000fe400078e00ff */
[----:B------:R-:W-:Y:S02]  /*26f0*/  IMAD.MOV.U32 R16, RZ, RZ, 0x0 ;  /* 0x00000000ff107424 */ /* 0x000fe400078e00ff */
[----:B------:R-:W-:Y:S02]  /*2700*/  IMAD.MOV.U32 R17, RZ, RZ, 0x3ff00000 ;  /* 0x3ff00000ff117424 */ /* 0x000fe400078e00ff */
[----:B------:R-:W-:Y:S01]  /*2710*/  DFMA R10, R12, -UR6, -R10 ;  /* 0x800000060c0a7c2b */ /* 0x000fe2000800080a */
[----:B------:R-:W-:Y:S01]  /*2720*/  UMOV UR6, 0x9f7a56b6 ;  /* 0x9f7a56b600067882 */ /* 0x000fe20000000000 */
[----:B------:R-:W-:-:S02]  /*2730*/  UMOV UR7, 0x3e433014 ;  /* 0x3e43301400077882 */ /* 0x000fc40000000000 */
[----:B------:R-:W-:-:S04]  /*2740*/  DFMA R16, R4, 2, R16 ;  /* 0x400000000410782b */ /* 0x000fc80000000010 */
        /* <DEDUP_REMOVED lines=47> */
[----:B------:R-:W-:Y:S01]  /*2a40*/  UMOV UR7, 0x3fb9ddb2 ;  /* 0x3fb9ddb200077882 */ /* 0x000fe20000000000 */
[----:B------:R-:W0:Y:S01]  /*2a50*/  MUFU.RCP64H R11, R17 ;  /* 0x00000011000b7308 */ /* 0x000e220000001800 */
[----:B------:R-:W-:-:S04]  /*2a60*/  IMAD.MOV.U32 R10, RZ, RZ, RZ ;  /* 0x000000ffff0a7224 */ /* 0x000fc800078e00ff */
[----:B------:R-:W-:Y:S01]  /*2a70*/  DFMA R14, R12, R14, -UR6 ;  /* 0x800000060c0e7e2b */ /* 0x000fe2000800000e */
[----:B------:R-:W-:Y:S01]  /*2a80*/  UMOV UR6, 0xfcfa5fda ;  /* 0xfcfa5fda00067882 */ /* 0x000fe20000000000 */
[----:B------:R-:W-:-:S06]  /*2a90*/  UMOV UR7, 0x3fb16ece ;  /* 0x3fb16ece00077882 */ /* 0x000fcc0000000000 */
[----:B------:R-:W-:Y:S01]  /*2aa0*/  DFMA R14, R12, R14, UR6 ;  /* 0x000000060c0e7e2b */ /* 0x000fe2000800000e */
[----:B------:R-:W-:Y:S01]  /*2ab0*/  UMOV UR6, 0xf66fb6d6 ;  /* 0xf66fb6d600067882 */ /* 0x000fe20000000000 */
[----:B------:R-:W-:Y:S01]  /*2ac0*/  UMOV UR7, 0x3f8f7f5d ;  /* 0x3f8f7f5d00077882 */ /* 0x000fe20000000000 */
[----:B0-----:R-:W-:Y:S01]  /*2ad0*/  DFMA R18, -R16, R10, 1 ;  /* 0x3ff000001012742b */ /* 0x001fe2000000010a */
[----:B------:R-:W-:Y:S01]  /*2ae0*/  MOV R16, 0x652b82fe ;  /* 0x652b82fe00107802 */ /* 0x000fe20000000f00 */
[----:B------:R-:W-:-:S03]  /*2af0*/  IMAD.MOV.U32 R17, RZ, RZ, 0x3ff71547 ;  /* 0x3ff71547ff117424 */ /* 0x000fc600078e00ff */
[----:B------:R-:W-:Y:S01]  /*2b00*/  DFMA R14, R12, R14, UR6 ;  /* 0x000000060c0e7e2b */ /* 0x000fe2000800000e */
[----:B------:R-:W-:Y:S01]  /*2b10*/  UMOV UR6, 0xd154a29d ;  /* 0xd154a29d00067882 */ /* 0x000fe20000000000 */
[----:B------:R-:W-:Y:S01]  /*2b20*/  UMOV UR7, 0x3fc1df1a ;  /* 0x3fc1df1a00077882 */ /* 0x000fe20000000000 */
[----:B------:R-:W-:-:S05]  /*2b30*/  DFMA R18, R18, R18, R18 ;  /* 0x000000121212722b */ /* 0x000fca0000000012 */
[----:B------:R-:W-:Y:S01]  /*2b40*/  DFMA R14, R12, R14, -UR6 ;  /* 0x800000060c0e7e2b */ /* 0x000fe2000800000e */
[----:B------:R-:W-:Y:S01]  /*2b50*/  UMOV UR6, 0x16e9fd7f ;  /* 0x16e9fd7f00067882 */ /* 0x000fe20000000000 */
[----:B------:R-:W-:Y:S01]  /*2b60*/  UMOV UR7, 0x3ff3ba59 ;  /* 0x3ff3ba5900077882 */ /* 0x000fe20000000000 */
[----:B------:R-:W-:-:S05]  /*2b70*/  DFMA R10, R10, R18, R10 ;  /* 0x000000120a0a722b */ /* 0x000fca000000000a */
[----:B------:R-:W-:Y:S01]  /*2b80*/  DFMA R18, R12, R14, UR6 ;  /* 0x000000060c127e2b */ /* 0x000fe2000800000e */
[----:B------:R-:W-:Y:S01]  /*2b90*/  UMOV UR6, 0xfefa39ef ;  /* 0xfefa39ef00067882 */ /* 0x000fe20000000000 */
[----:B------:R-:W-:Y:S01]  /*2ba0*/  DMUL R12, R4, -R4 ;  /* 0x80000004040c7228 */ /* 0x000fe20000000000 */
[----:B------:R-:W-:-:S05]  /*2bb0*/  UMOV UR7, 0x3fe62e42 ;  /* 0x3fe62e4200077882 */ /* 0x000fca0000000000 */
[----:B------:R-:W-:Y:S02]  /*2bc0*/  DMUL R14, R18, R10 ;  /* 0x0000000a120e7228 */ /* 0x000fe40000000000 */
[----:B------:R-:W-:-:S06]  /*2bd0*/  DFMA R16, R12, R16, 6.75539944105574400000e+15 ;  /* 0x433800000c10742b */ /* 0x000fcc0000000010 */
[----:B------:R-:W-:Y:S02]  /*2be0*/  DMUL R22, R14, -2 ;  /* 0xc00000000e167828 */ /* 0x000fe40000000000 */
[----:B------:R-:W-:Y:S02]  /*2bf0*/  DADD R20, R16, -6.75539944105574400000e+15 ;  /* 0xc338000010147429 */ /* 0x000fe40000000000 */
[----:B------:R-:W-:-:S04]  /*2c00*/  LEA.HI R6, R16, R16, RZ, 0x1 ;  /* 0x0000001010067211 */ /* 0x000fc800078f08ff */
[----:B------:R-:W-:Y:S01]  /*2c10*/  DFMA R18, R4, R22, R18 ;  /* 0x000000160412722b */ /* 0x000fe20000000012 */
[----:B------:R-:W-:Y:S01]  /*2c20*/  SHF.R.S32.HI R17, RZ, 0x1, R6 ;  /* 0x00000001ff117819 */ /* 0x000fe20000011406 */
[--C-:B------:R-:W-:Y:S01]  /*2c30*/  DFMA R22, R20, -UR6, R12.reuse ;  /* 0x8000000614167c2b */ /* 0x100fe2000800000c */
[----:B------:R-:W-:Y:S01]  /*2c40*/  UMOV UR6, 0x3b39803f ;  /* 0x3b39803f00067882 */ /* 0x000fe20000000000 */
[----:B------:R-:W-:Y:S01]  /*2c50*/  UMOV UR7, 0x3c7abc9e ;  /* 0x3c7abc9e00077882 */ /* 0x000fe20000000000 */
[----:B------:R-:W-:Y:S01]  /*2c60*/  DFMA R12, -R4, R4, -R12 ;  /* 0x00000004040c722b */ /* 0x000fe2000000090c */
[----:B------:R-:W-:Y:S02]  /*2c70*/  IMAD.IADD R16, R16, 0x1, -R17 ;  /* 0x0000000110107824 */ /* 0x000fe400078e0a11 */
[----:B------:R-:W-:Y:S02]  /*2c80*/  DADD R18, -R14, R18 ;  /* 0x000000000e127229 */ /* 0x000fe40000000112 */
[----:B------:R-:W-:Y:S01]  /*2c90*/  DFMA R20, R20, -UR6, R22 ;  /* 0x8000000614147c2b */ /* 0x000fe20008000016 */
[----:B------:R-:W-:Y:S01]  /*2ca0*/  UMOV UR6, 0x69ce2bdf ;  /* 0x69ce2bdf00067882 */ /* 0x000fe20000000000 */
[----:B------:R-:W-:Y:S01]  /*2cb0*/  IMAD.MOV.U32 R22, RZ, RZ, -0x35dec16 ;  /* 0xfca213eaff167424 */ /* 0x000fe200078e00ff */
[----:B------:R-:W-:Y:S01]  /*2cc0*/  UMOV UR7, 0x3e5ade15 ;  /* 0x3e5ade1500077882 */ /* 0x000fe20000000000 */
[----:B------:R-:W-:-:S02]  /*2cd0*/  IMAD.MOV.U32 R23, RZ, RZ, 0x3e928af3 ;  /* 0x3e928af3ff177424 */ /* 0x000fc400078e00ff */
[----:B------:R-:W-:-:S04]  /*2ce0*/  DFMA R18, R10, R18, R14 ;  /* 0x000000120a12722b */ /* 0x000fc8000000000e */
[----:B------:R-:W-:Y:S01]  /*2cf0*/  DFMA R22, R20, UR6, R22 ;  /* 0x0000000614167c2b */ /* 0x000fe20008000016 */
        /* <DEDUP_REMOVED lines=23> */
[----:B------:R-:W-:-:S08]  /*2e70*/  DFMA R22, R20, R22, UR6 ;  /* 0x0000000614167e2b */ /* 0x000fd00008000016 */
[----:B------:R-:W-:-:S08]  /*2e80*/  DFMA R22, R20, R22, 1 ;  /* 0x3ff000001416742b */ /* 0x000fd00000000016 */
[----:B------:R-:W-:-:S10]  /*2e90*/  DFMA R20, R20, R22, 1 ;  /* 0x3ff000001414742b */ /* 0x000fd40000000016 */
[----:B------:R-:W-:Y:S01]  /*2ea0*/  IMAD R21, R17, 0x100000, R21 ;  /* 0x0010000011157824 */ /* 0x000fe200078e0215 */
[----:B------:R-:W-:Y:S01]  /*2eb0*/  LEA R17, R16, 0x3ff00000, 0x14 ;  /* 0x3ff0000010117811 */ /* 0x000fe200078ea0ff */
[----:B------:R-:W-:-:S06]  /*2ec0*/  IMAD.MOV.U32 R16, RZ, RZ, RZ ;  /* 0x000000ffff107224 */ /* 0x000fcc00078e00ff */
[----:B------:R-:W-:-:S08]  /*2ed0*/  DMUL R16, R20, R16 ;  /* 0x0000001014107228 */ /* 0x000fd00000000000 */
        /* <DEDUP_REMOVED lines=9> */
.L_x_41:
        /* <DEDUP_REMOVED lines=9> */
.L_x_42:
[----:B------:R-:W-:Y:S05]  /*3000*/  BSYNC.RECONVERGENT B2 ;  /* 0x0000000000027941 */ /* 0x000fea0003800200 */
.L_x_40:
[----:B------:R-:W-:Y:S01]  /*3010*/  UMOV UR6, 0x4d013a93 ;  /* 0x4d013a9300067882 */ /* 0x000fe20000000000 */
[----:B------:R-:W-:Y:S01]  /*3020*/  UMOV UR7, 0x3ff40d84 ;  /* 0x3ff40d8400077882 */ /* 0x000fe20000000000 */
[----:B------:R-:W-:Y:S01]  /*3030*/  IMAD.MOV.U32 R4, RZ, RZ, 0x1 ;  /* 0x00000001ff047424 */ /* 0x000fe200078e00ff */
[----:B------:R-:W-:Y:S01]  /*3040*/  DMUL R14, R14, UR6 ;  /* 0x000000060e0e7c28 */ /* 0x000fe20008000000 */
[----:B------:R-:W-:Y:S01]  /*3050*/  IMAD.MOV.U32 R10, RZ, RZ, R2 ;  /* 0x000000ffff0a7224 */ /* 0x000fe200078e0002 */
[----:B------:R-:W-:Y:S01]  /*3060*/  MOV R11, R3 ;  /* 0x00000003000b7202 */ /* 0x000fe20000000f00 */
[----:B------:R-:W-:Y:S01]  /*3070*/  BSSY.RECONVERGENT B4, `(.L_x_43) ;  /* 0x0000012000047945 */ /* 0x000fe20003800200 */
[----:B------:R-:W-:Y:S02]  /*3080*/  FSETP.GEU.AND P1, PT, |R3|, 6.5827683646048100446e-37, PT ;  /* 0x036000000300780b */ /* 0x000fe40003f2e200 */
        /* <DEDUP_REMOVED lines=16> */
.L_x_44:
[----:B------:R-:W-:Y:S05]  /*3190*/  BSYNC.RECONVERGENT B4 ;  /* 0x0000000000047941 */ /* 0x000fea0003800200 */
.L_x_43:
[----:B------:R-:W-:Y:S02]  /*31a0*/  IMAD.MOV.U32 R22, RZ, RZ, R8 ;  /* 0x000000ffff167224 */ /* 0x000fe400078e0008 */
[----:B------:R-:W-:-:S07]  /*31b0*/  IMAD.MOV.U32 R23, RZ, RZ, R9 ;  /* 0x000000ffff177224 */ /* 0x000fce00078e0009 */
.L_x_35:
[----:B------:R-:W-:Y:S05]  /*31c0*/  BSYNC.RECONVERGENT B3 ;  /* 0x0000000000037941 */ /* 0x000fea0003800200 */
.L_x_25:
[----:B------:R-:W0:Y:S01]  /*31d0*/  MUFU.RCP64H R3, 1.4142131805419921875 ;  /* 0x3ff6a09e00037908 */ /* 0x000e220000001800 */
[----:B------:R-:W-:Y:S01]  /*31e0*/  IMAD.MOV.U32 R10, RZ, RZ, 0x7098ef50 ;  /* 0x7098ef50ff0a7424 */ /* 0x000fe200078e00ff */
[----:B------:R-:W-:Y:S01]  /*31f0*/  FSETP.GEU.AND P1, PT, |R25|, 6.5827683646048100446e-37, PT ;  /* 0x036000001900780b */ /* 0x000fe20003f2e200 */
[----:B------:R-:W-:Y:S01]  /*3200*/  IMAD.MOV.U32 R11, RZ, RZ, 0x3ff6a09e ;  /* 0x3ff6a09eff0b7424 */ /* 0x000fe200078e00ff */
[----:B------:R-:W-:Y:S01]  /*3210*/  BSSY.RECONVERGENT B3, `(.L_x_45) ;  /* 0x0000014000037945 */ /* 0x000fe20003800200 */
[----:B------:R-:W-:Y:S01]  /*3220*/  IMAD.MOV.U32 R2, RZ, RZ, 0x1 ;  /* 0x00000001ff027424 */ /* 0x000fe200078e00ff */
[----:B------:R-:W-:-:S05]  /*3230*/  DMUL R26, R26, R22 ;  /* 0x000000161a1a7228 */ /* 0x000fca0000000000 */
[----:B0-----:R-:W-:-:S08]  /*3240*/  DFMA R4, R2, -R10, 1 ;  /* 0x3ff000000204742b */ /* 0x001fd0000000080a */
[----:B------:R-:W-:-:S08]  /*3250*/  DFMA R4, R4, R4, R4 ;  /* 0x000000040404722b */ /* 0x000fd00000000004 */
[----:B------:R-:W-:-:S08]  /*3260*/  DFMA R4, R2, R4, R2 ;  /* 0x000000040204722b */ /* 0x000fd00000000002 */
[----:B------:R-:W-:-:S08]  /*3270*/  DFMA R2, R4, -R10, 1 ;  /* 0x3ff000000402742b */ /* 0x000fd0000000080a */
[----:B------:R-:W-:-:S08]  /*3280*/  DFMA R2, R4, R2, R4 ;  /* 0x000000020402722b */ /* 0x000fd00000000004 */
[----:B------:R-:W-:-:S08]  /*3290*/  DMUL R8, R24, R2 ;  /* 0x0000000218087228 */ /* 0x000fd00000000000 */
[----:B------:R-:W-:-:S08]  /*32a0*/  DFMA R4, R8, -R10, R24 ;  /* 0x8000000a0804722b */ /* 0x000fd00000000018 */
[----:B------:R-:W-:-:S10]  /*32b0*/  DFMA R8, R2, R4, R8 ;  /* 0x000000040208722b */ /* 0x000fd40000000008 */
[----:B------:R-:W-:-:S05]  /*32c0*/  FFMA R2, RZ, 1.9267766475677490234, R9 ;  /* 0x3ff6a09eff027823 */ /* 0x000fca0000000009 */
[----:B------:R-:W-:-:S13]  /*32d0*/  FSETP.GT.AND P0, PT, |R2|, 1.469367938527859385e-39, PT ;  /* 0x001000000200780b */ /* 0x000fda0003f04200 */
[----:B------:R-:W-:Y:S05]  /*32e0*/  @P0 BRA P1, `(.L_x_46) ;  /* 0x0000000000180947 */ /* 0x000fea0000800000 */
[----:B------:R-:W-:Y:S01]  /*32f0*/  IMAD.MOV.U32 R18, RZ, RZ, R24 ;  /* 0x000000ffff127224 */ /* 0x000fe200078e0018 */
[----:B------:R-:W-:Y:S01]  /*3300*/  MOV R19, R25 ;  /* 0x0000001900137202 */ /* 0x000fe20000000f00 */
[----:B------:R-:W-:Y:S01]  /*3310*/  IMAD.MOV.U32 R14, RZ, RZ, 0x7098ef50 ;  /* 0x7098ef50ff0e7424 */ /* 0x000fe200078e00ff */
[----:B------:R-:W-:Y:S01]  /*3320*/  MOV R6, 0x3350 ;  /* 0x0000335000067802 */ /* 0x000fe20000000f00 */
[----:B------:R-:W-:-:S07]  /*3330*/  IMAD.MOV.U32 R15, RZ, RZ, 0x3ff6a09e ;  /* 0x3ff6a09eff0f7424 */ /* 0x000fce00078e00ff */
[----:B------:R-:W-:Y:S05]  /*3340*/  CALL.REL.NOINC `($__internal_1_$__cuda_sm20_div_rn_f64_full) ;  /* 0x0000002c003c7944 */ /* 0x000fea0003c00000 */
.L_x_46:
[----:B------:R-:W-:Y:S05]  /*3350*/  BSYNC.RECONVERGENT B3 ;  /* 0x0000000000037941 */ /* 0x000fea0003800200 */
.L_x_45:
        /* <DEDUP_REMOVED lines=26> */
[----:B------:R-:W-:-:S06]  /*3500*/  IMAD.MOV.U32 R3, RZ, RZ, 0x3e44e1c6 ;  /* 0x3e44e1c6ff037424 */ /* 0x000fcc00078e00ff */
        /* <DEDUP_REMOVED lines=48> */
[----:B------:R-:W-:Y:S01]  /*3810*/  MOV R18, 0xfca213ea ;  /* 0xfca213ea00127802 */ /* 0x000fe20000000f00 */
[----:B------:R-:W-:Y:S01]  /*3820*/  IMAD.MOV.U32 R19, RZ, RZ, 0x3e928af3 ;  /* 0x3e928af3ff137424 */ /* 0x000fe200078e00ff */
[----:B------:R-:W-:Y:S01]  /*3830*/  DFMA R16, R12, R16, UR6 ;  /* 0x000000060c107e2b */ /* 0x000fe20008000010 */
[----:B------:R-:W-:Y:S01]  /*3840*/  UMOV UR6, 0x69ce2bdf ;  /* 0x69ce2bdf00067882 */ /* 0x000fe20000000000 */
[----:B------:R-:W-:-:S03]  /*3850*/  UMOV UR7, 0x3e5ade15 ;  /* 0x3e5ade1500077882 */ /* 0x000fc60000000000 */
        /* <DEDUP_REMOVED lines=62> */
[----:B------:R-:W-:Y:S01]  /*3c40*/  IMAD R15, R3, 0x100000, R15 ;  /* 0x00100000030f7824 */ /* 0x000fe200078e020f */
[----:B------:R-:W-:Y:S01]  /*3c50*/  LEA R3, R2, 0x3ff00000, 0x14 ;  /* 0x3ff0000002037811 */ /* 0x000fe200078ea0ff */
[----:B------:R-:W-:Y:S01]  /*3c60*/  IMAD.MOV.U32 R2, RZ, RZ, RZ ;  /* 0x000000ffff027224 */ /* 0x000fe200078e00ff */
[----:B------:R-:W-:-:S05]  /*3c70*/  DFMA R20, R10, R20, R18 ;  /* 0x000000140a14722b */ /* 0x000fca0000000012 */
[----:B------:R-:W-:-:S03]  /*3c80*/  DMUL R2, R14, R2 ;  /* 0x000000020e027228 */ /* 0x000fc60000000000 */
[----:B------:R-:W-:-:S05]  /*3c90*/  DADD R20, -R12, R20 ;  /* 0x000000000c147229 */ /* 0x000fca0000000114 */
[----:B------:R-:W-:-:S03]  /*3ca0*/  DFMA R4, R2, R4, R2 ;  /* 0x000000040204722b */ /* 0x000fc60000000002 */
        /* <DEDUP_REMOVED lines=9> */
.L_x_48:
        /* <DEDUP_REMOVED lines=9> */
.L_x_49:
[----:B------:R-:W-:Y:S05]  /*3dd0*/  BSYNC.RECONVERGENT B2 ;  /* 0x0000000000027941 */ /* 0x000fea0003800200 */
.L_x_47:
[----:B------:R-:W-:Y:S01]  /*3de0*/  DMUL R4, R2, 0.5 ;  /* 0x3fe0000002047828 */ /* 0x000fe20000000000 */
[----:B------:R-:W-:Y:S09]  /*3df0*/  BSSY.RECONVERGENT B2, `(.L_x_50) ;  /* 0x0000053000027945 */ /* 0x000ff20003800200 */
[----:B------:R-:W-:Y:S01]  /*3e00*/  ISETP.GT.AND P0, PT, R5, 0xfffff, PT ;  /* 0x000fffff0500780c */ /* 0x000fe20003f04270 */
[----:B------:R-:W-:Y:S01]  /*3e10*/  IMAD.MOV.U32 R8, RZ, RZ, R4 ;  /* 0x000000ffff087224 */ /* 0x000fe200078e0004 */
[----:B------:R-:W-:Y:S01]  /*3e20*/  MOV R9, R5 ;  /* 0x0000000500097202 */ /* 0x000fe20000000f00 */
[----:B------:R-:W-:-:S10]  /*3e30*/  IMAD.MOV.U32 R3, RZ, RZ, R5 ;  /* 0x000000ffff037224 */ /* 0x000fd400078e0005 */
[----:B------:R-:W-:-:S10]  /*3e40*/  @!P0 DMUL R8, R8, 1.80143985094819840000e+16 ;  /* 0x4350000008088828 */ /* 0x000fd40000000000 */
[----:B------:R-:W-:Y:S02]  /*3e50*/  @!P0 IMAD.MOV.U32 R3, RZ, RZ, R9 ;  /* 0x000000ffff038224 */ /* 0x000fe400078e0009 */
[----:B------:R-:W-:Y:S02]  /*3e60*/  @!P0 IMAD.MOV.U32 R4, RZ, RZ, R8 ;  /* 0x000000ffff048224 */ /* 0x000fe400078e0008 */
[----:B------:R-:W-:-:S05]  /*3e70*/  VIADD R2, R3, 0xffffffff ;  /* 0xffffffff03027836 */ /* 0x000fca0000000000 */
[----:B------:R-:W-:Y:S01]  /*3e80*/  ISETP.GT.U32.AND P1, PT, R2, 0x7feffffe, PT ;  /* 0x7feffffe0200780c */ /* 0x000fe20003f24070 */
[----:B------:R-:W-:Y:S02]  /*3e90*/  IMAD.MOV.U32 R2, RZ, RZ, -0x3ff ;  /* 0xfffffc01ff027424 */ /* 0x000fe400078e00ff */
[----:B------:R-:W-:-:S10]  /*3ea0*/  @!P0 IMAD.MOV.U32 R2, RZ, RZ, -0x435 ;  /* 0xfffffbcbff028424 */ /* 0x000fd400078e00ff */
[----:B------:R-:W-:Y:S05]  /*3eb0*/  @P1 BRA `(.L_x_51) ;  /* 0x0000000400001947 */ /* 0x000fea0003800000 */
[----:B------:R-:W-:Y:S01]  /*3ec0*/  LOP3.LUT R5, R3, 0xfffff, RZ, 0xc0, !PT ;  /* 0x000fffff03057812 */ /* 0x000fe200078ec0ff */
[----:B------:R-:W-:Y:S01]  /*3ed0*/  IMAD.MOV.U32 R16, RZ, RZ, -0x748574fc ;  /* 0x8b7a8b04ff107424 */ /* 0x000fe200078e00ff */
[----:B------:R-:W-:Y:S01]  /*3ee0*/  MOV R8, RZ ;  /* 0x000000ff00087202 */ /* 0x000fe20000000f00 */
[----:B------:R-:W-:Y:S01]  /*3ef0*/  IMAD.MOV.U32 R17, RZ, RZ, 0x3ed0ee25 ;  /* 0x3ed0ee25ff117424 */ /* 0x000fe200078e00ff */
[----:B------:R-:W-:Y:S01]  /*3f00*/  LOP3.LUT R5, R5, 0x3ff00000, RZ, 0xfc, !PT ;  /* 0x3ff0000005057812 */ /* 0x000fe200078efcff */
[----:B------:R-:W-:Y:S01]  /*3f10*/  UMOV UR6, 0x3ae80f1e ;  /* 0x3ae80f1e00067882 */ /* 0x000fe20000000000 */
[----:B------:R-:W-:Y:S01]  /*3f20*/  UMOV UR7, 0x3eb1380b ;  /* 0x3eb1380b00077882 */ /* 0x000fe20000000000 */
[----:B------:R-:W-:Y:S01]  /*3f30*/  LEA.HI R18, R3, R2, RZ, 0xc ;  /* 0x0000000203127211 */ /* 0x000fe200078f60ff */
[----:B------:R-:W-:Y:S01]  /*3f40*/  IMAD.MOV.U32 R19, RZ, RZ, 0x43300000 ;  /* 0x43300000ff137424 */ /* 0x000fe200078e00ff */
[----:B------:R-:W-:Y:S01]  /*3f50*/  ISETP.GE.U32.AND P0, PT, R5, 0x3ff6a09f, PT ;  /* 0x3ff6a09f0500780c */ /* 0x000fe20003f06070 */
[----:B------:R-:W-:Y:S01]  /*3f60*/  UMOV UR8, 0x80000000 ;  /* 0x8000000000087882 */ /* 0x000fe20000000000 */
[----:B------:R-:W-:-:S11]  /*3f70*/  UMOV UR9, 0x43300000 ;  /* 0x4330000000097882 */ /* 0x000fd60000000000 */
[----:B------:R-:W-:Y:S02]  /*3f80*/  @P0 VIADD R9, R5, 0xfff00000 ;  /* 0xfff0000005090836 */ /* 0x000fe40000000000 */
[----:B------:R-:W-:Y:S02]  /*3f90*/  @P0 VIADD R18, R18, 0x1 ;  /* 0x0000000112120836 */ /* 0x000fe40000000000 */
[----:B------:R-:W-:-:S03]  /*3fa0*/  @P0 IMAD.MOV.U32 R5, RZ, RZ, R9 ;  /* 0x000000ffff050224 */ /* 0x000fc600078e0009 */
[----:B------:R-:W-:-:S03]  /*3fb0*/  LOP3.LUT R18, R18, 0x80000000, RZ, 0x3c, !PT ;  /* 0x8000000012127812 */ /* 0x000fc600078e3cff */
[C---:B------:R-:W-:Y:S02]  /*3fc0*/  DADD R14, R4.reuse, 1 ;  /* 0x3ff00000040e7429 */ /* 0x040fe40000000000 */
[----:B------:R-:W-:-:S04]  /*3fd0*/  DADD R4, R4, -1 ;  /* 0xbff0000004047429 */ /* 0x000fc80000000000 */
[----:B------:R-:W0:Y:S02]  /*3fe0*/  MUFU.RCP64H R9, R15 ;  /* 0x0000000f00097308 */ /* 0x000e240000001800 */
[----:B0-----:R-:W-:-:S08]  /*3ff0*/  DFMA R10, -R14, R8, 1 ;  /* 0x3ff000000e0a742b */ /* 0x001fd00000000108 */
[----:B------:R-:W-:-:S08]  /*4000*/  DFMA R10, R10, R10, R10 ;  /* 0x0000000a0a0a722b */ /* 0x000fd0000000000a */
[----:B------:R-:W-:-:S08]  /*4010*/  DFMA R8, R8, R10, R8 ;  /* 0x0000000a0808722b */ /* 0x000fd00000000008 */
[----:B------:R-:W-:-:S08]  /*4020*/  DMUL R10, R4, R8 ;  /* 0x00000008040a7228 */ /* 0x000fd00000000000 */
[----:B------:R-:W-:-:S08]  /*4030*/  DFMA R10, R4, R8, R10 ;  /* 0x00000008040a722b */ /* 0x000fd0000000000a */
[----:B------:R-:W-:Y:S02]  /*4040*/  DMUL R12, R10, R10 ;  /* 0x0000000a0a0c7228 */ /* 0x000fe40000000000 */
[----:B------:R-:W-:-:S06]  /*4050*/  DADD R2, R4, -R10 ;  /* 0x0000000004027229 */ /* 0x000fcc000000080a */
[----:B------:R-:W-:Y:S01]  /*4060*/  DFMA R14, R12, UR6, R16 ;  /* 0x000000060c0e7c2b */ /* 0x000fe20008000010 */
[----:B------:R-:W-:Y:S01]  /*4070*/  UMOV UR6, 0x9f02676f ;  /* 0x9f02676f00067882 */ /* 0x000fe20000000000 */
[----:B------:R-:W-:Y:S01]  /*4080*/  UMOV UR7, 0x3ef3b266 ;  /* 0x3ef3b26600077882 */ /* 0x000fe20000000000 */
[----:B------:R-:W-:Y:S02]  /*4090*/  DADD R16, R2, R2 ;  /* 0x0000000002107229 */ /* 0x000fe40000000002 */
[----:B------:R-:W-:Y:S01]  /*40a0*/  DADD R2, R18, -UR8 ;  /* 0x8000000812027e29 */ /* 0x000fe20008000000 */
[----:B------:R-:W-:Y:S01]  /*40b0*/  UMOV UR8, 0xfefa39ef ;  /* 0xfefa39ef00087882 */ /* 0x000fe20000000000 */
[----:B------:R-:W-:Y:S01]  /*40c0*/  UMOV UR9, 0x3fe62e42 ;  /* 0x3fe62e4200097882 */ /* 0x000fe20000000000 */
[----:B------:R-:W-:Y:S01]  /*40d0*/  DFMA R14, R12, R14, UR6 ;  /* 0x000000060c0e7e2b */ /* 0x000fe2000800000e */
[----:B------:R-:W-:Y:S01]  /*40e0*/  UMOV UR6, 0xa9ab0956 ;  /* 0xa9ab095600067882 */ /* 0x000fe20000000000 */
[----:B------:R-:W-:Y:S01]  /*40f0*/  UMOV UR7, 0x3f1745cb ;  /* 0x3f1745cb00077882 */ /* 0x000fe20000000000 */
[----:B------:R-:W-:-:S02]  /*4100*/  DFMA R16, R4, -R10, R16 ;  /* 0x8000000a0410722b */ /* 0x000fc40000000010 */
[----:B------:R-:W-:-:S03]  /*4110*/  DFMA R4, R2, UR8, R10 ;  /* 0x0000000802047c2b */ /* 0x000fc6000800000a */
[----:B------:R-:W-:Y:S01]  /*4120*/  DFMA R14, R12, R14, UR6 ;  /* 0x000000060c0e7e2b */ /* 0x000fe2000800000e */
[----:B------:R-:W-:Y:S01]  /*4130*/  UMOV UR6, 0x2d1b5154 ;  /* 0x2d1b515400067882 */ /* 0x000fe20000000000 */
[----:B------:R-:W-:Y:S01]  /*4140*/  UMOV UR7, 0x3f3c71c7 ;  /* 0x3f3c71c700077882 */ /* 0x000fe20000000000 */
[----:B------:R-:W-:-:S05]  /*4150*/  DMUL R16, R8, R16 ;  /* 0x0000001008107228 */ /* 0x000fca0000000000 */
        /* <DEDUP_REMOVED lines=11> */
[----:B------:R-:W-:Y:S02]  /*4210*/  UMOV UR7, 0x3fe62e42 ;  /* 0x3fe62e4200077882 */ /* 0x000fe40000000000 */
[----:B------:R-:W-:Y:S01]  /*4220*/  DFMA R18, R2, -UR6, R4 ;  /* 0x8000000602127c2b */ /* 0x000fe20008000004 */
[----:B------:R-:W-:Y:S01]  /*4230*/  UMOV UR6, 0x3b39803f ;  /* 0x3b39803f00067882 */ /* 0x000fe20000000000 */
[----:B------:R-:W-:Y:S02]  /*4240*/  UMOV UR7, 0x3c7abc9e ;  /* 0x3c7abc9e00077882 */ /* 0x000fe40000000000 */
[----:B------:R-:W-:-:S04]  /*4250*/  DMUL R14, R12, R14 ;  /* 0x0000000e0c0e7228 */ /* 0x000fc80000000000 */
[----:B------:R-:W-:-:S04]  /*4260*/  DADD R18, -R10, R18 ;  /* 0x000000000a127229 */ /* 0x000fc80000000112 */
[----:B------:R-:W-:-:S08]  /*4270*/  DFMA R14, R10, R14, R16 ;  /* 0x0000000e0a0e722b */ /* 0x000fd00000000010 */
[----:B------:R-:W-:-:S08]  /*4280*/  DADD R14, R14, -R18 ;  /* 0x000000000e0e7229 */ /* 0x000fd00000000812 */
[----:B------:R-:W-:-:S08]  /*4290*/  DFMA R14, R2, UR6, R14 ;  /* 0x00000006020e7c2b */ /* 0x000fd0000800000e */
[----:B------:R-:W-:Y:S01]  /*42a0*/  DADD R4, R4, R14 ;  /* 0x0000000004047229 */ /* 0x000fe2000000000e */
[----:B------:R-:W-:Y:S10]  /*42b0*/  BRA `(.L_x_52) ;  /* 0x0000000000187947 */ /* 0x000ff40003800000 */
.L_x_51:
[----:B------:R-:W-:Y:S01]  /*42c0*/  IMAD.MOV.U32 R2, RZ, RZ, 0x0 ;  /* 0x00000000ff027424 */ /* 0x000fe200078e00ff */
[----:B------:R-:W-:Y:S01]  /*42d0*/  LOP3.LUT P0, RZ, R9, 0x7fffffff, RZ, 0xc0, !PT ;  /* 0x7fffffff09ff7812 */ /* 0x000fe2000780c0ff */
[----:B------:R-:W-:-:S06]  /*42e0*/  IMAD.MOV.U32 R3, RZ, RZ, 0x7ff00000 ;  /* 0x7ff00000ff037424 */ /* 0x000fcc00078e00ff */
[----:B------:R-:W-:-:S10]  /*42f0*/  DFMA R2, R8, R2, +INF ;  /* 0x7ff000000802742b */ /* 0x000fd40000000002 */
[----:B------:R-:W-:Y:S02]  /*4300*/  FSEL R4, R2, RZ, P0 ;  /* 0x000000ff02047208 */ /* 0x000fe40000000000 */
[----:B------:R-:W-:-:S07]  /*4310*/  FSEL R5, R3, -QNAN , P0 ;  /* 0xfff0000003057808 */ /* 0x000fce0000000000 */
.L_x_52:
[----:B------:R-:W-:Y:S05]  /*4320*/  BSYNC.RECONVERGENT B2 ;  /* 0x0000000000027941 */ /* 0x000fea0003800200 */
.L_x_50:
[----:B------:R-:W-:Y:S01]  /*4330*/  DFMA R28, R28, -2, -R4 ;  /* 0xc00000001c1c782b */ /* 0x000fe20000000804 */
[----:B------:R-:W-:Y:S01]  /*4340*/  IMAD.MOV.U32 R2, RZ, RZ, 0x652b82fe ;  /* 0x652b82feff027424 */ /* 0x000fe200078e00ff */
[----:B------:R-:W-:Y:S01]  /*4350*/  UMOV UR6, 0xfefa39ef ;  /* 0xfefa39ef00067882 */ /* 0x000fe20000000000 */
[----:B------:R-:W-:Y:S01]  /*4360*/  IMAD.MOV.U32 R3, RZ, RZ, 0x3ff71547 ;  /* 0x3ff71547ff037424 */ /* 0x000fe200078e00ff */
[----:B------:R-:W-:Y:S01]  /*4370*/  UMOV UR7, 0x3fe62e42 ;  /* 0x3fe62e4200077882 */ /* 0x000fe20000000000 */
[----:B------:R-:W-:Y:S04]  /*4380*/  BSSY.RECONVERGENT B2, `(.L_x_53) ;  /* 0x0000037000027945 */ /* 0x000fe80003800200 */
[----:B------:R-:W-:Y:S01]  /*4390*/  DFMA R2, R28, R2, 6.75539944105574400000e+15 ;  /* 0x433800001c02742b */ /* 0x000fe20000000002 */
[----:B------:R-:W-:-:S07]  /*43a0*/  FSETP.GEU.AND P0, PT, |R29|, 4.1917929649353027344, PT ;  /* 0x4086232b1d00780b */ /* 0x000fce0003f0e200 */
        /* <DEDUP_REMOVED lines=36> */
[----:B------:R-:W-:Y:S02]  /*45f0*/  IMAD R5, R2, 0x100000, R9 ;  /* 0x0010000002057824 */ /* 0x000fe400078e0209 */
[----:B------:R-:W-:Y:S01]  /*4600*/  IMAD.MOV.U32 R4, RZ, RZ, R8 ;  /* 0x000000ffff047224 */ /* 0x000fe200078e0008 */
[----:B------:R-:W-:Y:S06]  /*4610*/  @!P0 BRA `(.L_x_54) ;  /* 0x0000000000348947 */ /* 0x000fec0003800000 */
[----:B------:R-:W-:Y:S01]  /*4620*/  FSETP.GEU.AND P1, PT, |R29|, 4.2275390625, PT ;  /* 0x408748001d00780b */ /* 0x000fe20003f2e200 */
[C---:B------:R-:W-:Y:S02]  /*4630*/  DADD R4, R28.reuse, +INF ;  /* 0x7ff000001c047429 */ /* 0x040fe40000000000 */
[----:B------:R-:W-:-:S08]  /*4640*/  DSETP.GEU.AND P0, PT, R28, RZ, PT ;  /* 0x000000ff1c00722a */ /* 0x000fd00003f0e000 */
[----:B------:R-:W-:Y:S02]  /*4650*/  FSEL R4, R4, RZ, P0 ;  /* 0x000000ff04047208 */ /* 0x000fe40000000000 */
[----:B------:R-:W-:Y:S02]  /*4660*/  @!P1 LEA.HI R3, R2, R2, RZ, 0x1 ;  /* 0x0000000202039211 */ /* 0x000fe400078f08ff */
[----:B------:R-:W-:Y:S02]  /*4670*/  FSEL R5, R5, RZ, P0 ;  /* 0x000000ff05057208 */ /* 0x000fe40000000000 */
[----:B------:R-:W-:-:S05]  /*4680*/  @!P1 SHF.R.S32.HI R3, RZ, 0x1, R3 ;  /* 0x00000001ff039819 */ /* 0x000fca0000011403 */
[----:B------:R-:W-:Y:S02]  /*4690*/  @!P1 IMAD.IADD R2, R2, 0x1, -R3 ;  /* 0x0000000102029824 */ /* 0x000fe400078e0a03 */
[----:B------:R-:W-:-:S03]  /*46a0*/  @!P1 IMAD R3, R3, 0x100000, R9 ;  /* 0x0010000003039824 */ /* 0x000fc600078e0209 */
[----:B------:R-:W-:Y:S01]  /*46b0*/  @!P1 LEA R9, R2, 0x3ff00000, 0x14 ;  /* 0x3ff0000002099811 */ /* 0x000fe200078ea0ff */
[----:B------:R-:W-:Y:S02]  /*46c0*/  @!P1 IMAD.MOV.U32 R2, RZ, RZ, R8 ;  /* 0x000000ffff029224 */ /* 0x000fe400078e0008 */
[----:B------:R-:W-:-:S06]  /*46d0*/  @!P1 IMAD.MOV.U32 R8, RZ, RZ, RZ ;  /* 0x000000ffff089224 */ /* 0x000fcc00078e00ff */
[----:B------:R-:W-:-:S11]  /*46e0*/  @!P1 DMUL R4, R2, R8 ;  /* 0x0000000802049228 */ /* 0x000fd60000000000 */
.L_x_54:
[----:B------:R-:W-:Y:S05]  /*46f0*/  BSYNC.RECONVERGENT B2 ;  /* 0x0000000000027941 */ /* 0x000fea0003800200 */
.L_x_53:
[----:B------:R-:W-:Y:S01]  /*4700*/  DADD R14, R4, 1 ;  /* 0x3ff00000040e7429 */ /* 0x000fe20000000000 */
[----:B------:R-:W-:Y:S01]  /*4710*/  IMAD.MOV.U32 R2, RZ, RZ, 0x1 ;  /* 0x00000001ff027424 */ /* 0x000fe200078e00ff */
[----:B------:R-:W-:Y:S01]  /*4720*/  FSETP.GEU.AND P1, PT, |R27|, 6.5827683646048100446e-37, PT ;  /* 0x036000001b00780b */ /* 0x000fe20003f2e200 */
[----:B------:R-:W-:Y:S03]  /*4730*/  BSSY.RECONVERGENT B3, `(.L_x_55) ;  /* 0x0000011000037945 */ /* 0x000fe60003800200 */
        /* <DEDUP_REMOVED lines=12> */
[----:B------:R-:W-:Y:S01]  /*4800*/  MOV R18, R26 ;  /* 0x0000001a00127202 */ /* 0x000fe20000000f00 */
[----:B------:R-:W-:Y:S01]  /*4810*/  IMAD.MOV.U32 R19, RZ, RZ, R27 ;  /* 0x000000ffff137224 */ /* 0x000fe200078e001b */
[----:B------:R-:W-:-:S07]  /*4820*/  MOV R6, 0x4840 ;  /* 0x0000484000067802 */ /* 0x000fce0000000f00 */
[----:B------:R-:W-:Y:S05]  /*4830*/  CALL.REL.NOINC `($__internal_1_$__cuda_sm20_div_rn_f64_full) ;  /* 0x0000001800007944 */ /* 0x000fea0003c00000 */
.L_x_56:
[----:B------:R-:W-:Y:S05]  /*4840*/  BSYNC.RECONVERGENT B3 ;  /* 0x0000000000037941 */ /* 0x000fea0003800200 */
.L_x_55:
[----:B------:R-:W0:Y:S01]  /*4850*/  LDC.64 R2, c[0x0][0x398] ;  /* 0x0000e600ff027b82 */ /* 0x000e220000000a00 */
[----:B------:R-:W-:Y:S02]  /*4860*/  R2UR UR6, R30 ;  /* 0x000000001e0672ca */ /* 0x000fe400000e0000 */
[----:B------:R-:W-:Y:S01]  /*4870*/  R2UR UR7, R31 ;  /* 0x000000001f0772ca */ /* 0x000fe200000e0000 */
[----:B0-----:R-:W-:-:S12]  /*4880*/  IMAD.WIDE R2, R7, 0x8, R2 ;  /* 0x0000000807027825 */ /* 0x001fd800078e0202 */
[----:B------:R2:W-:Y:S01]  /*4890*/  STG.E.64 desc[UR6][R2.64], R8 ;  /* 0x0000000802007986 */ /* 0x0005e2000c101b06 */
[----:B------:R-:W-:Y:S05]  /*48a0*/  BRA `(.L_x_23) ;  /* 0x0000001400247947 */ /* 0x000fea0003800000 */
.L_x_24:
[----:B------:R-:W-:Y:S01]  /*48b0*/  DMUL R4, R24, R24 ;  /* 0x0000001818047228 */ /* 0x000fe20000000000 */
[----:B------:R-:W-:Y:S01]  /*48c0*/  IMAD.MOV.U32 R10, RZ, RZ, 0x652b82fe ;  /* 0x652b82feff0a7424 */ /* 0x000fe200078e00ff */
[----:B------:R-:W-:Y:S01]  /*48d0*/  UMOV UR6, 0xfefa39ef ;  /* 0xfefa39ef00067882 */ /* 0x000fe20000000000 */
[----:B------:R-:W-:Y:S01]  /*48e0*/  IMAD.MOV.U32 R11, RZ, RZ, 0x3ff71547 ;  /* 0x3ff71547ff0b7424 */ /* 0x000fe200078e00ff */
[----:B------:R-:W-:Y:S01]  /*48f0*/  UMOV UR7, 0x3fe62e42 ;  /* 0x3fe62e4200077882 */ /* 0x000fe20000000000 */
[----:B------:R-:W0:Y:S01]  /*4900*/  MUFU.RCP64H R15, 1.4142131805419921875 ;  /* 0x3ff6a09e000f7908 */ /* 0x000e220000001800 */
        /* <DEDUP_REMOVED lines=52> */
[----:B------:R-:W-:-:S05]  /*4c50*/  FFMA R2, RZ, 1.9267766475677490234, R9 ;  /* 0x3ff6a09eff027823 */ /* 0x000fca0000000009 */
[----:B------:R-:W-:Y:S01]  /*4c60*/  FSETP.GT.AND P0, PT, |R2|, 1.469367938527859385e-39, PT ;  /* 0x001000000200780b */ /* 0x000fe20003f04200 */
[----:B------:R-:W-:Y:S01]  /*4c70*/  IMAD.MOV.U32 R2, RZ, RZ, R12 ;  /* 0x000000ffff027224 */ /* 0x000fe200078e000c */
[----:B------:R-:W-:Y:S01]  /*4c80*/  LEA R3, R10, R13, 0x14 ;  /* 0x0000000d0a037211 */ /* 0x000fe200078ea0ff */
[----:B------:R-:W-:Y:S10]  /*4c90*/  @!P2 BRA `(.L_x_58) ;  /* 0x000000000034a947 */ /* 0x000ff40003800000 */
        /* <DEDUP_REMOVED lines=13> */
.L_x_58:
[----:B------:R-:W-:Y:S05]  /*4d70*/  BSYNC.RECONVERGENT B2 ;  /* 0x0000000000027941 */ /* 0x000fea0003800200 */
.L_x_57:
        /* <DEDUP_REMOVED lines=8> */
.L_x_60:
[----:B------:R-:W-:Y:S05]  /*4e00*/  BSYNC.RECONVERGENT B3 ;  /* 0x0000000000037941 */ /* 0x000fea0003800200 */
.L_x_59:
        /* <DEDUP_REMOVED lines=11> */
[----:B0-----:R-:W-:Y:S01]  /*4ec0*/  DFMA R4, -R10, R12, 1 ;  /* 0x3ff000000a04742b */ /* 0x001fe2000000010c */
[----:B------:R-:W-:Y:S02]  /*4ed0*/  IMAD.MOV.U32 R10, RZ, RZ, 0x652b82fe ;  /* 0x652b82feff0a7424 */ /* 0x000fe400078e00ff */
[----:B------:R-:W-:-:S05]  /*4ee0*/  IMAD.MOV.U32 R11, RZ, RZ, 0x3ff71547 ;  /* 0x3ff71547ff0b7424 */ /* 0x000fca00078e00ff */
        /* <DEDUP_REMOVED lines=9> */
[----:B------:R-:W-:Y:S01]  /*4f80*/  DMUL R12, R14, -R14 ;  /* 0x8000000e0e0c7228 */ /* 0x000fe20000000000 */
[----:B------:R-:W-:-:S06]  /*4f90*/  IMAD.MOV.U32 R5, RZ, RZ, 0x3e44e1c6 ;  /* 0x3e44e1c6ff057424 */ /* 0x000fcc00078e00ff */
[----:B------:R-:W-:Y:S01]  /*4fa0*/  DFMA R4, R16, -UR6, -R4 ;  /* 0x8000000610047c2b */ /* 0x000fe20008000804 */
[----:B------:R-:W-:Y:S01]  /*4fb0*/  UMOV UR6, 0x9f7a56b6 ;  /* 0x9f7a56b600067882 */ /* 0x000fe20000000000 */
[----:B------:R-:W-:Y:S01]  /*4fc0*/  UMOV UR7, 0x3e433014 ;  /* 0x3e43301400077882 */ /* 0x000fe20000000000 */
[----:B------:R-:W-:-:S05]  /*4fd0*/  DFMA R10, R12, R10, 6.75539944105574400000e+15 ;  /* 0x433800000c0a742b */ /* 0x000fca000000000a */
[----:B------:R-:W-:Y:S01]  /*4fe0*/  DFMA R4, R16, R4, -UR6 ;  /* 0x8000000610047e2b */ /* 0x000fe20008000004 */
[----:B------:R-:W-:Y:S01]  /*4ff0*/  UMOV UR6, 0xd8376273 ;  /* 0xd837627300067882 */ /* 0x000fe20000000000 */
[----:B------:R-:W-:Y:S01]  /*5000*/  UMOV UR7, 0x3e7bedde ;  /* 0x3e7bedde00077882 */ /* 0x000fe20000000000 */
[----:B------:R-:W-:Y:S02]  /*5010*/  DADD R20, R10, -6.75539944105574400000e+15 ;  /* 0xc33800000a147429 */ /* 0x000fe40000000000 */
[----:B------:R-:W-:-:S03]  /*5020*/  LEA.HI R6, R10, R10, RZ, 0x1 ;  /* 0x0000000a0a067211 */ /* 0x000fc600078f08ff */
[----:B------:R-:W-:Y:S01]  /*5030*/  DFMA R4, R16, R4, UR6 ;  /* 0x0000000610047e2b */ /* 0x000fe20008000004 */
[----:B------:R-:W-:Y:S01]  /*5040*/  UMOV UR6, 0xc3abf22b ;  /* 0xc3abf22b00067882 */ /* 0x000fe20000000000 */
[----:B------:R-:W-:Y:S01]  /*5050*/  UMOV UR7, 0x3e6f9254 ;  /* 0x3e6f925400077882 */ /* 0x000fe20000000000 */
[----:B------:R-:W-:-:S05]  /*5060*/  SHF.R.S32.HI R11, RZ, 0x1, R6 ;  /* 0x00000001ff0b7819 */ /* 0x000fca0000011406 */
[----:B------:R-:W-:Y:S01]  /*5070*/  DFMA R4, R16, R4, UR6 ;  /* 0x0000000610047e2b */ /* 0x000fe20008000004 */
[----:B------:R-:W-:Y:S01]  /*5080*/  UMOV UR6, 0xc2148cf0 ;  /* 0xc2148cf000067882 */ /* 0x000fe20000000000 */
[----:B------:R-:W-:Y:S01]  /*5090*/  UMOV UR7, 0x3eab9068 ;  /* 0x3eab906800077882 */ /* 0x000fe20000000000 */
[----:B------:R-:W-:-:S05]  /*50a0*/  IMAD.IADD R10, R10, 0x1, -R11 ;  /* 0x000000010a0a7824 */ /* 0x000fca00078e0a0b */
        /* <DEDUP_REMOVED lines=20> */
[----:B------:R-:W-:Y:S02]  /*51f0*/  UMOV UR7, 0x3fe62e42 ;  /* 0x3fe62e4200077882 */ /* 0x000fe40000000000 */
[--C-:B------:R-:W-:Y:S01]  /*5200*/  DFMA R22, R20, -UR6, R12.reuse ;  /* 0x8000000614167c2b */ /* 0x100fe2000800000c */
[----:B------:R-:W-:Y:S01]  /*5210*/  UMOV UR6, 0xe68c1713 ;  /* 0xe68c171300067882 */ /* 0x000fe20000000000 */
[----:B------:R-:W-:Y:S01]  /*5220*/  UMOV UR7, 0x3f48d4ab ;  /* 0x3f48d4ab00077882 */ /* 0x000fe20000000000 */
[----:B------:R-:W-:Y:S02]  /*5230*/  DFMA R12, -R14, R14, -R12 ;  /* 0x0000000e0e0c722b */ /* 0x000fe4000000090c */
        /* <DEDUP_REMOVED lines=10> */
[----:B------:R-:W-:Y:S01]  /*52e0*/  UMOV UR7, 0x3e5ade15 ;  /* 0x3e5ade1500077882 */ /* 0x000fe20000000000 */
[----:B------:R-:W-:Y:S02]  /*52f0*/  HFMA2 R22, -RZ, RZ, 0, 0 ;  /* 0x00000000ff167431 */ /* 0x000fe400000001ff */
[----:B------:R-:W-:Y:S01]  /*5300*/  IMAD.MOV.U32 R23, RZ, RZ, 0x3ff00000 ;  /* 0x3ff00000ff177424 */ /* 0x000fe200078e00ff */
[----:B------:R-:W-:Y:S01]  /*5310*/  DFMA R20, R4, UR6, R20 ;  /* 0x0000000604147c2b */ /* 0x000fe20008000014 */
[----:B------:R-:W-:Y:S01]  /*5320*/  UMOV UR6, 0x8568e357 ;  /* 0x8568e35700067882 */ /* 0x000fe20000000000 */
[----:B------:R-:W-:-:S02]  /*5330*/  UMOV UR7, 0x3f909623 ;  /* 0x3f90962300077882 */ /* 0x000fc40000000000 */
[----:B------:R-:W-:Y:S01]  /*5340*/  DFMA R18, R16, R18, -UR6 ;  /* 0x8000000610127e2b */ /* 0x000fe20008000012 */
[----:B------:R-:W-:Y:S01]  /*5350*/  UMOV UR6, 0x62401315 ;  /* 0x6240131500067882 */ /* 0x000fe20000000000 */
[----:B------:R-:W-:Y:S01]  /*5360*/  UMOV UR7, 0x3ec71dee ;  /* 0x3ec71dee00077882 */ /* 0x000fe20000000000 */
[----:B------:R-:W-:Y:S02]  /*5370*/  DFMA R22, R14, 2, R22 ;  /* 0x400000000e16782b */ /* 0x000fe40000000016 */
[----:B------:R-:W-:Y:S01]  /*5380*/  DFMA R20, R4, R20, UR6 ;  /* 0x0000000604147e2b */ /* 0x000fe20008000014 */
        /* <DEDUP_REMOVED lines=16> */
[----:B------:R-:W0:Y:S01]  /*5490*/  MUFU.RCP64H R19, R23 ;  /* 0x0000001700137308 */ /* 0x000e220000001800 */
[----:B------:R-:W-:Y:S01]  /*54a0*/  UMOV UR7, 0x3f56c16c ;  /* 0x3f56c16c00077882 */ /* 0x000fe20000000000 */
[----:B------:R-:W-:Y:S01]  /*54b0*/  IMAD.MOV.U32 R18, RZ, RZ, RZ ;  /* 0x000000ffff127224 */ /* 0x000fe200078e00ff */
[----:B------:R-:W-:Y:S01]  /*54c0*/  DFMA R24, R4, R24, UR6 ;  /* 0x0000000604187e2b */ /* 0x000fe20008000018 */
[----:B------:R-:W-:Y:S01]  /*54d0*/  UMOV UR6, 0x3c3db8c6 ;  /* 0x3c3db8c600067882 */ /* 0x000fe20000000000 */
[----:B------:R-:W-:Y:S02]  /*54e0*/  UMOV UR7, 0x3fb9ddb2 ;  /* 0x3fb9ddb200077882 */ /* 0x000fe40000000000 */
        /* <DEDUP_REMOVED lines=9> */
[----:B0-----:R-:W-:Y:S02]  /*5580*/  DFMA R24, -R22, R18, 1 ;  /* 0x3ff000001618742b */ /* 0x001fe40000000112 */
[----:B------:R-:W-:Y:S01]  /*5590*/  DFMA R22, R4, R32, UR6 ;  /* 0x0000000604167e2b */ /* 0x000fe20008000020 */
[----:B------:R-:W-:Y:S01]  /*55a0*/  UMOV UR6, 0xf66fb6d6 ;  /* 0xf66fb6d600067882 */ /* 0x000fe20000000000 */
[----:B------:R-:W-:-:S02]  /*55b0*/  UMOV UR7, 0x3f8f7f5d ;  /* 0x3f8f7f5d00077882 */ /* 0x000fc40000000000 */
[----:B------:R-:W-:Y:S01]  /*55c0*/  DFMA R20, R16, R20, UR6 ;  /* 0x0000000610147e2b */ /* 0x000fe20008000014 */
[----:B------:R-:W-:Y:S01]  /*55d0*/  UMOV UR6, 0x55555511 ;  /* 0x5555551100067882 */ /* 0x000fe20000000000 */
[----:B------:R-:W-:Y:S01]  /*55e0*/  UMOV UR7, 0x3fc55555 ;  /* 0x3fc5555500077882 */ /* 0x000fe20000000000 */
[----:B------:R-:W-:Y:S02]  /*55f0*/  DFMA R24, R24, R24, R24 ;  /* 0x000000181818722b */ /* 0x000fe40000000018 */
[----:B------:R-:W-:Y:S01]  /*5600*/  DFMA R22, R4, R22, UR6 ;  /* 0x0000000604167e2b */ /* 0x000fe20008000016 */
[----:B------:R-:W-:Y:S01]  /*5610*/  UMOV UR6, 0xd154a29d ;  /* 0xd154a29d00067882 */ /* 0x000fe20000000000 */
[----:B------:R-:W-:Y:S02]  /*5620*/  UMOV UR7, 0x3fc1df1a ;  /* 0x3fc1df1a00077882 */ /* 0x000fe40000000000 */
[----:B------:R-:W-:Y:S01]  /*5630*/  DFMA R20, R16, R20, -UR6 ;  /* 0x8000000610147e2b */ /* 0x000fe20008000014 */
[----:B------:R-:W-:Y:S01]  /*5640*/  UMOV UR6, 0xb ;  /* 0x0000000b00067882 */ /* 0x000fe20000000000 */
[----:B------:R-:W-:Y:S01]  /*5650*/  UMOV UR7, 0x3fe00000 ;  /* 0x3fe0000000077882 */ /* 0x000fe20000000000 */
[----:B------:R-:W-:-:S02]  /*5660*/  DFMA R24, R18, R24, R18 ;  /* 0x000000181218722b */ /* 0x000fc40000000012 */
[----:B------:R-:W-:Y:S01]  /*5670*/  DFMA R22, R4, R22, UR6 ;  /* 0x0000000604167e2b */ /* 0x000fe20008000016 */
[----:B------:R-:W-:Y:S01]  /*5680*/  UMOV UR6, 0x16e9fd7f ;  /* 0x16e9fd7f00067882 */ /* 0x000fe20000000000 */
[----:B------:R-:W-:Y:S02]  /*5690*/  UMOV UR7, 0x3ff3ba59 ;  /* 0x3ff3ba5900077882 */ /* 0x000fe40000000000 */
[----:B------:R-:W-:-:S04]  /*56a0*/  DFMA R20, R16, R20, UR6 ;  /* 0x0000000610147e2b */ /* 0x000fc80008000014 */
[----:B------:R-:W-:-:S04]  /*56b0*/  DFMA R22, R4, R22, 1 ;  /* 0x3ff000000416742b */ /* 0x000fc80000000016 */
[----:B------:R-:W-:-:S04]  /*56c0*/  DMUL R16, R20, R24 ;  /* 0x0000001814107228 */ /* 0x000fc80000000000 */
[----:B------:R-:W-:-:S04]  /*56d0*/  DFMA R4, R4, R22, 1 ;  /* 0x3ff000000404742b */ /* 0x000fc80000000016 */
[----:B------:R-:W-:-:S06]  /*56e0*/  DMUL R18, R16, -2 ;  /* 0xc000000010127828 */ /* 0x000fcc0000000000 */
[----:B------:R-:W-:Y:S01]  /*56f0*/  IMAD R5, R11, 0x100000, R5 ;  /* 0x001000000b057824 */ /* 0x000fe200078e0205 */
        /* <DEDUP_REMOVED lines=15> */
.L_x_62:
        /* <DEDUP_REMOVED lines=9> */
.L_x_63:
[----:B------:R-:W-:Y:S05]  /*5880*/  BSYNC.RECONVERGENT B2 ;  /* 0x0000000000027941 */ /* 0x000fea0003800200 */
.L_x_61:
[----:B------:R-:W-:Y:S01]  /*5890*/  DADD R28, R28, R28 ;  /* 0x000000001c1c7229 */ /* 0x000fe2000000001c */
[----:B------:R-:W-:Y:S01]  /*58a0*/  IMAD.MOV.U32 R13, RZ, RZ, 0x3ab5ebe6 ;  /* 0x3ab5ebe6ff0d7424 */ /* 0x000fe200078e00ff */
[----:B------:R-:W-:Y:S01]  /*58b0*/  UMOV UR6, 0x6c00da2 ;  /* 0x06c00da200067882 */ /* 0x000fe20000000000 */
[----:B------:R-:W-:Y:S01]  /*58c0*/  UMOV UR7, 0x3fd98844 ;  /* 0x3fd9884400077882 */ /* 0x000fe20000000000 */
[----:B------:R-:W-:Y:S01]  /*58d0*/  BSSY.RECONVERGENT B2, `(.L_x_64) ;  /* 0x000002d000027945 */ /* 0x000fe20003800200 */
[----:B------:R-:W-:-:S05]  /*58e0*/  DMUL R18, R2, UR6 ;  /* 0x0000000602127c28 */ /* 0x000fca0008000000 */
[----:B------:R-:W0:Y:S03]  /*58f0*/  F2F.F32.F64 R28, R28 ;  /* 0x0000001c001c7310 */ /* 0x000e260000301000 */
[----:B------:R-:W-:Y:S01]  /*5900*/  DMUL R18, R26, R18 ;  /* 0x000000121a127228 */ /* 0x000fe20000000000 */
[C---:B0-----:R-:W-:Y:S01]  /*5910*/  FMUL R6, R28.reuse, 1.4426950216293334961 ;  /* 0x3fb8aa3b1c067820 */ /* 0x041fe20000400000 */
[C---:B------:R-:W-:Y:S02]  /*5920*/  FSETP.GEU.AND P0, PT, |R28|.reuse, 0.40999999642372131348, PT ;  /* 0x3ed1eb851c00780b */ /* 0x040fe40003f0e200 */
[----:B------:R-:W-:-:S03]  /*5930*/  FSETP.NEU.AND P2, PT, R28, RZ, PT ;  /* 0x000000ff1c00720b */ /* 0x000fc60003f4d000 */
[----:B------:R-:W0:Y:S02]  /*5940*/  FRND R6, R6 ;  /* 0x0000000600067307 */ /* 0x000e240000201000 */
[----:B0-----:R-:W-:-:S04]  /*5950*/  FSEL R9, R6, RZ, P0 ;  /* 0x000000ff06097208 */ /* 0x001fc80000000000 */
[C---:B------:R-:W-:Y:S01]  /*5960*/  FSETP.NEU.AND P0, PT, R9.reuse, 128, PT ;  /* 0x430000000900780b */ /* 0x040fe20003f0d000 */
[----:B------:R-:W-:-:S03]  /*5970*/  FFMA R8, R9, -0.693145751953125, R28 ;  /* 0xbf31720009087823 */ /* 0x000fc6000000001c */
[C---:B------:R-:W-:Y:S01]  /*5980*/  FSEL R10, R9.reuse, 127, P0 ;  /* 0x42fe0000090a7808 */ /* 0x040fe20000000000 */
[----:B------:R-:W-:-:S03]  /*5990*/  FFMA R8, R9, -1.428606765330187045e-06, R8 ;  /* 0xb5bfbe8e09087823 */ /* 0x000fc60000000008 */
[C---:B------:R-:W-:Y:S01]  /*59a0*/  FSETP.GEU.AND P1, PT, R10.reuse, -126, PT ;  /* 0xc2fc00000a00780b */ /* 0x040fe20003f2e000 */
[----:B------:R-:W-:Y:S01]  /*59b0*/  FMUL R11, R10, 0.5 ;  /* 0x3f0000000a0b7820 */ /* 0x000fe20000400000 */
[----:B------:R-:W-:-:S04]  /*59c0*/  FFMA R9, R8, R13, 0.0083824126049876213074 ;  /* 0x3c09566308097423 */ /* 0x000fc8000000000d */
[----:B------:R-:W-:Y:S01]  /*59d0*/  FSEL R11, R11, R10, !P1 ;  /* 0x0000000a0b0b7208 */ /* 0x000fe20004800000 */
[----:B------:R-:W-:-:S03]  /*59e0*/  FFMA R9, R8, R9, 0.041667830199003219604 ;  /* 0x3d2aabe308097423 */ /* 0x000fc60000000009 */
[----:B------:R-:W0:Y:S01]  /*59f0*/  MUFU.EX2 R6, R11 ;  /* 0x0000000b00067308 */ /* 0x000e220000000800 */
[----:B------:R-:W-:-:S04]  /*5a00*/  FFMA R9, R8, R9, 0.16666397452354431152 ;  /* 0x3e2aa9f608097423 */ /* 0x000fc80000000009 */
[----:B------:R-:W-:-:S04]  /*5a10*/  FFMA R9, R8, R9, 0.49999994039535522461 ;  /* 0x3efffffe08097423 */ /* 0x000fc80000000009 */
[----:B------:R-:W-:-:S04]  /*5a20*/  FMUL R9, R8, R9 ;  /* 0x0000000908097220 */ /* 0x000fc80000400000 */
[----:B------:R-:W-:Y:S01]  /*5a30*/  FFMA R9, R8, R9, R8 ;  /* 0x0000000908097223 */ /* 0x000fe20000000008 */
[----:B0-----:R-:W-:Y:S01]  /*5a40*/  @!P1 FMUL R6, R6, R6 ;  /* 0x0000000606069220 */ /* 0x001fe20000400000 */
[----:B------:R-:W-:-:S03]  /*5a50*/  FSETP.GEU.AND P1, PT, R10, -25, PT ;  /* 0xc1c800000a00780b */ /* 0x000fc60003f2e000 */
[----:B------:R-:W-:-:S04]  /*5a60*/  FADD R12, R6, -1 ;  /* 0xbf800000060c7421 */ /* 0x000fc80000000000 */
[----:B------:R-:W-:-:S04]  /*5a70*/  FFMA R6, R9, R6, R12 ;  /* 0x0000000609067223 */ /* 0x000fc8000000000c */
[----:B------:R-:W-:Y:S01]  /*5a80*/  @!P0 FADD R6, R6, R6 ;  /* 0x0000000606068221 */ /* 0x000fe20000000000 */
[----:B------:R-:W-:-:S04]  /*5a90*/  FSETP.GT.AND P0, PT, R10, 128, PT ;  /* 0x430000000a00780b */ /* 0x000fc80003f04000 */
[----:B------:R-:W-:-:S04]  /*5aa0*/  FSEL R6, R6, +INF , !P0 ;  /* 0x7f80000006067808 */ /* 0x000fc80004000000 */
[----:B------:R-:W-:Y:S01]  /*5ab0*/  FSEL R9, R6, -1, P1 ;  /* 0xbf80000006097808 */ /* 0x000fe20000800000 */
[----:B------:R-:W-:-:S04]  /*5ac0*/  @!P2 FADD R9, R28, R28 ;  /* 0x0000001c1c09a221 */ /* 0x000fc80000000000 */
[----:B------:R-:W-:-:S05]  /*5ad0*/  VIADD R6, R9, 0x1800000 ;  /* 0x0180000009067836 */ /* 0x000fca0000000000 */
[----:B------:R-:W-:-:S04]  /*5ae0*/  LOP3.LUT R6, R6, 0x7f800000, RZ, 0xc0, !PT ;  /* 0x7f80000006067812 */ /* 0x000fc800078ec0ff */
[----:B------:R-:W-:-:S13]  /*5af0*/  ISETP.GT.U32.AND P0, PT, R6, 0x1ffffff, PT ;  /* 0x01ffffff0600780c */ /* 0x000fda0003f04070 */
[----:B------:R-:W-:Y:S05]  /*5b00*/  @P0 BRA `(.L_x_65) ;  /* 0x0000000000140947 */ /* 0x000fea0003800000 */
[----:B------:R-:W-:Y:S01]  /*5b10*/  IMAD.MOV.U32 R3, RZ, RZ, R9 ;  /* 0x000000ffff037224 */ /* 0x000fe200078e0009 */
[----:B------:R-:W-:-:S07]  /*5b20*/  MOV R6, 0x5b40 ;  /* 0x00005b4000067802 */ /* 0x000fce0000000f00 */
[----:B------:R-:W-:Y:S05]  /*5b30*/  CALL.REL.NOINC `($__internal_2_$__cuda_sm20_rcp_rn_f32_slowpath) ;  /* 0x0000000800c07944 */ /* 0x000fea0003c00000 */
[----:B------:R-:W-:Y:S01]  /*5b40*/  MOV R6, R8 ;  /* 0x0000000800067202 */ /* 0x000fe20000000f00 */
[----:B------:R-:W-:Y:S06]  /*5b50*/  BRA `(.L_x_66) ;  /* 0x0000000000107947 */ /* 0x000fec0003800000 */
.L_x_65:
[----:B------:R-:W0:Y:S02]  /*5b60*/  MUFU.RCP R6, R9 ;  /* 0x0000000900067308 */ /* 0x000e240000001000 */
[----:B0-----:R-:W-:-:S04]  /*5b70*/  FFMA R2, R9, R6, -1 ;  /* 0xbf80000009027423 */ /* 0x001fc80000000006 */
[----:B------:R-:W-:-:S04]  /*5b80*/  FADD.FTZ R3, -R2, -RZ ;  /* 0x800000ff02037221 */ /* 0x000fc80000010100 */
[----:B------:R-:W-:-:S07]  /*5b90*/  FFMA R6, R6, R3, R6 ;  /* 0x0000000306067223 */ /* 0x000fce0000000006 */
.L_x_66:
[----:B------:R-:W-:Y:S05]  /*5ba0*/  BSYNC.RECONVERGENT B2 ;  /* 0x0000000000027941 */ /* 0x000fea0003800200 */
.L_x_64:
[----:B------:R-:W0:Y:S01]  /*5bb0*/  F2F.F64.F32 R2, R6 ;  /* 0x0000000600027310 */ /* 0x000e220000201800 */
[----:B------:R-:W-:Y:S01]  /*5bc0*/  FSETP.GEU.AND P1, PT, |R19|, 6.5827683646048100446e-37, PT ;  /* 0x036000001300780b */ /* 0x000fe20003f2e200 */
[----:B------:R-:W-:Y:S01]  /*5bd0*/  BSSY.RECONVERGENT B3, `(.L_x_67) ;  /* 0x0000011000037945 */ /* 0x000fe20003800200 */
[----:B0-----:R-:W-:Y:S01]  /*5be0*/  DFMA R14, R4, 0.5, R2 ;  /* 0x3fe00000040e782b */ /* 0x001fe20000000002 */
[----:B------:R-:W-:-:S05]  /*5bf0*/  IMAD.MOV.U32 R2, RZ, RZ, 0x1 ;  /* 0x00000001ff027424 */ /* 0x000fca00078e00ff */
        /* <DEDUP_REMOVED lines=12> */
[----:B------:R-:W-:-:S07]  /*5cc0*/  MOV R6, 0x5ce0 ;  /* 0x00005ce000067802 */ /* 0x000fce0000000f00 */
[----:B------:R-:W-:Y:S05]  /*5cd0*/  CALL.REL.NOINC `($__internal_1_$__cuda_sm20_div_rn_f64_full) ;  /* 0x0000000000d87944 */ /* 0x000fea0003c00000 */
.L_x_68:
[----:B------:R-:W-:Y:S05]  /*5ce0*/  BSYNC.RECONVERGENT B3 ;  /* 0x0000000000037941 */ /* 0x000fea0003800200 */
.L_x_67:
[----:B------:R-:W0:Y:S01]  /*5cf0*/  LDC.64 R2, c[0x0][0x398] ;  /* 0x0000e600ff027b82 */ /* 0x000e220000000a00 */
[----:B------:R-:W-:Y:S02]  /*5d00*/  R2UR UR6, R30 ;  /* 0x000000001e0672ca */ /* 0x000fe400000e0000 */
[----:B------:R-:W-:Y:S01]  /*5d10*/  R2UR UR7, R31 ;  /* 0x000000001f0772ca */ /* 0x000fe200000e0000 */
[----:B0-----:R-:W-:-:S12]  /*5d20*/  IMAD.WIDE R2, R7, 0x8, R2 ;  /* 0x0000000807027825 */ /* 0x001fd800078e0202 */
[----:B------:R1:W-:Y:S02]  /*5d30*/  STG.E.64 desc[UR6][R2.64], R8 ;  /* 0x0000000802007986 */ /* 0x0003e4000c101b06 */
.L_x_23:
[----:B------:R-:W-:Y:S05]  /*5d40*/  BSYNC.RECONVERGENT B0 ;  /* 0x0000000000007941 */ /* 0x000fea0003800200 */
.L_x_2:
[----:B------:R-:W-:-:S05]  /*5d50*/  IMAD.IADD R7, R0, 0x1, R7 ;  /* 0x0000000100077824 */ /* 0x000fca00078e0207 */
[----:B------:R-:W-:-:S13]  /*5d60*/  ISETP.GE.AND P0, PT, R7, UR4, PT ;  /* 0x0000000407007c0c */ /* 0x000fda000bf06270 */
[----:B------:R-:W-:Y:S05]  /*5d70*/  @!P0 BRA `(.L_x_69) ;  /* 0xffffffa000d48947 */ /* 0x000fea000383ffff */
.L_x_1:
[----:B------:R-:W-:Y:S05]  /*5d80*/  BSYNC.RECONVERGENT B1 ;  /* 0x0000000000017941 */ /* 0x000fea0003800200 */
.L_x_0:
[----:B------:R-:W-:Y:S06]  /*5d90*/  BAR.SYNC.DEFER_BLOCKING 0x0 ;  /* 0x0000000000007b1d */ /* 0x000fec0000010000 */
[----:B------:R-:W-:Y:S05]  /*5da0*/  EXIT ;  /* 0x000000000000794d */ /* 0x000fea0003800000 */
        .weak           $__internal_0_$__cuda_sm20_dblrcp_rn_slowpath_v3
        .type           $__internal_0_$__cuda_sm20_dblrcp_rn_slowpath_v3,@function
        .size           $__internal_0_$__cuda_sm20_dblrcp_rn_slowpath_v3,($__internal_1_$__cuda_sm20_div_rn_f64_full - $__internal_0_$__cuda_sm20_dblrcp_rn_slowpath_v3)
$__internal_0_$__cuda_sm20_dblrcp_rn_slowpath_v3:
[----:B------:R-:W-:Y:S01]  /*5db0*/  DSETP.GTU.AND P0, PT, |R4|, +INF , PT ;  /* 0x7ff000000400742a */ /* 0x000fe20003f0c200 */
[----:B------:R-:W-:-:S13]  /*5dc0*/  BSSY.RECONVERGENT B4, `(.L_x_70) ;  /* 0x0000023000047945 */ /* 0x000fda0003800200 */
[----:B------:R-:W-:Y:S05]  /*5dd0*/  @P0 BRA `(.L_x_71) ;  /* 0x00000000007c0947 */ /* 0x000fea0003800000 */
[----:B------:R-:W-:-:S05]  /*5de0*/  LOP3.LUT R6, R5, 0x7fffffff, RZ, 0xc0, !PT ;  /* 0x7fffffff05067812 */ /* 0x000fca00078ec0ff */
[----:B------:R-:W-:-:S05]  /*5df0*/  VIADD R3, R6, 0xffffffff ;  /* 0xffffffff06037836 */ /* 0x000fca0000000000 */
[----:B------:R-:W-:-:S13]  /*5e00*/  ISETP.GE.U32.AND P0, PT, R3, 0x7fefffff, PT ;  /* 0x7fefffff0300780c */ /* 0x000fda0003f06070 */
[----:B------:R-:W-:Y:S01]  /*5e10*/  @P0 LOP3.LUT R9, R5, 0x7ff00000, RZ, 0x3c, !PT ;  /* 0x7ff0000005090812 */ /* 0x000fe200078e3cff */
[----:B------:R-:W-:Y:S01]  /*5e20*/  @P0 IMAD.MOV.U32 R8, RZ, RZ, RZ ;  /* 0x000000ffff080224 */ /* 0x000fe200078e00ff */
[----:B------:R-:W-:Y:S06]  /*5e30*/  @P0 BRA `(.L_x_72) ;  /* 0x00000000006c0947 */ /* 0x000fec0003800000 */
[----:B------:R-:W-:-:S13]  /*5e40*/  ISETP.GE.U32.AND P0, PT, R6, 0x1000001, PT ;  /* 0x010000010600780c */ /* 0x000fda0003f06070 */
[----:B------:R-:W-:Y:S05]  /*5e50*/  @!P0 BRA `(.L_x_73) ;  /* 0x0000000000348947 */ /* 0x000fea0003800000 */
[----:B------:R-:W-:Y:S02]  /*5e60*/  VIADD R9, R5, 0xc0200000 ;  /* 0xc020000005097836 */ /* 0x000fe40000000000 */
[----:B------:R-:W-:Y:S02]  /*5e70*/  IMAD.MOV.U32 R8, RZ, RZ, R4 ;  /* 0x000000ffff087224 */ /* 0x000fe400078e0004 */
[----:B------:R-:W0:Y:S04]  /*5e80*/  MUFU.RCP64H R11, R9 ;  /* 0x00000009000b7308 */ /* 0x000e280000001800 */
[----:B0-----:R-:W-:-:S08]  /*5e90*/  DFMA R12, -R8, R10, 1 ;  /* 0x3ff00000080c742b */ /* 0x001fd0000000010a */
[----:B------:R-:W-:-:S08]  /*5ea0*/  DFMA R12, R12, R12, R12 ;  /* 0x0000000c0c0c722b */ /* 0x000fd0000000000c */
[----:B------:R-:W-:-:S08]  /*5eb0*/  DFMA R12, R10, R12, R10 ;  /* 0x0000000c0a0c722b */ /* 0x000fd0000000000a */
[----:B------:R-:W-:-:S08]  /*5ec0*/  DFMA R10, -R8, R12, 1 ;  /* 0x3ff00000080a742b */ /* 0x000fd0000000010c */
[----:B------:R-:W-:-:S08]  /*5ed0*/  DFMA R10, R12, R10, R12 ;  /* 0x0000000a0c0a722b */ /* 0x000fd0000000000c */
[----:B------:R-:W-:-:S08]  /*5ee0*/  DMUL R10, R10, 2.2250738585072013831e-308 ;  /* 0x001000000a0a7828 */ /* 0x000fd00000000000 */
[----:B------:R-:W-:-:S08]  /*5ef0*/  DFMA R4, -R4, R10, 1 ;  /* 0x3ff000000404742b */ /* 0x000fd0000000010a */
[----:B------:R-:W-:-:S08]  /*5f00*/  DFMA R4, R4, R4, R4 ;  /* 0x000000040404722b */ /* 0x000fd00000000004 */
[----:B------:R-:W-:Y:S01]  /*5f10*/  DFMA R8, R10, R4, R10 ;  /* 0x000000040a08722b */ /* 0x000fe2000000000a */
[----:B------:R-:W-:Y:S10]  /*5f20*/  BRA `(.L_x_72) ;  /* 0x0000000000307947 */ /* 0x000ff40003800000 */
.L_x_73:
[----:B------:R-:W-:Y:S01]  /*5f30*/  DMUL R4, R4, 8.11296384146066816958e+31 ;  /* 0x4690000004047828 */ /* 0x000fe20000000000 */
[----:B------:R-:W-:-:S05]  /*5f40*/  IMAD.MOV.U32 R8, RZ, RZ, R10 ;  /* 0x000000ffff087224 */ /* 0x000fca00078e000a */
[----:B------:R-:W0:Y:S02]  /*5f50*/  MUFU.RCP64H R9, R5 ;  /* 0x0000000500097308 */ /* 0x000e240000001800 */
[----:B0-----:R-:W-:-:S08]  /*5f60*/  DFMA R10, -R4, R8, 1 ;  /* 0x3ff00000040a742b */ /* 0x001fd00000000108 */
[----:B------:R-:W-:-:S08]  /*5f70*/  DFMA R10, R10, R10, R10 ;  /* 0x0000000a0a0a722b */ /* 0x000fd0000000000a */
[----:B------:R-:W-:-:S08]  /*5f80*/  DFMA R10, R8, R10, R8 ;  /* 0x0000000a080a722b */ /* 0x000fd00000000008 */
[----:B------:R-:W-:-:S08]  /*5f90*/  DFMA R8, -R4, R10, 1 ;  /* 0x3ff000000408742b */ /* 0x000fd0000000010a */
[----:B------:R-:W-:-:S08]  /*5fa0*/  DFMA R8, R10, R8, R10 ;  /* 0x000000080a08722b */ /* 0x000fd0000000000a */
[----:B------:R-:W-:Y:S01]  /*5fb0*/  DMUL R8, R8, 8.11296384146066816958e+31 ;  /* 0x4690000008087828 */ /* 0x000fe20000000000 */
[----:B------:R-:W-:Y:S10]  /*5fc0*/  BRA `(.L_x_72) ;  /* 0x0000000000087947 */ /* 0x000ff40003800000 */
.L_x_71:
[----:B------:R-:W-:Y:S01]  /*5fd0*/  LOP3.LUT R9, R5, 0x80000, RZ, 0xfc, !PT ;  /* 0x0008000005097812 */ /* 0x000fe200078efcff */
[----:B------:R-:W-:-:S07]  /*5fe0*/  IMAD.MOV.U32 R8, RZ, RZ, R4 ;  /* 0x000000ffff087224 */ /* 0x000fce00078e0004 */
.L_x_72:
[----:B------:R-:W-:Y:S05]  /*5ff0*/  BSYNC.RECONVERGENT B4 ;  /* 0x0000000000047941 */ /* 0x000fea0003800200 */
.L_x_70:
[----:B------:R-:W-:Y:S01]  /*6000*/  IMAD.MOV.U32 R3, RZ, RZ, 0x0 ;  /* 0x00000000ff037424 */ /* 0x000fe200078e00ff */
[----:B------:R-:W-:Y:S01]  /*6010*/  MOV R22, R8 ;  /* 0x0000000800167202 */ /* 0x000fe20000000f00 */
[----:B------:R-:W-:Y:S02]  /*6020*/  IMAD.MOV.U32 R23, RZ, RZ, R9 ;  /* 0x000000ffff177224 */ /* 0x000fe400078e0009 */
[----:B------:R-:W-:Y:S05]  /*6030*/  RET.REL.NODEC R2 `(_Z10_BGH_64_11iPdS_S_) ;  /* 0xffffff9c02f07950 */ /* 0x000fea0003c3ffff */
        .weak           $__internal_1_$__cuda_sm20_div_rn_f64_full
        .type           $__internal_1_$__cuda_sm20_div_rn_f64_full,@function
        .size           $__internal_1_$__cuda_sm20_div_rn_f64_full,($__internal_2_$__cuda_sm20_rcp_rn_f32_slowpath - $__internal_1_$__cuda_sm20_div_rn_f64_full)
$__internal_1_$__cuda_sm20_div_rn_f64_full:
[----:B------:R-:W-:Y:S01]  /*6040*/  FSETP.GEU.AND P2, PT, |R19|, 1.469367938527859385e-39, PT ;  /* 0x001000001300780b */ /* 0x000fe20003f4e200 */
[----:B------:R-:W-:Y:S01]  /*6050*/  IMAD.MOV.U32 R12, RZ, RZ, R18 ;  /* 0x000000ffff0c7224 */ /* 0x000fe200078e0012 */
[C---:B------:R-:W-:Y:S01]  /*6060*/  FSETP.GEU.AND P0, PT, |R15|.reuse, 1.469367938527859385e-39, PT ;  /* 0x001000000f00780b */ /* 0x040fe20003f0e200 */
[----:B------:R-:W-:Y:S01]  /*6070*/  IMAD.MOV.U32 R34, RZ, RZ, 0x1 ;  /* 0x00000001ff227424 */ /* 0x000fe200078e00ff */
[----:B------:R-:W-:Y:S01]  /*6080*/  LOP3.LUT R16, R15, 0x800fffff, RZ, 0xc0, !PT ;  /* 0x800fffff0f107812 */ /* 0x000fe200078ec0ff */
[----:B------:R-:W-:Y:S01]  /*6090*/  BSSY.RECONVERGENT B2, `(.L_x_74) ;  /* 0x0000055000027945 */ /* 0x000fe20003800200 */
[----:B------:R-:W-:Y:S02]  /*60a0*/  LOP3.LUT R8, R19, 0x7ff00000, RZ, 0xc0, !PT ;  /* 0x7ff0000013087812 */ /* 0x000fe400078ec0ff */
[----:B------:R-:W-:Y:S01]  /*60b0*/  LOP3.LUT R17, R16, 0x3ff00000, RZ, 0xfc, !PT ;  /* 0x3ff0000010117812 */ /* 0x000fe200078efcff */
[----:B------:R-:W-:Y:S01]  /*60c0*/  IMAD.MOV.U32 R16, RZ, RZ, R14 ;  /* 0x000000ffff107224 */ /* 0x000fe200078e000e */
[----:B------:R-:W-:Y:S01]  /*60d0*/  LOP3.LUT R33, R15, 0x7ff00000, RZ, 0xc0, !PT ;  /* 0x7ff000000f217812 */ /* 0x000fe200078ec0ff */
[----:B------:R-:W-:-:S02]  /*60e0*/  IMAD.MOV.U32 R32, RZ, RZ, R8 ;  /* 0x000000ffff207224 */ /* 0x000fc400078e0008 */
[----:B------:R-:W-:Y:S02]  /*60f0*/  @!P2 LOP3.LUT R9, R15, 0x7ff00000, RZ, 0xc0, !PT ;  /* 0x7ff000000f09a812 */ /* 0x000fe400078ec0ff */
[----:B------:R-:W-:Y:S01]  /*6100*/  @!P0 DMUL R16, R14, 8.98846567431157953865e+307 ;  /* 0x7fe000000e108828 */ /* 0x000fe20000000000 */
[C---:B------:R-:W-:Y:S02]  /*6110*/  ISETP.GE.U32.AND P1, PT, R8.reuse, R33, PT ;  /* 0x000000210800720c */ /* 0x040fe40003f26070 */
[----:B------:R-:W-:Y:S01]  /*6120*/  @!P2 ISETP.GE.U32.AND P3, PT, R8, R9, PT ;  /* 0x000000090800a20c */ /* 0x000fe20003f66070 */
[----:B------:R-:W-:Y:S02]  /*6130*/  IMAD.MOV.U32 R9, RZ, RZ, 0x1ca00000 ;  /* 0x1ca00000ff097424 */ /* 0x000fe400078e00ff */
[----:B------:R-:W0:Y:S03]  /*6140*/  MUFU.RCP64H R35, R17 ;  /* 0x0000001100237308 */ /* 0x000e260000001800 */
[----:B------:R-:W-:-:S02]  /*6150*/  @!P2 SEL R11, R9, 0x63400000, !P3 ;  /* 0x63400000090ba807 */ /* 0x000fc40005800000 */
[----:B------:R-:W-:Y:S02]  /*6160*/  SEL R13, R9, 0x63400000, !P1 ;  /* 0x63400000090d7807 */ /* 0x000fe40004800000 */
[--C-:B------:R-:W-:Y:S02]  /*6170*/  @!P2 LOP3.LUT R10, R11, 0x80000000, R19.reuse, 0xf8, !PT ;  /* 0x800000000b0aa812 */ /* 0x100fe400078ef813 */
[----:B------:R-:W-:Y:S02]  /*6180*/  LOP3.LUT R13, R13, 0x800fffff, R19, 0xf8, !PT ;  /* 0x800fffff0d0d7812 */ /* 0x000fe400078ef813 */
[----:B------:R-:W-:Y:S01]  /*6190*/  @!P2 LOP3.LUT R11, R10, 0x100000, RZ, 0xfc, !PT ;  /* 0x001000000a0ba812 */ /* 0x000fe200078efcff */
[----:B------:R-:W-:Y:S01]  /*61a0*/  @!P2 IMAD.MOV.U32 R10, RZ, RZ, RZ ;  /* 0x000000ffff0aa224 */ /* 0x000fe200078e00ff */
[----:B------:R-:W-:-:S05]  /*61b0*/  @!P0 LOP3.LUT R33, R17, 0x7ff00000, RZ, 0xc0, !PT ;  /* 0x7ff0000011218812 */ /* 0x000fca00078ec0ff */
[----:B------:R-:W-:Y:S02]  /*61c0*/  @!P2 DFMA R12, R12, 2, -R10 ;  /* 0x400000000c0ca82b */ /* 0x000fe4000000080a */
[----:B0-----:R-:W-:-:S08]  /*61d0*/  DFMA R10, R34, -R16, 1 ;  /* 0x3ff00000220a742b */ /* 0x001fd00000000810 */
[----:B------:R-:W-:Y:S01]  /*61e0*/  DFMA R10, R10, R10, R10 ;  /* 0x0000000a0a0a722b */ /* 0x000fe2000000000a */
[----:B------:R-:W-:-:S07]  /*61f0*/  @!P2 LOP3.LUT R32, R13, 0x7ff00000, RZ, 0xc0, !PT ;  /* 0x7ff000000d20a812 */ /* 0x000fce00078ec0ff */
[----:B------:R-:W-:-:S08]  /*6200*/  DFMA R34, R34, R10, R34 ;  /* 0x0000000a2222722b */ /* 0x000fd00000000022 */
[----:B------:R-:W-:-:S08]  /*6210*/  DFMA R36, R34, -R16, 1 ;  /* 0x3ff000002224742b */ /* 0x000fd00000000810 */
[----:B------:R-:W-:-:S08]  /*6220*/  DFMA R36, R34, R36, R34 ;  /* 0x000000242224722b */ /* 0x000fd00000000022 */
[----:B------:R-:W-:-:S08]  /*6230*/  DMUL R34, R36, R12 ;  /* 0x0000000c24227228 */ /* 0x000fd00000000000 */
[----:B------:R-:W-:-:S08]  /*6240*/  DFMA R10, R34, -R16, R12 ;  /* 0x80000010220a722b */ /* 0x000fd0000000000c */
[----:B------:R-:W-:Y:S01]  /*6250*/  DFMA R10, R36, R10, R34 ;  /* 0x0000000a240a722b */ /* 0x000fe20000000022 */
[----:B------:R-:W-:-:S04]  /*6260*/  IADD3 R34, PT, PT, R32, -0x1, RZ ;  /* 0xffffffff20227810 */ /* 0x000fc80007ffe0ff */
[----:B------:R-:W-:Y:S01]  /*6270*/  ISETP.GT.U32.AND P0, PT, R34, 0x7feffffe, PT ;  /* 0x7feffffe2200780c */ /* 0x000fe20003f04070 */
[----:B------:R-:W-:-:S05]  /*6280*/  VIADD R34, R33, 0xffffffff ;  /* 0xffffffff21227836 */ /* 0x000fca0000000000 */
[----:B------:R-:W-:-:S13]  /*6290*/  ISETP.GT.U32.OR P0, PT, R34, 0x7feffffe, P0 ;  /* 0x7feffffe2200780c */ /* 0x000fda0000704470 */
[----:B------:R-:W-:Y:S05]  /*62a0*/  @P0 BRA `(.L_x_75) ;  /* 0x0000000000700947 */ /* 0x000fea0003800000 */
[----:B------:R-:W-:-:S04]  /*62b0*/  LOP3.LUT R19, R15, 0x7ff00000, RZ, 0xc0, !PT ;  /* 0x7ff000000f137812 */ /* 0x000fc800078ec0ff */
[CC--:B------:R-:W-:Y:S02]  /*62c0*/  VIADDMNMX R18, R8.reuse, -R19.reuse, 0xb9600000, !PT ;  /* 0xb960000008127446 */ /* 0x0c0fe40007800913 */
[----:B------:R-:W-:Y:S02]  /*62d0*/  ISETP.GE.U32.AND P0, PT, R8, R19, PT ;  /* 0x000000130800720c */ /* 0x000fe40003f06070 */
[----:B------:R-:W-:Y:S02]  /*62e0*/  VIMNMX R18, PT, PT, R18, 0x46a00000, PT ;  /* 0x46a0000012127848 */ /* 0x000fe40003fe0100 */
[----:B------:R-:W-:-:S05]  /*62f0*/  SEL R9, R9, 0x63400000, !P0 ;  /* 0x6340000009097807 */ /* 0x000fca0004000000 */
[----:B------:R-:W-:Y:S02]  /*6300*/  IMAD.IADD R9, R18, 0x1, -R9 ;  /* 0x0000000112097824 */ /* 0x000fe400078e0a09 */
[----:B------:R-:W-:Y:S02]  /*6310*/  IMAD.MOV.U32 R18, RZ, RZ, RZ ;  /* 0x000000ffff127224 */ /* 0x000fe400078e00ff */
[----:B------:R-:W-:-:S06]  /*6320*/  VIADD R19, R9, 0x7fe00000 ;  /* 0x7fe0000009137836 */ /* 0x000fcc0000000000 */
[----:B------:R-:W-:-:S10]  /*6330*/  DMUL R34, R10, R18 ;  /* 0x000000120a227228 */ /* 0x000fd40000000000 */
[----:B------:R-:W-:-:S13]  /*6340*/  FSETP.GTU.AND P0, PT, |R35|, 1.469367938527859385e-39, PT ;  /* 0x001000002300780b */ /* 0x000fda0003f0c200 */
[----:B------:R-:W-:Y:S05]  /*6350*/  @P0 BRA `(.L_x_76) ;  /* 0x0000000000a00947 */ /* 0x000fea0003800000 */
[----:B------:R-:W-:Y:S01]  /*6360*/  DFMA R12, R10, -R16, R12 ;  /* 0x800000100a0c722b */ /* 0x000fe2000000000c */
[----:B------:R-:W-:-:S09]  /*6370*/  IMAD.MOV.U32 R18, RZ, RZ, RZ ;  /* 0x000000ffff127224 */ /* 0x000fd200078e00ff */
[C---:B------:R-:W-:Y:S02]  /*6380*/  FSETP.NEU.AND P0, PT, R13.reuse, RZ, PT ;  /* 0x000000ff0d00720b */ /* 0x040fe40003f0d000 */
[----:B------:R-:W-:-:S04]  /*6390*/  LOP3.LUT R14, R13, 0x80000000, R15, 0x48, !PT ;  /* 0x800000000d0e7812 */ /* 0x000fc800078e480f */
[----:B------:R-:W-:-:S07]  /*63a0*/  LOP3.LUT R19, R14, R19, RZ, 0xfc, !PT ;  /* 0x000000130e137212 */ /* 0x000fce00078efcff */
[----:B------:R-:W-:Y:S05]  /*63b0*/  @!P0 BRA `(.L_x_76) ;  /* 0x0000000000888947 */ /* 0x000fea0003800000 */
[----:B------:R-:W-:Y:S01]  /*63c0*/  IMAD.MOV R13, RZ, RZ, -R9 ;  /* 0x000000ffff0d7224 */ /* 0x000fe200078e0a09 */
[----:B------:R-:W-:Y:S01]  /*63d0*/  IADD3 R9, PT, PT, -R9, -0x43300000, RZ ;  /* 0xbcd0000009097810 */ /* 0x000fe20007ffe1ff */
[----:B------:R-:W-:-:S06]  /*63e0*/  IMAD.MOV.U32 R12, RZ, RZ, RZ ;  /* 0x000000ffff0c7224 */ /* 0x000fcc00078e00ff */
[----:B------:R-:W-:Y:S02]  /*63f0*/  DFMA R12, R34, -R12, R10 ;  /* 0x8000000c220c722b */ /* 0x000fe4000000000a */
[----:B------:R-:W-:-:S08]  /*6400*/  DMUL.RP R10, R10, R18 ;  /* 0x000000120a0a7228 */ /* 0x000fd00000008000 */
[----:B------:R-:W-:Y:S02]  /*6410*/  FSETP.NEU.AND P0, PT, |R13|, R9, PT ;  /* 0x000000090d00720b */ /* 0x000fe40003f0d200 */
[----:B------:R-:W-:Y:S02]  /*6420*/  LOP3.LUT R14, R11, R14, RZ, 0x3c, !PT ;  /* 0x0000000e0b0e7212 */ /* 0x000fe400078e3cff */
[----:B------:R-:W-:Y:S02]  /*6430*/  FSEL R8, R10, R34, !P0 ;  /* 0x000000220a087208 */ /* 0x000fe40004000000 */
[----:B------:R-:W-:-:S03]  /*6440*/  FSEL R35, R14, R35, !P0 ;  /* 0x000000230e237208 */ /* 0x000fc60004000000 */
[----:B------:R-:W-:Y:S01]  /*6450*/  IMAD.MOV.U32 R34, RZ, RZ, R8 ;  /* 0x000000ffff227224 */ /* 0x000fe200078e0008 */
[----:B------:R-:W-:Y:S06]  /*6460*/  BRA `(.L_x_76) ;  /* 0x00000000005c7947 */ /* 0x000fec0003800000 */
.L_x_75:
[----:B------:R-:W-:-:S14]  /*6470*/  DSETP.NAN.AND P0, PT, R18, R18, PT ;  /* 0x000000121200722a */ /* 0x000fdc0003f08000 */
[----:B------:R-:W-:Y:S05]  /*6480*/  @P0 BRA `(.L_x_77) ;  /* 0x0000000000480947 */ /* 0x000fea0003800000 */
[----:B------:R-:W-:-:S14]  /*6490*/  DSETP.NAN.AND P0, PT, R14, R14, PT ;  /* 0x0000000e0e00722a */ /* 0x000fdc0003f08000 */
[----:B------:R-:W-:Y:S05]  /*64a0*/  @P0 BRA `(.L_x_78) ;  /* 0x0000000000300947 */ /* 0x000fea0003800000 */
[----:B------:R-:W-:Y:S01]  /*64b0*/  ISETP.NE.AND P0, PT, R32, R33, PT ;  /* 0x000000212000720c */ /* 0x000fe20003f05270 */
[----:B------:R-:W-:Y:S01]  /*64c0*/  IMAD.MOV.U32 R35, RZ, RZ, -0x80000 ;  /* 0xfff80000ff237424 */ /* 0x000fe200078e00ff */
[----:B------:R-:W-:-:S11]  /*64d0*/  MOV R34, 0x0 ;  /* 0x0000000000227802 */ /* 0x000fd60000000f00 */
[----:B------:R-:W-:Y:S05]  /*64e0*/  @!P0 BRA `(.L_x_76) ;  /* 0x00000000003c8947 */ /* 0x000fea0003800000 */
[----:B------:R-:W-:Y:S02]  /*64f0*/  ISETP.NE.AND P0, PT, R32, 0x7ff00000, PT ;  /* 0x7ff000002000780c */ /* 0x000fe40003f05270 */
[----:B------:R-:W-:Y:S02]  /*6500*/  LOP3.LUT R35, R19, 0x80000000, R15, 0x48, !PT ;  /* 0x8000000013237812 */ /* 0x000fe400078e480f */
[----:B------:R-:W-:-:S13]  /*6510*/  ISETP.EQ.OR P0, PT, R33, RZ, !P0 ;  /* 0x000000ff2100720c */ /* 0x000fda0004702670 */
[----:B------:R-:W-:Y:S01]  /*6520*/  @P0 LOP3.LUT R8, R35, 0x7ff00000, RZ, 0xfc, !PT ;  /* 0x7ff0000023080812 */ /* 0x000fe200078efcff */
[----:B------:R-:W-:Y:S02]  /*6530*/  @!P0 IMAD.MOV.U32 R34, RZ, RZ, RZ ;  /* 0x000000ffff228224 */ /* 0x000fe400078e00ff */
[----:B------:R-:W-:Y:S02]  /*6540*/  @P0 IMAD.MOV.U32 R34, RZ, RZ, RZ ;  /* 0x000000ffff220224 */ /* 0x000fe400078e00ff */
[----:B------:R-:W-:Y:S01]  /*6550*/  @P0 IMAD.MOV.U32 R35, RZ, RZ, R8 ;  /* 0x000000ffff230224 */ /* 0x000fe200078e0008 */
[----:B------:R-:W-:Y:S06]  /*6560*/  BRA `(.L_x_76) ;  /* 0x00000000001c7947 */ /* 0x000fec0003800000 */
.L_x_78:
[----:B------:R-:W-:Y:S01]  /*6570*/  LOP3.LUT R9, R15, 0x80000, RZ, 0xfc, !PT ;  /* 0x000800000f097812 */ /* 0x000fe200078efcff */
[----:B------:R-:W-:-:S04]  /*6580*/  IMAD.MOV.U32 R34, RZ, RZ, R14 ;  /* 0x000000ffff227224 */ /* 0x000fc800078e000e */
[----:B------:R-:W-:Y:S01]  /*6590*/  IMAD.MOV.U32 R35, RZ, RZ, R9 ;  /* 0x000000ffff237224 */ /* 0x000fe200078e0009 */
[----:B------:R-:W-:Y:S06]  /*65a0*/  BRA `(.L_x_76) ;  /* 0x00000000000c7947 */ /* 0x000fec0003800000 */
.L_x_77:
[----:B------:R-:W-:Y:S01]  /*65b0*/  LOP3.LUT R9, R19, 0x80000, RZ, 0xfc, !PT ;  /* 0x0008000013097812 */ /* 0x000fe200078efcff */
[----:B------:R-:W-:-:S04]  /*65c0*/  IMAD.MOV.U32 R34, RZ, RZ, R18 ;  /* 0x000000ffff227224 */ /* 0x000fc800078e0012 */
[----:B------:R-:W-:-:S07]  /*65d0*/  IMAD.MOV.U32 R35, RZ, RZ, R9 ;  /* 0x000000ffff237224 */ /* 0x000fce00078e0009 */
.L_x_76:
[----:B------:R-:W-:Y:S05]  /*65e0*/  BSYNC.RECONVERGENT B2 ;  /* 0x0000000000027941 */ /* 0x000fea0003800200 */
.L_x_74:
[----:B------:R-:W-:Y:S01]  /*65f0*/  IMAD.MOV.U32 R10, RZ, RZ, R6 ;  /* 0x000000ffff0a7224 */ /* 0x000fe200078e0006 */
[----:B------:R-:W-:Y:S01]  /*6600*/  MOV R8, R34 ;  /* 0x0000002200087202 */ /* 0x000fe20000000f00 */
[----:B------:R-:W-:Y:S02]  /*6610*/  IMAD.MOV.U32 R11, RZ, RZ, 0x0 ;  /* 0x00000000ff0b7424 */ /* 0x000fe400078e00ff */
[----:B------:R-:W-:Y:S02]  /*6620*/  IMAD.MOV.U32 R9, RZ, RZ, R35 ;  /* 0x000000ffff097224 */ /* 0x000fe400078e0023 */
[----:B------:R-:W-:Y:S05]  /*6630*/  RET.REL.NODEC R10 `(_Z10_BGH_64_11iPdS_S_) ;  /* 0xffffff980a707950 */ /* 0x000fea0003c3ffff */
        .weak           $__internal_2_$__cuda_sm20_rcp_rn_f32_slowpath
        .type           $__internal_2_$__cuda_sm20_rcp_rn_f32_slowpath,@function
        .size           $__internal_2_$__cuda_sm20_rcp_rn_f32_slowpath,(.L_x_279 - $__internal_2_$__cuda_sm20_rcp_rn_f32_slowpath)
$__internal_2_$__cuda_sm20_rcp_rn_f32_slowpath:
[----:B------:R-:W-:Y:S01]  /*6640*/  IMAD.SHL.U32 R2, R3, 0x2, RZ ;  /* 0x0000000203027824 */ /* 0x000fe200078e00ff */
[----:B------:R-:W-:Y:S04]  /*6650*/  BSSY.RECONVERGENT B3, `(.L_x_79) ;  /* 0x0000030000037945 */ /* 0x000fe80003800200 */
[----:B------:R-:W-:-:S04]  /*6660*/  SHF.R.U32.HI R12, RZ, 0x18, R2 ;  /* 0x00000018ff0c7819 */ /* 0x000fc80000011602 */
[----:B------:R-:W-:-:S13]  /*6670*/  ISETP.NE.U32.AND P0, PT, R12, RZ, PT ;  /* 0x000000ff0c00720c */ /* 0x000fda0003f05070 */
[----:B------:R-:W-:Y:S05]  /*6680*/  @P0 BRA `(.L_x_80) ;  /* 0x0000000000280947 */ /* 0x000fea0003800000 */
[----:B------:R-:W-:-:S05]  /*6690*/  IMAD.SHL.U32 R2, R3, 0x2, RZ ;  /* 0x0000000203027824 */ /* 0x000fca00078e00ff */
[----:B------:R-:W-:-:S13]  /*66a0*/  ISETP.NE.AND P0, PT, R2, RZ, PT ;  /* 0x000000ff0200720c */ /* 0x000fda0003f05270 */
[----:B------:R-:W-:Y:S01]  /*66b0*/  @P0 FFMA R9, R3, 1.84467440737095516160e+19, RZ ;  /* 0x5f80000003090823 */ /* 0x000fe200000000ff */
[----:B------:R-:W-:Y:S08]  /*66c0*/  @!P0 MUFU.RCP R8, R3 ;  /* 0x0000000300088308 */ /* 0x000ff00000001000 */
[----:B------:R-:W0:Y:S02]  /*66d0*/  @P0 MUFU.RCP R2, R9 ;  /* 0x0000000900020308 */ /* 0x000e240000001000 */
[----:B0-----:R-:W-:-:S04]  /*66e0*/  @P0 FFMA R10, R9, R2, -1 ;  /* 0xbf800000090a0423 */ /* 0x001fc80000000002 */
[----:B------:R-:W-:-:S04]  /*66f0*/  @P0 FADD.FTZ R11, -R10, -RZ ;  /* 0x800000ff0a0b0221 */ /* 0x000fc80000010100 */
[----:B------:R-:W-:-:S04]  /*6700*/  @P0 FFMA R2, R2, R11, R2 ;  /* 0x0000000b02020223 */ /* 0x000fc80000000002 */
[----:B------:R-:W-:Y:S01]  /*6710*/  @P0 FFMA R8, R2, 1.84467440737095516160e+19, RZ ;  /* 0x5f80000002080823 */ /* 0x000fe200000000ff */
[----:B------:R-:W-:Y:S06]  /*6720*/  BRA `(.L_x_81) ;  /* 0x0000000000887947 */ /* 0x000fec0003800000 */
.L_x_80:
[----:B------:R-:W-:-:S05]  /*6730*/  VIADD R14, R12, 0xffffff03 ;  /* 0xffffff030c0e7836 */ /* 0x000fca0000000000 */
[----:B------:R-:W-:-:S13]  /*6740*/  ISETP.GT.U32.AND P0, PT, R14, 0x1, PT ;  /* 0x000000010e00780c */ /* 0x000fda0003f04070 */
[----:B------:R-:W-:Y:S05]  /*6750*/  @P0 BRA `(.L_x_82) ;  /* 0x0000000000780947 */ /* 0x000fea0003800000 */
[----:B------:R-:W-:Y:S01]  /*6760*/  LOP3.LUT R2, R3, 0x7fffff, RZ, 0xc0, !PT ;  /* 0x007fffff03027812 */ /* 0x000fe200078ec0ff */
[----:B------:R-:W-:-:S03]  /*6770*/  IMAD.MOV.U32 R11, RZ, RZ, 0x3 ;  /* 0x00000003ff0b7424 */ /* 0x000fc600078e00ff */
[----:B------:R-:W-:Y:S02]  /*6780*/  LOP3.LUT R2, R2, 0x3f800000, RZ, 0xfc, !PT ;  /* 0x3f80000002027812 */ /* 0x000fe400078efcff */
[----:B------:R-:W-:Y:S02]  /*6790*/  SHF.L.U32 R11, R11, R14, RZ ;  /* 0x0000000e0b0b7219 */ /* 0x000fe400000006ff */
[----:B------:R-:W0:Y:S02]  /*67a0*/  MUFU.RCP R9, R2 ;  /* 0x0000000200097308 */ /* 0x000e240000001000 */
[----:B0-----:R-:W-:-:S04]  /*67b0*/  FFMA R8, R2, R9, -1 ;  /* 0xbf80000002087423 */ /* 0x001fc80000000009 */
[----:B------:R-:W-:-:S04]  /*67c0*/  FADD.FTZ R8, -R8, -RZ ;  /* 0x800000ff08087221 */ /* 0x000fc80000010100 */
[CCC-:B------:R-:W-:Y:S01]  /*67d0*/  FFMA.RM R10, R9.reuse, R8.reuse, R9.reuse ;  /* 0x00000008090a7223 */ /* 0x1c0fe20000004009 */
[----:B------:R-:W-:-:S04]  /*67e0*/  FFMA.RP R9, R9, R8, R9 ;  /* 0x0000000809097223 */ /* 0x000fc80000008009 */
[C---:B------:R-:W-:Y:S02]  /*67f0*/  LOP3.LUT R8, R10.reuse, 0x7fffff, RZ, 0xc0, !PT ;  /* 0x007fffff0a087812 */ /* 0x040fe400078ec0ff */
[----:B------:R-:W-:Y:S02]  /*6800*/  FSETP.NEU.FTZ.AND P0, PT, R10, R9, PT ;  /* 0x000000090a00720b */ /* 0x000fe40003f1d000 */
[----:B------:R-:W-:Y:S02]  /*6810*/  LOP3.LUT R8, R8, 0x800000, RZ, 0xfc, !PT ;  /* 0x0080000008087812 */ /* 0x000fe400078efcff */
[----:B------:R-:W-:Y:S02]  /*6820*/  SEL R9, RZ, 0xffffffff, !P0 ;  /* 0xffffffffff097807 */ /* 0x000fe40004000000 */
[----:B------:R-:W-:Y:S02]  /*6830*/  LOP3.LUT R11, R11, R8, RZ, 0xc0, !PT ;  /* 0x000000080b0b7212 */ /* 0x000fe400078ec0ff */
[----:B------:R-:W-:-:S02]  /*6840*/  IADD3 R9, PT, PT, -R9, RZ, RZ ;  /* 0x000000ff09097210 */ /* 0x000fc40007ffe1ff */
[-C--:B------:R-:W-:Y:S02]  /*6850*/  SHF.R.U32.HI R11, RZ, R14.reuse, R11 ;  /* 0x0000000eff0b7219 */ /* 0x080fe4000001160b */
[--C-:B------:R-:W-:Y:S01]  /*6860*/  LOP3.LUT P1, RZ, R9, R14, R8.reuse, 0xf8, !PT ;  /* 0x0000000e09ff7212 */ /* 0x100fe2000782f808 */
[----:B------:R-:W-:Y:S01]  /*6870*/  VIADD R9, R12, 0xffffff04 ;  /* 0xffffff040c097836 */ /* 0x000fe20000000000 */
[C---:B------:R-:W-:Y:S02]  /*6880*/  LOP3.LUT P0, RZ, R11.reuse, 0x1, RZ, 0xc0, !PT ;  /* 0x000000010bff7812 */ /* 0x040fe4000780c0ff */
[----:B------:R-:W-:Y:S02]  /*6890*/  LOP3.LUT P2, RZ, R11, 0x2, RZ, 0xc0, !PT ;  /* 0x000000020bff7812 */ /* 0x000fe4000784c0ff */
[----:B------:R-:W-:Y:S02]  /*68a0*/  SHF.R.U32.HI R8, RZ, R9, R8 ;  /* 0x00000009ff087219 */ /* 0x000fe40000011608 */
[----:B------:R-:W-:-:S02]  /*68b0*/  PLOP3.LUT P0, PT, P0, P1, P2, 0xe0, 0x0 ;  /* 0x000000000000781c */ /* 0x000fc40000703c20 */
[----:B------:R-:W-:Y:S02]  /*68c0*/  LOP3.LUT P1, RZ, R3, 0x7fffff, RZ, 0xc0, !PT ;  /* 0x007fffff03ff7812 */ /* 0x000fe4000782c0ff */
[----:B------:R-:W-:-:S05]  /*68d0*/  SEL R2, RZ, 0x1, !P0 ;  /* 0x00000001ff027807 */ /* 0x000fca0004000000 */
[----:B------:R-:W-:-:S05]  /*68e0*/  IMAD.MOV R2, RZ, RZ, -R2 ;  /* 0x000000ffff027224 */ /* 0x000fca00078e0a02 */
[----:B------:R-:W-:-:S13]  /*68f0*/  ISETP.GE.AND P0, PT, R2, RZ, PT ;  /* 0x000000ff0200720c */ /* 0x000fda0003f06270 */
[----:B------:R-:W-:-:S04]  /*6900*/  @!P0 VIADD R8, R8, 0x1 ;  /* 0x0000000108088836 */ /* 0x000fc80000000000 */
[----:B------:R-:W-:-:S05]  /*6910*/  @!P1 IMAD.SHL.U32 R8, R8, 0x2, RZ ;  /* 0x0000000208089824 */ /* 0x000fca00078e00ff */
[----:B------:R-:W-:Y:S01]  /*6920*/  LOP3.LUT R8, R8, 0x80000000, R3, 0xf8, !PT ;  /* 0x8000000008087812 */ /* 0x000fe200078ef803 */
[----:B------:R-:W-:Y:S06]  /*6930*/  BRA `(.L_x_81) ;  /* 0x0000000000047947 */ /* 0x000fec0003800000 */
.L_x_82:
[----:B------:R0:W1:Y:S02]  /*6940*/  MUFU.RCP R8, R3 ;  /* 0x0000000300087308 */ /* 0x0000640000001000 */
.L_x_81:
[----:B------:R-:W-:Y:S05]  /*6950*/  BSYNC.RECONVERGENT B3 ;  /* 0x0000000000037941 */ /* 0x000fea0003800200 */
.L_x_79:
[----:B------:R-:W-:Y:S02]  /*6960*/  IMAD.MOV.U32 R2, RZ, RZ, R6 ;  /* 0x000000ffff027224 */ /* 0x000fe400078e0006 */
[----:B0-----:R-:W-:-:S04]  /*6970*/  IMAD.MOV.U32 R3, RZ, RZ, 0x0 ;  /* 0x00000000ff037424 */ /* 0x001fc800078e00ff */
[----:B-1----:R-:W-:Y:S05]  /*6980*/  RET.REL.NODEC R2 `(_Z10_BGH_64_11iPdS_S_) ;  /* 0xffffff94029c7950 */ /* 0x002fea0003c3ffff */
.L_x_83:
[----:B------:R-:W-:-:S00]  /*6990*/  BRA `(.L_x_83) ;  /* 0xfffffffc00fc7947 */ /* 0x000fc0000383ffff */
[----:B------:R-:W-:-:S00]  /*69a0*/  NOP ;  /* 0x0000000000007918 */ /* 0x000fc00000000000 */
        /* <DEDUP_REMOVED lines=13> */
.L_x_279:


//--------------------- .text._Z10_BGH_32_11iPfS_S_ --------------------------
	.section	.text._Z10_BGH_32_11iPfS_S_,"ax",@progbits
	.align	128
        .global         _Z10_BGH_32_11iPfS_S_
        .type           _Z10_BGH_32_11iPfS_S_,@function
        .size           _Z10_BGH_32_11iPfS_S_,(.L_x_282 - _Z10_BGH_32_11iPfS_S_)
        .other          _Z10_BGH_32_11iPfS_S_,@"STO_CUDA_ENTRY STV_DEFAULT"
_Z10_BGH_32_11iPfS_S_:
.text._Z10_BGH_32_11iPfS_S_:
        /* <DEDUP_REMOVED lines=13> */
.L_x_145:
[----:B012---:R-:W1:Y:S01]  /*00d0*/  LDC.64 R2, c[0x0][0x388] ;  /* 0x0000e200ff027b82 */ /* 0x007e620000000a00 */
[----:B0-----:R-:W-:Y:S02]  /*00e0*/  R2UR UR6, R8 ;  /* 0x00000000080672ca */ /* 0x001fe400000e0000 */
[----:B------:R-:W-:-:S05]  /*00f0*/  R2UR UR7, R9 ;  /* 0x00000000090772ca */ /* 0x000fca00000e0000 */
[----:B------:R-:W0:Y:S01]  /*0100*/  LDC.64 R4, c[0x0][0x390] ;  /* 0x0000e400ff047b82 */ /* 0x000e220000000a00 */
[----:B-1----:R-:W-:-:S07]  /*0110*/  IMAD.WIDE R2, R24, 0x4, R2 ;  /* 0x0000000418027825 */ /* 0x002fce00078e0202 */
[----:B------:R-:W2:Y:S01]  /*0120*/  LDG.E R2, desc[UR6][R2.64] ;  /* 0x0000000602027981 */ /* 0x000ea2000c1e1900 */
[----:B0-----:R-:W-:-:S06]  /*0130*/  IMAD.WIDE R4, R24, 0x4, R4 ;  /* 0x0000000418047825 */ /* 0x001fcc00078e0204 */
[----:B------:R-:W3:Y:S01]  /*0140*/  LDG.E R4, desc[UR6][R4.64] ;  /* 0x0000000604047981 */ /* 0x000ee2000c1e1900 */
[--C-:B------:R-:W-:Y:S01]  /*0150*/  IMAD.MOV.U32 R26, RZ, RZ, R24.reuse ;  /* 0x000000ffff1a7224 */ /* 0x100fe200078e0018 */
[----:B------:R-:W-:Y:S01]  /*0160*/  BSSY.RECONVERGENT B0, `(.L_x_86) ;  /* 0x00004a6000007945 */ /* 0x000fe20003800200 */
[----:B------:R-:W-:Y:S02]  /*0170*/  IMAD.IADD R24, R25, 0x1, R24 ;  /* 0x0000000119187824 */ /* 0x000fe400078e0218 */
[----:B------:R-:W-:-:S03]  /*0180*/  IMAD.MOV.U32 R14, RZ, RZ, 0x3f800000 ;  /* 0x3f800000ff0e7424 */ /* 0x000fc600078e00ff */
[----:B------:R-:W-:Y:S02]  /*0190*/  ISETP.GE.AND P1, PT, R24, UR4, PT ;  /* 0x0000000418007c0c */ /* 0x000fe4000bf26270 */
[----:B--2---:R-:W-:-:S04]  /*01a0*/  FSETP.GEU.AND P0, PT, R2, RZ, PT ;  /* 0x000000ff0200720b */ /* 0x004fc80003f0e000 */
[----:B------:R-:W-:Y:S02]  /*01b0*/  FSEL R33, -R2, R2, !P0 ;  /* 0x0000000202217208 */ /* 0x000fe40004000100 */
[----:B------:R-:W-:Y:S02]  /*01c0*/  FSEL R14, -R14, 1, !P0 ;  /* 0x3f8000000e0e7808 */ /* 0x000fe40004000100 */
[----:B------:R-:W-:Y:S02]  /*01d0*/  FSETP.GT.AND P2, PT, R33, 1000000, PT ;  /* 0x497424002100780b */ /* 0x000fe40003f44000 */
[----:B---3--:R-:W-:-:S11]  /*01e0*/  FSEL R32, -R4, R4, !P0 ;  /* 0x0000000404207208 */ /* 0x008fd60004000100 */
[----:B------:R-:W-:Y:S05]  /*01f0*/  @!P2 BRA `(.L_x_87) ;  /* 0x00000014001ca947 */ /* 0x000fea0003800000 */
[----:B------:R-:W-:Y:S01]  /*0200*/  FSETP.GT.AND P0, PT, R32, 30, PT ;  /* 0x41f000002000780b */ /* 0x000fe20003f04000 */
[----:B------:R-:W-:-:S12]  /*0210*/  BSSY.RECONVERGENT B3, `(.L_x_88) ;  /* 0x000013e000037945 */ /* 0x000fd80003800200 */
[----:B------:R-:W-:Y:S05]  /*0220*/  @!P0 BRA `(.L_x_89) ;  /* 0x0000000400488947 */ /* 0x000fea0003800000 */
[----:B------:R-:W-:Y:S01]  /*0230*/  VIADD R0, R32, 0x1800000 ;  /* 0x0180000020007836 */ /* 0x000fe20000000000 */
[----:B------:R-:W0:Y:S01]  /*0240*/  F2F.F64.F32 R14, R14 ;  /* 0x0000000e000e7310 */ /* 0x000e220000201800 */
[----:B------:R-:W-:Y:S03]  /*0250*/  BSSY.RECONVERGENT B2, `(.L_x_90) ;  /* 0x000000d000027945 */ /* 0x000fe60003800200 */
[----:B------:R-:W-:-:S04]  /*0260*/  LOP3.LUT R0, R0, 0x7f800000, RZ, 0xc0, !PT ;  /* 0x7f80000000007812 */ /* 0x000fc800078ec0ff */
[----:B------:R-:W-:Y:S01]  /*0270*/  ISETP.GT.U32.AND P0, PT, R0, 0x1ffffff, PT ;  /* 0x01ffffff0000780c */ /* 0x000fe20003f04070 */
[----:B------:R1:W2:-:S12]  /*0280*/  F2F.F64.F32 R16, R32 ;  /* 0x0000002000107310 */ /* 0x0002980000201800 */
[----:B01----:R-:W-:Y:S05]  /*0290*/  @P0 BRA `(.L_x_91) ;  /* 0x0000000000100947 */ /* 0x003fea0003800000 */
[----:B------:R-:W-:-:S07]  /*02a0*/  MOV R2, 0x2c0 ;  /* 0x000002c000027802 */ /* 0x000fce0000000f00 */
[----:B--2---:R-:W-:Y:S05]  /*02b0*/  CALL.REL.NOINC `($__internal_4_$__cuda_sm20_rcp_rn_f32_slowpath) ;  /* 0x0000004c00c07944 */ /* 0x004fea0003c00000 */
[----:B------:R-:W-:Y:S01]  /*02c0*/  MOV R22, R0 ;  /* 0x0000000000167202 */ /* 0x000fe20000000f00 */
[----:B------:R-:W-:Y:S06]  /*02d0*/  BRA `(.L_x_92) ;  /* 0x0000000000107947 */ /* 0x000fec0003800000 */
.L_x_91:
[----:B------:R-:W0:Y:S02]  /*02e0*/  MUFU.RCP R3, R32 ;  /* 0x0000002000037308 */ /* 0x000e240000001000 */
[----:B0-----:R-:W-:-:S04]  /*02f0*/  FFMA R0, R32, R3, -1 ;  /* 0xbf80000020007423 */ /* 0x001fc80000000003 */
[----:B------:R-:W-:-:S04]  /*0300*/  FADD.FTZ R0, -R0, -RZ ;  /* 0x800000ff00007221 */ /* 0x000fc80000010100 */
[----:B------:R-:W-:-:S07]  /*0310*/  FFMA R22, R3, R0, R3 ;  /* 0x0000000003167223 */ /* 0x000fce0000000003 */
.L_x_92:
[----:B------:R-:W-:Y:S05]  /*0320*/  BSYNC.RECONVERGENT B2 ;  /* 0x0000000000027941 */ /* 0x000fea0003800200 */
.L_x_90:
[----:B------:R-:W-:Y:S01]  /*0330*/  FMUL R3, R32, R32 ;  /* 0x0000002020037220 */ /* 0x000fe20000400000 */
[----:B------:R-:W-:Y:S01]  /*0340*/  UMOV UR5, 0x40000000 ;  /* 0x4000000000057882 */ /* 0x000fe20000000000 */
[----:B------:R-:W0:Y:S01]  /*0350*/  F2F.F64.F32 R22, R22 ;  /* 0x0000001600167310 */ /* 0x000e220000201800 */
[----:B------:R-:W-:Y:S01]  /*0360*/  IMAD.U32 R4, RZ, RZ, UR5 ;  /* 0x00000005ff047e24 */ /* 0x000fe2000f8e00ff */
[----:B------:R-:W-:Y:S06]  /*0370*/  BSSY.RECONVERGENT B2, `(.L_x_93) ;  /* 0x000000d000027945 */ /* 0x000fec0003800200 */
[----:B------:R-:W1:Y:S08]  /*0380*/  MUFU.RCP R0, R3 ;  /* 0x0000000300007308 */ /* 0x000e700000001000 */
[----:B------:R-:W3:Y:S01]  /*0390*/  FCHK P0, -R4, R3 ;  /* 0x0000000304007302 */ /* 0x000ee20000000100 */
[----:B-1----:R-:W-:-:S04]  /*03a0*/  FFMA R5, -R3, R0, 1 ;  /* 0x3f80000003057423 */ /* 0x002fc80000000100 */
[----:B------:R-:W-:-:S04]  /*03b0*/  FFMA R0, R0, R5, R0 ;  /* 0x0000000500007223 */ /* 0x000fc80000000000 */
[----:B------:R-:W-:-:S04]  /*03c0*/  FFMA R2, R0, -2, RZ ;  /* 0xc000000000027823 */ /* 0x000fc800000000ff */
[----:B------:R-:W-:-:S04]  /*03d0*/  FFMA R5, -R3, R2, -2 ;  /* 0xc000000003057423 */ /* 0x000fc80000000102 */
[----:B------:R-:W-:Y:S01]  /*03e0*/  FFMA R20, R0, R5, R2 ;  /* 0x0000000500147223 */ /* 0x000fe20000000002 */
[----:B0--3--:R-:W-:Y:S06]  /*03f0*/  @!P0 BRA `(.L_x_94) ;  /* 0x0000000000108947 */ /* 0x009fec0003800000 */
[----:B------:R-:W-:Y:S01]  /*0400*/  IMAD.MOV.U32 R0, RZ, RZ, -0x40000000 ;  /* 0xc0000000ff007424 */ /* 0x000fe200078e00ff */
[----:B------:R-:W-:-:S07]  /*0410*/  MOV R6, 0x430 ;  /* 0x0000043000067802 */ /* 0x000fce0000000f00 */
[----:B--2---:R-:W-:Y:S05]  /*0420*/  CALL.REL.NOINC `($__internal_5_$__cuda_sm3x_div_rn_noftz_f32_slowpath) ;  /* 0x00000050003c7944 */ /* 0x004fea0003c00000 */
[----:B------:R-:W-:-:S07]  /*0430*/  IMAD.MOV.U32 R20, RZ, RZ, R5 ;  /* 0x000000ffff147224 */ /* 0x000fce00078e0005 */
.L_x_94:
[----:B------:R-:W-:Y:S05]  /*0440*/  BSYNC.RECONVERGENT B2 ;  /* 0x0000000000027941 */ /* 0x000fea0003800200 */
.L_x_93:
[----:B------:R-:W0:Y:S01]  /*0450*/  MUFU.RCP R0, R3 ;  /* 0x0000000300007308 */ /* 0x000e220000001000 */
[----:B------:R-:W-:Y:S01]  /*0460*/  UMOV UR5, 0x40a00000 ;  /* 0x40a0000000057882 */ /* 0x000fe20000000000 */
[----:B------:R-:W-:Y:S01]  /*0470*/  BSSY.RECONVERGENT B2, `(.L_x_95) ;  /* 0x000000e000027945 */ /* 0x000fe20003800200 */
[----:B------:R-:W-:-:S05]  /*0480*/  IMAD.U32 R4, RZ, RZ, UR5 ;  /* 0x00000005ff047e24 */ /* 0x000fca000f8e00ff */
[----:B------:R-:W1:Y:S08]  /*0490*/  FCHK P0, -R4, R3 ;  /* 0x0000000304007302 */ /* 0x000e700000000100 */
[----:B------:R-:W3:Y:S01]  /*04a0*/  F2F.F64.F32 R20, R20 ;  /* 0x0000001400147310 */ /* 0x000ee20000201800 */
[----:B0-----:R-:W-:-:S04]  /*04b0*/  FFMA R5, -R3, R0, 1 ;  /* 0x3f80000003057423 */ /* 0x001fc80000000100 */
[----:B------:R-:W-:-:S04]  /*04c0*/  FFMA R0, R0, R5, R0 ;  /* 0x0000000500007223 */ /* 0x000fc80000000000 */
[----:B------:R-:W-:-:S04]  /*04d0*/  FFMA R2, R0, -5, RZ ;  /* 0xc0a0000000027823 */ /* 0x000fc800000000ff */
[----:B------:R-:W-:-:S04]  /*04e0*/  FFMA R5, -R3, R2, -5 ;  /* 0xc0a0000003057423 */ /* 0x000fc80000000102 */
[----:B------:R-:W-:Y:S01]  /*04f0*/  FFMA R18, R0, R5, R2 ;  /* 0x0000000500127223 */ /* 0x000fe20000000002 */
[----:B-1-3--:R-:W-:Y:S06]  /*0500*/  @!P0 BRA `(.L_x_96) ;  /* 0x0000000000108947 */ /* 0x00afec0003800000 */
[----:B------:R-:W-:Y:S01]  /*0510*/  HFMA2 R0, -RZ, RZ, -2.3125, 0 ;  /* 0xc0a00000ff007431 */ /* 0x000fe200000001ff */
[----:B------:R-:W-:-:S07]  /*0520*/  MOV R6, 0x540 ;  /* 0x0000054000067802 */ /* 0x000fce0000000f00 */
[----:B--2---:R-:W-:Y:S05]  /*0530*/  CALL.REL.NOINC `($__internal_5_$__cuda_sm3x_div_rn_noftz_f32_slowpath) ;  /* 0x0000004c00f87944 */ /* 0x004fea0003c00000 */
[----:B------:R-:W-:-:S07]  /*0540*/  IMAD.MOV.U32 R18, RZ, RZ, R5 ;  /* 0x000000ffff127224 */ /* 0x000fce00078e0005 */
.L_x_96:
[----:B------:R-:W-:Y:S05]  /*0550*/  BSYNC.RECONVERGENT B2 ;  /* 0x0000000000027941 */ /* 0x000fea0003800200 */
.L_x_95:
[----:B------:R-:W0:Y:S01]  /*0560*/  F2F.F64.F32 R4, R3 ;  /* 0x0000000300047310 */ /* 0x000e220000201800 */
[----:B------:R-:W-:Y:S01]  /*0570*/  IMAD.MOV.U32 R6, RZ, RZ, 0x1 ;  /* 0x00000001ff067424 */ /* 0x000fe200078e00ff */
[----:B------:R-:W-:Y:S01]  /*0580*/  UMOV UR6, 0x9999999a ;  /* 0x9999999a00067882 */ /* 0x000fe20000000000 */
[----:B------:R-:W-:Y:S01]  /*0590*/  UMOV UR7, 0x401d9999 ;  /* 0x401d999900077882 */ /* 0x000fe20000000000 */
[----:B------:R-:W-:Y:S04]  /*05a0*/  BSSY.RECONVERGENT B4, `(.L_x_97) ;  /* 0x0000014000047945 */ /* 0x000fe80003800200 */
[----:B------:R-:W1:Y:S08]  /*05b0*/  F2F.F64.F32 R18, R18 ;  /* 0x0000001200127310 */ /* 0x000e700000201800 */
[----:B0-----:R-:W0:Y:S02]  /*05c0*/  MUFU.RCP64H R7, R5 ;  /* 0x0000000500077308 */ /* 0x001e240000001800 */
        /* <DEDUP_REMOVED lines=10> */
[----:B-1----:R-:W-:Y:S05]  /*0670*/  @P0 BRA `(.L_x_98) ;  /* 0x0000000000180947 */ /* 0x002fea0003800000 */
[----:B------:R-:W-:Y:S01]  /*0680*/  IMAD.MOV.U32 R2, RZ, RZ, -0x66666666 ;  /* 0x9999999aff027424 */ /* 0x000fe200078e00ff */
[----:B------:R-:W-:Y:S01]  /*0690*/  MOV R0, 0x6c0 ;  /* 0x000006c000007802 */ /* 0x000fe20000000f00 */
[----:B------:R-:W-:-:S07]  /*06a0*/  IMAD.MOV.U32 R3, RZ, RZ, -0x3fe26667 ;  /* 0xc01d9999ff037424 */ /* 0x000fce00078e00ff */
[----:B--2---:R-:W-:Y:S05]  /*06b0*/  CALL.REL.NOINC `($__internal_3_$__cuda_sm20_div_rn_f64_full) ;  /* 0x0000004400547944 */ /* 0x004fea0003c00000 */
[----:B------:R-:W-:Y:S01]  /*06c0*/  MOV R2, R34 ;  /* 0x0000002200027202 */ /* 0x000fe20000000f00 */
[----:B------:R-:W-:-:S07]  /*06d0*/  IMAD.MOV.U32 R3, RZ, RZ, R35 ;  /* 0x000000ffff037224 */ /* 0x000fce00078e0023 */
.L_x_98:
[----:B------:R-:W-:Y:S05]  /*06e0*/  BSYNC.RECONVERGENT B4 ;  /* 0x0000000000047941 */ /* 0x000fea0003800200 */
.L_x_97:
[----:B------:R-:W-:-:S08]  /*06f0*/  DADD R2, R2, 1 ;  /* 0x3ff0000002027429 */ /* 0x000fd00000000000 */
[----:B------:R-:W-:-:S08]  /*0700*/  DFMA R2, R18, R2, 1 ;  /* 0x3ff000001202742b */ /* 0x000fd00000000002 */
[----:B------:R-:W-:-:S08]  /*0710*/  DFMA R2, R20, R2, 1 ;  /* 0x3ff000001402742b */ /* 0x000fd00000000002 */
[----:B--2---:R-:W-:-:S08]  /*0720*/  DFMA R2, R22, R2, R16 ;  /* 0x000000021602722b */ /* 0x004fd00000000010 */
[----:B------:R-:W-:Y:S01]  /*0730*/  DMUL R2, R14, R2 ;  /* 0x000000020e027228 */ /* 0x000fe20000000000 */
[----:B------:R-:W-:Y:S10]  /*0740*/  BRA `(.L_x_99) ;  /* 0x0000000c00a87947 */ /* 0x000ff40003800000 */
.L_x_89:
[----:B------:R-:W0:Y:S01]  /*0750*/  MUFU.RCP64H R5, 1.4141998291015625 ;  /* 0x3ff6a09000057908 */ /* 0x000e220000001800 */
[----:B------:R-:W-:Y:S02]  /*0760*/  IMAD.MOV.U32 R2, RZ, RZ, 0x2de00d1b ;  /* 0x2de00d1bff027424 */ /* 0x000fe400078e00ff */
[----:B------:R-:W-:Y:S01]  /*0770*/  FMUL.D2 R0, R32, -R32 ;  /* 0x8000002020007220 */ /* 0x000fe20000300000 */
[----:B------:R-:W-:Y:S01]  /*0780*/  IMAD.MOV.U32 R3, RZ, RZ, 0x3ff6a090 ;  /* 0x3ff6a090ff037424 */ /* 0x000fe200078e00ff */
[----:B------:R-:W-:Y:S01]  /*0790*/  BSSY.RECONVERGENT B4, `(.L_x_100) ;  /* 0x0000021000047945 */ /* 0x000fe20003800200 */
[----:B------:R-:W-:Y:S02]  /*07a0*/  IMAD.MOV.U32 R4, RZ, RZ, 0x1 ;  /* 0x00000001ff047424 */ /* 0x000fe400078e00ff */
[----:B------:R-:W-:-:S04]  /*07b0*/  IMAD.MOV.U32 R13, RZ, RZ, 0x437c0000 ;  /* 0x437c0000ff0d7424 */ /* 0x000fc800078e00ff */
[----:B0-----:R-:W-:-:S08]  /*07c0*/  DFMA R6, R4, -R2, 1 ;  /* 0x3ff000000406742b */ /* 0x001fd00000000802 */
[----:B------:R-:W-:-:S08]  /*07d0*/  DFMA R6, R6, R6, R6 ;  /* 0x000000060606722b */ /* 0x000fd00000000006 */
[----:B------:R-:W-:Y:S01]  /*07e0*/  DFMA R6, R4, R6, R4 ;  /* 0x000000060406722b */ /* 0x000fe20000000004 */
[----:B------:R-:W0:Y:S07]  /*07f0*/  F2F.F64.F32 R4, R32 ;  /* 0x0000002000047310 */ /* 0x000e2e0000201800 */
[----:B------:R-:W-:-:S08]  /*0800*/  DFMA R10, R6, -R2, 1 ;  /* 0x3ff00000060a742b */ /* 0x000fd00000000802 */
[----:B------:R-:W-:Y:S01]  /*0810*/  DFMA R6, R6, R10, R6 ;  /* 0x0000000a0606722b */ /* 0x000fe20000000006 */
[----:B0-----:R-:W-:Y:S02]  /*0820*/  FSETP.GEU.AND P2, PT, |R5|, 6.5827683646048100446e-37, PT ;  /* 0x036000000500780b */ /* 0x001fe40003f4e200 */
[----:B------:R-:W-:-:S05]  /*0830*/  MOV R11, 0x3bbb989d ;  /* 0x3bbb989d000b7802 */ /* 0x000fca0000000f00 */
[----:B------:R-:W-:Y:S01]  /*0840*/  FFMA.SAT R12, R0, R11, 0.5 ;  /* 0x3f000000000c7423 */ /* 0x000fe2000000200b */
[----:B------:R-:W-:-:S03]  /*0850*/  DMUL R10, R4, R6 ;  /* 0x00000006040a7228 */ /* 0x000fc60000000000 */
[----:B------:R-:W-:-:S04]  /*0860*/  FFMA.RM R12, R12, R13, 12582913 ;  /* 0x4b4000010c0c7423 */ /* 0x000fc8000000400d */
[C---:B------:R-:W-:Y:S01]  /*0870*/  FADD R13, R12.reuse, -12583039 ;  /* 0xcb40007f0c0d7421 */ /* 0x040fe20000000000 */
[----:B------:R-:W-:Y:S01]  /*0880*/  DFMA R2, R10, -R2, R4 ;  /* 0x800000020a02722b */ /* 0x000fe20000000004 */
[----:B------:R-:W-:Y:S02]  /*0890*/  IMAD.SHL.U32 R15, R12, 0x800000, RZ ;  /* 0x008000000c0f7824 */ /* 0x000fe400078e00ff */
[----:B------:R-:W-:-:S04]  /*08a0*/  FFMA R13, R0, 1.4426950216293334961, -R13 ;  /* 0x3fb8aa3b000d7823 */ /* 0x000fc8000000080d */
[----:B------:R-:W-:Y:S01]  /*08b0*/  FFMA R13, R0, 1.925963033500011079e-08, R13 ;  /* 0x32a57060000d7823 */ /* 0x000fe2000000000d */
[----:B------:R-:W-:-:S03]  /*08c0*/  DFMA R2, R6, R2, R10 ;  /* 0x000000020602722b */ /* 0x000fc6000000000a */
[----:B------:R-:W0:Y:S07]  /*08d0*/  MUFU.EX2 R0, R13 ;  /* 0x0000000d00007308 */ /* 0x000e2e0000000800 */
[----:B------:R-:W-:-:S05]  /*08e0*/  FFMA R6, RZ, 1.9267749786376953125, R3 ;  /* 0x3ff6a090ff067823 */ /* 0x000fca0000000003 */
[----:B------:R-:W-:Y:S01]  /*08f0*/  FSETP.GT.AND P0, PT, |R6|, 1.469367938527859385e-39, PT ;  /* 0x001000000600780b */ /* 0x000fe20003f04200 */
[----:B0-----:R-:W-:-:S12]  /*0900*/  FMUL R15, R15, R0 ;  /* 0x000000000f0f7220 */ /* 0x001fd80000400000 */
[----:B------:R-:W-:Y:S05]  /*0910*/  @P0 BRA P2, `(.L_x_101) ;  /* 0x0000000000200947 */ /* 0x000fea0001000000 */
[----:B------:R-:W-:Y:S01]  /*0920*/  IMAD.MOV.U32 R2, RZ, RZ, R4 ;  /* 0x000000ffff027224 */ /* 0x000fe200078e0004 */
[----:B------:R-:W-:Y:S01]  /*0930*/  MOV R4, 0x2de00d1b ;  /* 0x2de00d1b00047802 */ /* 0x000fe20000000f00 */
[----:B------:R-:W-:Y:S01]  /*0940*/  IMAD.MOV.U32 R3, RZ, RZ, R5 ;  /* 0x000000ffff037224 */ /* 0x000fe200078e0005 */
[----:B------:R-:W-:Y:S01]  /*0950*/  MOV R0, 0x980 ;  /* 0x0000098000007802 */ /* 0x000fe20000000f00 */
[----:B------:R-:W-:-:S07]  /*0960*/  IMAD.MOV.U32 R5, RZ, RZ, 0x3ff6a090 ;  /* 0x3ff6a090ff057424 */ /* 0x000fce00078e00ff */
[----:B------:R-:W-:Y:S05]  /*0970*/  CALL.REL.NOINC `($__internal_3_$__cuda_sm20_div_rn_f64_full) ;  /* 0x0000004000a47944 */ /* 0x000fea0003c00000 */
[----:B------:R-:W-:Y:S02]  /*0980*/  IMAD.MOV.U32 R2, RZ, RZ, R34 ;  /* 0x000000ffff027224 */ /* 0x000fe400078e0022 */
[----:B------:R-:W-:-:S07]  /*0990*/  IMAD.MOV.U32 R3, RZ, RZ, R35 ;  /* 0x000000ffff037224 */ /* 0x000fce00078e0023 */
.L_x_101:
[----:B------:R-:W-:Y:S05]  /*09a0*/  BSYNC.RECONVERGENT B4 ;  /* 0x0000000000047941 */ /* 0x000fea0003800200 */
.L_x_100:
[----:B------:R-:W-:Y:S01]  /*09b0*/  LOP3.LUT R13, R3, 0x7fffffff, RZ, 0xc0, !PT ;  /* 0x7fffffff030d7812 */ /* 0x000fe200078ec0ff */
[----:B------:R-:W-:Y:S03]  /*09c0*/  BSSY.RECONVERGENT B2, `(.L_x_102) ;  /* 0x00000a6000027945 */ /* 0x000fe60003800200 */
[----:B------:R-:W-:-:S13]  /*09d0*/  ISETP.GT.U32.AND P0, PT, R13, 0x7fefffff, PT ;  /* 0x7fefffff0d00780c */ /* 0x000fda0003f04070 */
[----:B------:R-:W-:Y:S05]  /*09e0*/  @P0 BRA `(.L_x_103) ;  /* 0x0000000800680947 */ /* 0x000fea0003800000 */
[----:B------:R-:W-:Y:S01]  /*09f0*/  IMAD.MOV.U32 R12, RZ, RZ, R2 ;  /* 0x000000ffff0c7224 */ /* 0x000fe200078e0002 */
[----:B------:R-:W-:Y:S01]  /*0a00*/  MOV R10, RZ ;  /* 0x000000ff000a7202 */ /* 0x000fe20000000f00 */
[----:B------:R-:W-:Y:S01]  /*0a10*/  UMOV UR6, 0xd4e0bfd7 ;  /* 0xd4e0bfd700067882 */ /* 0x000fe20000000000 */
        /* <DEDUP_REMOVED lines=30> */
[----:B------:R-:W-:-:S04]  /*0c00*/  SHF.R.S32.HI R7, RZ, 0x1, R0 ;  /* 0x00000001ff077819 */ /* 0x000fc80000011400 */
[----:B------:R-:W-:Y:S01]  /*0c10*/  IADD3 R6, PT, PT, R6, -R7, RZ ;  /* 0x8000000706067210 */ /* 0x000fe20007ffe0ff */
        /* <DEDUP_REMOVED lines=38> */
[----:B------:R-:W-:Y:S01]  /*0e80*/  UMOV UR7, 0x3e5ade15 ;  /* 0x3e5ade1500077882 */ /* 0x000fe20000000000 */
[----:B------:R-:W-:Y:S02]  /*0e90*/  IMAD.MOV.U32 R22, RZ, RZ, 0x0 ;  /* 0x00000000ff167424 */ /* 0x000fe400078e00ff */
[----:B------:R-:W-:Y:S01]  /*0ea0*/  DFMA R20, R4, UR6, R20 ;  /* 0x0000000604147c2b */ /* 0x000fe20008000014 */
[----:B------:R-:W-:Y:S01]  /*0eb0*/  UMOV UR6, 0x8568e357 ;  /* 0x8568e35700067882 */ /* 0x000fe20000000000 */
[----:B------:R-:W-:Y:S01]  /*0ec0*/  UMOV UR7, 0x3f909623 ;  /* 0x3f90962300077882 */ /* 0x000fe20000000000 */
[----:B------:R-:W-:Y:S01]  /*0ed0*/  IMAD.MOV.U32 R23, RZ, RZ, 0x3ff00000 ;  /* 0x3ff00000ff177424 */ /* 0x000fe200078e00ff */
[----:B------:R-:W-:Y:S01]  /*0ee0*/  DFMA R18, R16, R18, -UR6 ;  /* 0x8000000610127e2b */ /* 0x000fe20008000012 */
[----:B------:R-:W-:Y:S01]  /*0ef0*/  UMOV UR6, 0x62401315 ;  /* 0x6240131500067882 */ /* 0x000fe20000000000 */
[----:B------:R-:W-:-:S02]  /*0f00*/  UMOV UR7, 0x3ec71dee ;  /* 0x3ec71dee00077882 */ /* 0x000fc40000000000 */
[----:B------:R-:W-:Y:S01]  /*0f10*/  DFMA R20, R4, R20, UR6 ;  /* 0x0000000604147e2b */ /* 0x000fe20008000014 */
        /* <DEDUP_REMOVED lines=9> */
[----:B------:R-:W-:Y:S01]  /*0fb0*/  DFMA R18, R16, R18, -UR6 ;  /* 0x8000000610127e2b */ /* 0x000fe20008000012 */
[----:B------:R-:W-:Y:S01]  /*0fc0*/  UMOV UR6, 0x14761f65 ;  /* 0x14761f6500067882 */ /* 0x000fe20000000000 */
[----:B------:R-:W-:Y:S02]  /*0fd0*/  UMOV UR7, 0x3f2a01a0 ;  /* 0x3f2a01a000077882 */ /* 0x000fe40000000000 */
[----:B------:R-:W-:Y:S01]  /*0fe0*/  DFMA R28, R4, R20, UR6 ;  /* 0x00000006041c7e2b */ /* 0x000fe20008000014 */
[----:B------:R-:W-:Y:S01]  /*0ff0*/  UMOV UR6, 0x4dfbcdc ;  /* 0x04dfbcdc00067882 */ /* 0x000fe20000000000 */
[----:B------:R-:W-:Y:S02]  /*1000*/  UMOV UR7, 0x3fb7fee0 ;  /* 0x3fb7fee000077882 */ /* 0x000fe40000000000 */
[----:B------:R-:W-:Y:S01]  /*1010*/  DFMA R20, R16, R18, UR6 ;  /* 0x0000000610147e2b */ /* 0x000fe20008000012 */
[----:B------:R-:W-:Y:S01]  /*1020*/  UMOV UR6, 0x1852b7af ;  /* 0x1852b7af00067882 */ /* 0x000fe20000000000 */
[----:B------:R-:W0:Y:S01]  /*1030*/  MUFU.RCP64H R19, R23 ;  /* 0x0000001700137308 */ /* 0x000e220000001800 */
[----:B------:R-:W-:Y:S01]  /*1040*/  UMOV UR7, 0x3f56c16c ;  /* 0x3f56c16c00077882 */ /* 0x000fe20000000000 */
[----:B------:R-:W-:Y:S01]  /*1050*/  IMAD.MOV.U32 R18, RZ, RZ, RZ ;  /* 0x000000ffff127224 */ /* 0x000fe200078e00ff */
        /* <DEDUP_REMOVED lines=20> */
[----:B------:R-:W-:Y:S01]  /*11a0*/  DFMA R22, R4, R22, UR6 ;  /* 0x0000000604167e2b */ /* 0x000fe20008000016 */
[----:B------:R-:W-:Y:S01]  /*11b0*/  UMOV UR6, 0xd154a29d ;  /* 0xd154a29d00067882 */ /* 0x000fe20000000000 */
[----:B------:R-:W-:-:S02]  /*11c0*/  UMOV UR7, 0x3fc1df1a ;  /* 0x3fc1df1a00077882 */ /* 0x000fc40000000000 */
[----:B------:R-:W-:Y:S01]  /*11d0*/  DFMA R20, R16, R20, -UR6 ;  /* 0x8000000610147e2b */ /* 0x000fe20008000014 */
[----:B------:R-:W-:Y:S01]  /*11e0*/  UMOV UR6, 0xb ;  /* 0x0000000b00067882 */ /* 0x000fe20000000000 */
[----:B------:R-:W-:Y:S01]  /*11f0*/  UMOV UR7, 0x3fe00000 ;  /* 0x3fe0000000077882 */ /* 0x000fe20000000000 */
[----:B------:R-:W-:Y:S02]  /*1200*/  DFMA R28, R18, R28, R18 ;  /* 0x0000001c121c722b */ /* 0x000fe40000000012 */
        /* <DEDUP_REMOVED lines=24> */
.L_x_103:
        /* <DEDUP_REMOVED lines=9> */
.L_x_104:
[----:B------:R-:W-:Y:S05]  /*1420*/  BSYNC.RECONVERGENT B2 ;  /* 0x0000000000027941 */ /* 0x000fea0003800200 */
.L_x_102:
[----:B------:R-:W-:Y:S01]  /*1430*/  UMOV UR6, 0x4d013a93 ;  /* 0x4d013a9300067882 */ /* 0x000fe20000000000 */
[----:B------:R-:W-:Y:S01]  /*1440*/  UMOV UR7, 0x3ff40d84 ;  /* 0x3ff40d8400077882 */ /* 0x000fe20000000000 */
[----:B------:R-:W-:Y:S01]  /*1450*/  IMAD.MOV.U32 R2, RZ, RZ, 0x1 ;  /* 0x00000001ff027424 */ /* 0x000fe200078e00ff */
[----:B------:R-:W-:Y:S01]  /*1460*/  DMUL R4, R4, UR6 ;  /* 0x0000000604047c28 */ /* 0x000fe20008000000 */
[----:B------:R-:W0:Y:S01]  /*1470*/  F2F.F64.F32 R12, R15 ;  /* 0x0000000f000c7310 */ /* 0x000e220000201800 */
[----:B------:R-:W-:Y:S07]  /*1480*/  BSSY.RECONVERGENT B4, `(.L_x_105) ;  /* 0x0000014000047945 */ /* 0x000fee0003800200 */
[----:B------:R-:W1:Y:S01]  /*1490*/  MUFU.RCP64H R3, R5 ;  /* 0x0000000500037308 */ /* 0x000e620000001800 */
[----:B0-----:R-:W-:Y:S01]  /*14a0*/  FSETP.GEU.AND P2, PT, |R13|, 6.5827683646048100446e-37, PT ;  /* 0x036000000d00780b */ /* 0x001fe20003f4e200 */
[----:B-1----:R-:W-:-:S08]  /*14b0*/  DFMA R6, -R4, R2, 1 ;  /* 0x3ff000000406742b */ /* 0x002fd00000000102 */
        /* <DEDUP_REMOVED lines=11> */
[----:B------:R-:W-:Y:S02]  /*1570*/  MOV R3, R13 ;  /* 0x0000000d00037202 */ /* 0x000fe40000000f00 */
[----:B------:R-:W-:-:S07]  /*1580*/  MOV R0, 0x15a0 ;  /* 0x000015a000007802 */ /* 0x000fce0000000f00 */
[----:B------:R-:W-:Y:S05]  /*1590*/  CALL.REL.NOINC `($__internal_3_$__cuda_sm20_div_rn_f64_full) ;  /* 0x00000034009c7944 */ /* 0x000fea0003c00000 */
[----:B------:R-:W-:Y:S02]  /*15a0*/  IMAD.MOV.U32 R2, RZ, RZ, R34 ;  /* 0x000000ffff027224 */ /* 0x000fe400078e0022 */
[----:B------:R-:W-:-:S07]  /*15b0*/  IMAD.MOV.U32 R3, RZ, RZ, R35 ;  /* 0x000000ffff037224 */ /* 0x000fce00078e0023 */
.L_x_106:
[----:B------:R-:W-:Y:S05]  /*15c0*/  BSYNC.RECONVERGENT B4 ;  /* 0x0000000000047941 */ /* 0x000fea0003800200 */
.L_x_105:
[----:B------:R-:W0:Y:S02]  /*15d0*/  F2F.F64.F32 R14, R14 ;  /* 0x0000000e000e7310 */ /* 0x000e240000201800 */
[----:B0-----:R-:W-:-:S11]  /*15e0*/  DMUL R2, R2, R14 ;  /* 0x0000000e02027228 */ /* 0x001fd60000000000 */
.L_x_99:
[----:B------:R-:W-:Y:S05]  /*15f0*/  BSYNC.RECONVERGENT B3 ;  /* 0x0000000000037941 */ /* 0x000fea0003800200 */
.L_x_88:
[----:B------:R-:W0:Y:S01]  /*1600*/  LDC.64 R4, c[0x0][0x398] ;  /* 0x0000e600ff047b82 */ /* 0x000e220000000a00 */
[----:B------:R-:W1:Y:S01]  /*1610*/  F2F.F32.F64 R3, R2 ;  /* 0x0000000200037310 */ /* 0x000e620000301000 */
[----:B------:R-:W-:Y:S02]  /*1620*/  R2UR UR6, R8 ;  /* 0x00000000080672ca */ /* 0x000fe400000e0000 */
[----:B------:R-:W-:Y:S01]  /*1630*/  R2UR UR7, R9 ;  /* 0x00000000090772ca */ /* 0x000fe200000e0000 */
[----:B0-----:R-:W-:-:S12]  /*1640*/  IMAD.WIDE R4, R26, 0x4, R4 ;  /* 0x000000041a047825 */ /* 0x001fd800078e0204 */
[----:B-1----:R2:W-:Y:S01]  /*1650*/  STG.E desc[UR6][R4.64], R3 ;  /* 0x0000000304007986 */ /* 0x0025e2000c101906 */
[----:B------:R-:W-:Y:S05]  /*1660*/  BRA `(.L_x_107) ;  /* 0x0000003400547947 */ /* 0x000fea0003800000 */
.L_x_87:
[----:B------:R-:W-:-:S13]  /*1670*/  FSETP.GT.AND P0, PT, R33, 15, PT ;  /* 0x417000002100780b */ /* 0x000fda0003f04000 */
[----:B------:R-:W-:Y:S05]  /*1680*/  @!P0 BRA `(.L_x_108) ;  /* 0x0000002000f88947 */ /* 0x000fea0003800000 */
[----:B------:R-:W-:Y:S01]  /*1690*/  FSETP.GT.AND P0, PT, R32, 30, PT ;  /* 0x41f000002000780b */ /* 0x000fe20003f04000 */
[----:B------:R-:W-:-:S12]  /*16a0*/  BSSY.RECONVERGENT B3, `(.L_x_109) ;  /* 0x000013e000037945 */ /* 0x000fd80003800200 */
[----:B------:R-:W-:Y:S05]  /*16b0*/  @!P0 BRA `(.L_x_110) ;  /* 0x0000000400488947 */ /* 0x000fea0003800000 */
[----:B------:R-:W-:Y:S01]  /*16c0*/  VIADD R0, R32, 0x1800000 ;  /* 0x0180000020007836 */ /* 0x000fe20000000000 */
[----:B------:R0:W1:Y:S01]  /*16d0*/  F2F.F64.F32 R22, R14 ;  /* 0x0000000e00167310 */ /* 0x0000620000201800 */
[----:B------:R-:W-:Y:S03]  /*16e0*/  BSSY.RECONVERGENT B2, `(.L_x_111) ;  /* 0x000000d000027945 */ /* 0x000fe60003800200 */
[----:B------:R-:W-:-:S04]  /*16f0*/  LOP3.LUT R0, R0, 0x7f800000, RZ, 0xc0, !PT ;  /* 0x7f80000000007812 */ /* 0x000fc800078ec0ff */
[----:B------:R-:W-:Y:S01]  /*1700*/  ISETP.GT.U32.AND P0, PT, R0, 0x1ffffff, PT ;  /* 0x01ffffff0000780c */ /* 0x000fe20003f04070 */
[----:B------:R0:W2:-:S12]  /*1710*/  F2F.F64.F32 R20, R32 ;  /* 0x0000002000147310 */ /* 0x0000980000201800 */
[----:B01----:R-:W-:Y:S05]  /*1720*/  @P0 BRA `(.L_x_112) ;  /* 0x0000000000100947 */ /* 0x003fea0003800000 */
[----:B------:R-:W-:-:S07]  /*1730*/  MOV R2, 0x1750 ;  /* 0x0000175000027802 */ /* 0x000fce0000000f00 */
[----:B--2---:R-:W-:Y:S05]  /*1740*/  CALL.REL.NOINC `($__internal_4_$__cuda_sm20_rcp_rn_f32_slowpath) ;  /* 0x00000038009c7944 */ /* 0x004fea0003c00000 */
[----:B------:R-:W-:Y:S01]  /*1750*/  IMAD.MOV.U32 R18, RZ, RZ, R0 ;  /* 0x000000ffff127224 */ /* 0x000fe200078e0000 */
[----:B------:R-:W-:Y:S06]  /*1760*/  BRA `(.L_x_113) ;  /* 0x0000000000107947 */ /* 0x000fec0003800000 */
.L_x_112:
[----:B------:R-:W0:Y:S02]  /*1770*/  MUFU.RCP R3, R32 ;  /* 0x0000002000037308 */ /* 0x000e240000001000 */
[----:B0-----:R-:W-:-:S04]  /*1780*/  FFMA R0, R32, R3, -1 ;  /* 0xbf80000020007423 */ /* 0x001fc80000000003 */
[----:B------:R-:W-:-:S04]  /*1790*/  FADD.FTZ R0, -R0, -RZ ;  /* 0x800000ff00007221 */ /* 0x000fc80000010100 */
[----:B------:R-:W-:-:S07]  /*17a0*/  FFMA R18, R3, R0, R3 ;  /* 0x0000000003127223 */ /* 0x000fce0000000003 */
.L_x_113:
[----:B------:R-:W-:Y:S05]  /*17b0*/  BSYNC.RECONVERGENT B2 ;  /* 0x0000000000027941 */ /* 0x000fea0003800200 */
.L_x_111:
[----:B------:R-:W-:Y:S01]  /*17c0*/  FMUL R3, R32, R32 ;  /* 0x0000002020037220 */ /* 0x000fe20000400000 */
[----:B------:R-:W-:Y:S01]  /*17d0*/  UMOV UR5, 0x40000000 ;  /* 0x4000000000057882 */ /* 0x000fe20000000000 */
[----:B------:R-:W0:Y:S01]  /*17e0*/  F2F.F64.F32 R18, R18 ;  /* 0x0000001200127310 */ /* 0x000e220000201800 */
[----:B------:R-:W-:Y:S01]  /*17f0*/  MOV R4, UR5 ;  /* 0x0000000500047c02 */ /* 0x000fe20008000f00 */
        /* <DEDUP_REMOVED lines=13> */
.L_x_115:
[----:B------:R-:W-:Y:S05]  /*18d0*/  BSYNC.RECONVERGENT B2 ;  /* 0x0000000000027941 */ /* 0x000fea0003800200 */
.L_x_114:
        /* <DEDUP_REMOVED lines=12> */
[----:B------:R-:W-:Y:S01]  /*19a0*/  IMAD.MOV.U32 R0, RZ, RZ, -0x3f600000 ;  /* 0xc0a00000ff007424 */ /* 0x000fe200078e00ff */
[----:B------:R-:W-:-:S07]  /*19b0*/  MOV R6, 0x19d0 ;  /* 0x000019d000067802 */ /* 0x000fce0000000f00 */
[----:B--2---:R-:W-:Y:S05]  /*19c0*/  CALL.REL.NOINC `($__internal_5_$__cuda_sm3x_div_rn_noftz_f32_slowpath) ;  /* 0x0000003800d47944 */ /* 0x004fea0003c00000 */
[----:B------:R-:W-:-:S07]  /*19d0*/  MOV R14, R5 ;  /* 0x00000005000e7202 */ /* 0x000fce0000000f00 */
.L_x_117:
[----:B------:R-:W-:Y:S05]  /*19e0*/  BSYNC.RECONVERGENT B2 ;  /* 0x0000000000027941 */ /* 0x000fea0003800200 */
.L_x_116:
        /* <DEDUP_REMOVED lines=22> */
[----:B------:R-:W-:Y:S01]  /*1b50*/  IMAD.MOV.U32 R2, RZ, RZ, R34 ;  /* 0x000000ffff027224 */ /* 0x000fe200078e0022 */
[----:B------:R-:W-:-:S07]  /*1b60*/  MOV R3, R35 ;  /* 0x0000002300037202 */ /* 0x000fce0000000f00 */
.L_x_119:
[----:B------:R-:W-:Y:S05]  /*1b70*/  BSYNC.RECONVERGENT B4 ;  /* 0x0000000000047941 */ /* 0x000fea0003800200 */
.L_x_118:
[----:B------:R-:W-:-:S08]  /*1b80*/  DADD R2, R2, 1 ;  /* 0x3ff0000002027429 */ /* 0x000fd00000000000 */
[----:B------:R-:W-:-:S08]  /*1b90*/  DFMA R2, R14, R2, 1 ;  /* 0x3ff000000e02742b */ /* 0x000fd00000000002 */
[----:B------:R-:W-:-:S08]  /*1ba0*/  DFMA R2, R16, R2, 1 ;  /* 0x3ff000001002742b */ /* 0x000fd00000000002 */
[----:B--2---:R-:W-:-:S08]  /*1bb0*/  DFMA R2, R18, R2, R20 ;  /* 0x000000021202722b */ /* 0x004fd00000000014 */
[----:B------:R-:W-:Y:S01]  /*1bc0*/  DMUL R22, R22, R2 ;  /* 0x0000000216167228 */ /* 0x000fe20000000000 */
[----:B------:R-:W-:Y:S10]  /*1bd0*/  BRA `(.L_x_120) ;  /* 0x0000000c00a87947 */ /* 0x000ff40003800000 */
.L_x_110:
[----:B------:R-:W0:Y:S01]  /*1be0*/  MUFU.RCP64H R3, 1.4141998291015625 ;  /* 0x3ff6a09000037908 */ /* 0x000e220000001800 */
[----:B------:R-:W-:Y:S01]  /*1bf0*/  IMAD.MOV.U32 R4, RZ, RZ, 0x2de00d1b ;  /* 0x2de00d1bff047424 */ /* 0x000fe200078e00ff */
[----:B------:R-:W-:Y:S01]  /*1c00*/  BSSY.RECONVERGENT B4, `(.L_x_121) ;  /* 0x0000018000047945 */ /* 0x000fe20003800200 */
[----:B------:R-:W-:Y:S02]  /*1c10*/  IMAD.MOV.U32 R5, RZ, RZ, 0x3ff6a090 ;  /* 0x3ff6a090ff057424 */ /* 0x000fe400078e00ff */
[----:B------:R-:W-:-:S06]  /*1c20*/  IMAD.MOV.U32 R2, RZ, RZ, 0x1 ;  /* 0x00000001ff027424 */ /* 0x000fcc00078e00ff */
[----:B0-----:R-:W-:-:S08]  /*1c30*/  DFMA R6, R2, -R4, 1 ;  /* 0x3ff000000206742b */ /* 0x001fd00000000804 */
[----:B------:R-:W-:-:S08]  /*1c40*/  DFMA R6, R6, R6, R6 ;  /* 0x000000060606722b */ /* 0x000fd00000000006 */
[----:B------:R-:W-:Y:S02]  /*1c50*/  DFMA R2, R2, R6, R2 ;  /* 0x000000060202722b */ /* 0x000fe40000000002 */
[----:B------:R-:W0:Y:S06]  /*1c60*/  F2F.F64.F32 R6, R32 ;  /* 0x0000002000067310 */ /* 0x000e2c0000201800 */
[----:B------:R-:W-:-:S08]  /*1c70*/  DFMA R10, R2, -R4, 1 ;  /* 0x3ff00000020a742b */ /* 0x000fd00000000804 */
[----:B------:R-:W-:Y:S01]  /*1c80*/  DFMA R10, R2, R10, R2 ;  /* 0x0000000a020a722b */ /* 0x000fe20000000002 */
[----:B0-----:R-:W-:-:S07]  /*1c90*/  FSETP.GEU.AND P2, PT, |R7|, 6.5827683646048100446e-37, PT ;  /* 0x036000000700780b */ /* 0x001fce0003f4e200 */
[----:B------:R-:W-:-:S08]  /*1ca0*/  DMUL R2, R10, R6 ;  /* 0x000000060a027228 */ /* 0x000fd00000000000 */
[----:B------:R-:W-:-:S08]  /*1cb0*/  DFMA R4, R2, -R4, R6 ;  /* 0x800000040204722b */ /* 0x000fd00000000006 */
[----:B------:R-:W-:-:S10]  /*1cc0*/  DFMA R2, R10, R4, R2 ;  /* 0x000000040a02722b */ /* 0x000fd40000000002 */
[----:B------:R-:W-:-:S05]  /*1cd0*/  FFMA R0, RZ, 1.9267749786376953125, R3 ;  /* 0x3ff6a090ff007823 */ /* 0x000fca0000000003 */
[----:B------:R-:W-:-:S13]  /*1ce0*/  FSETP.GT.AND P0, PT, |R0|, 1.469367938527859385e-39, PT ;  /* 0x001000000000780b */ /* 0x000fda0003f04200 */
[----:B------:R-:W-:Y:S05]  /*1cf0*/  @P0 BRA P2, `(.L_x_122) ;  /* 0x0000000000200947 */ /* 0x000fea0001000000 */
[----:B------:R-:W-:Y:S01]  /*1d00*/  IMAD.MOV.U32 R2, RZ, RZ, R6 ;  /* 0x000000ffff027224 */ /* 0x000fe200078e0006 */
[----:B------:R-:W-:Y:S01]  /*1d10*/  MOV R3, R7 ;  /* 0x0000000700037202 */ /* 0x000fe20000000f00 */
[----:B------:R-:W-:Y:S01]  /*1d20*/  IMAD.MOV.U32 R4, RZ, RZ, 0x2de00d1b ;  /* 0x2de00d1bff047424 */ /* 0x000fe200078e00ff */
[----:B------:R-:W-:Y:S01]  /*1d30*/  MOV R0, 0x1d60 ;  /* 0x00001d6000007802 */ /* 0x000fe20000000f00 */
[----:B------:R-:W-:-:S07]  /*1d40*/  IMAD.MOV.U32 R5, RZ, RZ, 0x3ff6a090 ;  /* 0x3ff6a090ff057424 */ /* 0x000fce00078e00ff */
[----:B------:R-:W-:Y:S05]  /*1d50*/  CALL.REL.NOINC `($__internal_3_$__cuda_sm20_div_rn_f64_full) ;  /* 0x0000002c00ac7944 */ /* 0x000fea0003c00000 */
[----:B------:R-:W-:Y:S02]  /*1d60*/  IMAD.MOV.U32 R2, RZ, RZ, R34 ;  /* 0x000000ffff027224 */ /* 0x000fe400078e0022 */
[----:B------:R-:W-:-:S07]  /*1d70*/  IMAD.MOV.U32 R3, RZ, RZ, R35 ;  /* 0x000000ffff037224 */ /* 0x000fce00078e0023 */
.L_x_122:
[----:B------:R-:W-:Y:S05]  /*1d80*/  BSYNC.RECONVERGENT B4 ;  /* 0x0000000000047941 */ /* 0x000fea0003800200 */
.L_x_121:
[----:B------:R-:W-:Y:S01]  /*1d90*/  LOP3.LUT R13, R3, 0x7fffffff, RZ, 0xc0, !PT ;  /* 0x7fffffff030d7812 */ /* 0x000fe200078ec0ff */
[----:B------:R-:W-:Y:S03]  /*1da0*/  BSSY.RECONVERGENT B2, `(.L_x_123) ;  /* 0x00000a6000027945 */ /* 0x000fe60003800200 */
[----:B------:R-:W-:-:S13]  /*1db0*/  ISETP.GT.U32.AND P0, PT, R13, 0x7fefffff, PT ;  /* 0x7fefffff0d00780c */ /* 0x000fda0003f04070 */
[----:B------:R-:W-:Y:S05]  /*1dc0*/  @P0 BRA `(.L_x_124) ;  /* 0x0000000800680947 */ /* 0x000fea0003800000 */
[----:B------:R-:W-:Y:S01]  /*1dd0*/  MOV R12, R2 ;  /* 0x00000002000c7202 */ /* 0x000fe20000000f00 */
[----:B------:R-:W-:Y:S01]  /*1de0*/  IMAD.MOV.U32 R10, RZ, RZ, RZ ;  /* 0x000000ffff0a7224 */ /* 0x000fe200078e00ff */
[----:B------:R-:W-:Y:S01]  /*1df0*/  UMOV UR6, 0xd4e0bfd7 ;  /* 0xd4e0bfd700067882 */ /* 0x000fe20000000000 */
[----:B------:R-:W-:Y:S01]  /*1e00*/  UMOV UR7, 0x3df8774a ;  /* 0x3df8774a00077882 */ /* 0x000fe20000000000 */
[----:B------:R-:W-:Y:S01]  /*1e10*/  IMAD.MOV.U32 R30, RZ, RZ, 0x0 ;  /* 0x00000000ff1e7424 */ /* 0x000fe200078e00ff */
[----:B------:R-:W-:Y:S01]  /*1e20*/  ISETP.GT.U32.AND P0, PT, R13, 0x403b4000, PT ;  /* 0x403b40000d00780c */ /* 0x000fe20003f04070 */
[----:B------:R-:W-:Y:S01]  /*1e30*/  DADD R6, R12, 4 ;  /* 0x401000000c067429 */ /* 0x000fe20000000000 */
[----:B------:R-:W-:-:S05]  /*1e40*/  IMAD.MOV.U32 R31, RZ, RZ, 0x3ff00000 ;  /* 0x3ff00000ff1f7424 */ /* 0x000fca00078e00ff */
[----:B------:R-:W0:Y:S01]  /*1e50*/  MUFU.RCP64H R11, R7 ;  /* 0x00000007000b7308 */ /* 0x000e220000001800 */
[----:B------:R-:W-:Y:S02]  /*1e60*/  DFMA R30, R12, 2, R30 ;  /* 0x400000000c1e782b */ /* 0x000fe4000000001e */
[----:B0-----:R-:W-:Y:S01]  /*1e70*/  DFMA R4, -R6, R10, 1 ;  /* 0x3ff000000604742b */ /* 0x001fe2000000010a */
[----:B------:R-:W-:Y:S02]  /*1e80*/  HFMA2 R7, -RZ, RZ, 1.9912109375, 0.00128841400146484375 ;  /* 0x3ff71547ff077431 */ /* 0x000fe400000001ff */
        /* <DEDUP_REMOVED lines=80> */
[----:B------:R-:W-:Y:S01]  /*2390*/  DFMA R20, R16, R18, -UR6 ;  /* 0x8000000610147e2b */ /* 0x000fe20008000012 */
[----:B------:R-:W-:Y:S01]  /*23a0*/  UMOV UR6, 0x14761f65 ;  /* 0x14761f6500067882 */ /* 0x000fe20000000000 */
[----:B------:R-:W-:Y:S01]  /*23b0*/  UMOV UR7, 0x3f2a01a0 ;  /* 0x3f2a01a000077882 */ /* 0x000fe20000000000 */
[----:B------:R-:W0:Y:S01]  /*23c0*/  MUFU.RCP64H R19, R31 ;  /* 0x0000001f00137308 */ /* 0x000e220000001800 */
[----:B------:R-:W-:Y:S01]  /*23d0*/  DFMA R22, R4, R22, UR6 ;  /* 0x0000000604167e2b */ /* 0x000fe20008000016 */
[----:B------:R-:W-:Y:S01]  /*23e0*/  UMOV UR6, 0x4dfbcdc ;  /* 0x04dfbcdc00067882 */ /* 0x000fe20000000000 */
[----:B------:R-:W-:Y:S01]  /*23f0*/  UMOV UR7, 0x3fb7fee0 ;  /* 0x3fb7fee000077882 */ /* 0x000fe20000000000 */
[----:B------:R-:W-:Y:S01]  /*2400*/  MOV R18, RZ ;  /* 0x000000ff00127202 */ /* 0x000fe20000000f00 */
        /* <DEDUP_REMOVED lines=23> */
[----:B------:R-:W-:Y:S01]  /*2580*/  DFMA R22, R4, R22, UR6 ;  /* 0x0000000604167e2b */ /* 0x000fe20008000016 */
[----:B------:R-:W-:Y:S01]  /*2590*/  UMOV UR6, 0xd154a29d ;  /* 0xd154a29d00067882 */ /* 0x000fe20000000000 */
[----:B------:R-:W-:Y:S01]  /*25a0*/  UMOV UR7, 0x3fc1df1a ;  /* 0x3fc1df1a00077882 */ /* 0x000fe20000000000 */
[----:B------:R-:W-:Y:S02]  /*25b0*/  DFMA R28, R18, R28, R18 ;  /* 0x0000001c121c722b */ /* 0x000fe40000000012 */
[----:B------:R-:W-:Y:S01]  /*25c0*/  DFMA R20, R16, R20, -UR6 ;  /* 0x8000000610147e2b */ /* 0x000fe20008000014 */
[----:B------:R-:W-:Y:S01]  /*25d0*/  UMOV UR6, 0xb ;  /* 0x0000000b00067882 */ /* 0x000fe20000000000 */
[----:B------:R-:W-:Y:S02]  /*25e0*/  UMOV UR7, 0x3fe00000 ;  /* 0x3fe0000000077882 */ /* 0x000fe40000000000 */
[----:B------:R-:W-:Y:S01]  /*25f0*/  DFMA R22, R4, R22, UR6 ;  /* 0x0000000604167e2b */ /* 0x000fe20008000016 */
[----:B------:R-:W-:Y:S01]  /*2600*/  UMOV UR6, 0x16e9fd7f ;  /* 0x16e9fd7f00067882 */ /* 0x000fe20000000000 */
[----:B------:R-:W-:-:S02]  /*2610*/  UMOV UR7, 0x3ff3ba59 ;  /* 0x3ff3ba5900077882 */ /* 0x000fc40000000000 */
        /* <DEDUP_REMOVED lines=21> */
.L_x_124:
        /* <DEDUP_REMOVED lines=9> */
.L_x_125:
[----:B------:R-:W-:Y:S05]  /*2800*/  BSYNC.RECONVERGENT B2 ;  /* 0x0000000000027941 */ /* 0x000fea0003800200 */
.L_x_123:
[----:B------:R-:W-:Y:S01]  /*2810*/  UMOV UR6, 0x4d013a93 ;  /* 0x4d013a9300067882 */ /* 0x000fe20000000000 */
[----:B------:R-:W-:Y:S01]  /*2820*/  UMOV UR7, 0x3ff40d84 ;  /* 0x3ff40d8400077882 */ /* 0x000fe20000000000 */
[----:B------:R-:W-:Y:S02]  /*2830*/  IMAD.MOV.U32 R7, RZ, RZ, 0x3bbb989d ;  /* 0x3bbb989dff077424 */ /* 0x000fe400078e00ff */
[----:B------:R-:W-:Y:S01]  /*2840*/  FMUL.D2 R0, R32, -R32 ;  /* 0x8000002020007220 */ /* 0x000fe20000300000 */
[----:B------:R-:W-:Y:S01]  /*2850*/  DMUL R4, R4, UR6 ;  /* 0x0000000604047c28 */ /* 0x000fe20008000000 */
[----:B------:R-:W-:Y:S01]  /*2860*/  MOV R2, 0x437c0000 ;  /* 0x437c000000027802 */ /* 0x000fe20000000f00 */
[----:B------:R-:W-:Y:S01]  /*2870*/  BSSY.RECONVERGENT B4, `(.L_x_126) ;  /* 0x000001e000047945 */ /* 0x000fe20003800200 */
[----:B------:R-:W-:-:S03]  /*2880*/  FFMA.SAT R7, R0, R7, 0.5 ;  /* 0x3f00000000077423 */ /* 0x000fc60000002007 */
[----:B------:R-:W0:Y:S01]  /*2890*/  MUFU.RCP64H R3, R5 ;  /* 0x0000000500037308 */ /* 0x000e220000001800 */
[----:B------:R-:W-:Y:S01]  /*28a0*/  FFMA.RM R10, R7, R2, 12582913 ;  /* 0x4b400001070a7423 */ /* 0x000fe20000004002 */
[----:B------:R-:W-:-:S03]  /*28b0*/  IMAD.MOV.U32 R2, RZ, RZ, 0x1 ;  /* 0x00000001ff027424 */ /* 0x000fc600078e00ff */
[----:B------:R-:W-:-:S04]  /*28c0*/  FADD R7, R10, -12583039 ;  /* 0xcb40007f0a077421 */ /* 0x000fc80000000000 */
[----:B------:R-:W-:-:S04]  /*28d0*/  FFMA R11, R0, 1.4426950216293334961, -R7 ;  /* 0x3fb8aa3b000b7823 */ /* 0x000fc80000000807 */
[----:B------:R-:W-:Y:S01]  /*28e0*/  FFMA R0, R0, 1.925963033500011079e-08, R11 ;  /* 0x32a5706000007823 */ /* 0x000fe2000000000b */
[----:B------:R-:W-:Y:S01]  /*28f0*/  IMAD.SHL.U32 R11, R10, 0x800000, RZ ;  /* 0x008000000a0b7824 */ /* 0x000fe200078e00ff */
[----:B0-----:R-:W-:-:S04]  /*2900*/  DFMA R6, -R4, R2, 1 ;  /* 0x3ff000000406742b */ /* 0x001fc80000000102 */
[----:B------:R-:W0:Y:S04]  /*2910*/  MUFU.EX2 R0, R0 ;  /* 0x0000000000007308 */ /* 0x000e280000000800 */
[----:B------:R-:W-:-:S08]  /*2920*/  DFMA R6, R6, R6, R6 ;  /* 0x000000060606722b */ /* 0x000fd00000000006 */
[----:B------:R-:W-:Y:S01]  /*2930*/  DFMA R6, R2, R6, R2 ;  /* 0x000000060206722b */ /* 0x000fe20000000002 */
[----:B0-----:R-:W-:-:S07]  /*2940*/  FMUL R12, R11, R0 ;  /* 0x000000000b0c7220 */ /* 0x001fce0000400000 */
[----:B------:R-:W-:Y:S01]  /*2950*/  DFMA R2, -R4, R6, 1 ;  /* 0x3ff000000402742b */ /* 0x000fe20000000106 */
[----:B------:R-:W0:Y:S07]  /*2960*/  F2F.F64.F32 R12, R12 ;  /* 0x0000000c000c7310 */ /* 0x000e2e0000201800 */
[----:B------:R-:W-:-:S08]  /*2970*/  DFMA R2, R6, R2, R6 ;  /* 0x000000020602722b */ /* 0x000fd00000000006 */
[----:B0-----:R-:W-:Y:S01]  /*2980*/  DMUL R6, R12, R2 ;  /* 0x000000020c067228 */ /* 0x001fe20000000000 */
[----:B------:R-:W-:-:S07]  /*2990*/  FSETP.GEU.AND P2, PT, |R13|, 6.5827683646048100446e-37, PT ;  /* 0x036000000d00780b */ /* 0x000fce0003f4e200 */
        /* <DEDUP_REMOVED lines=8> */
[----:B------:R-:W-:Y:S05]  /*2a20*/  CALL.REL.NOINC `($__internal_3_$__cuda_sm20_div_rn_f64_full) ;  /* 0x0000002000787944 */ /* 0x000fea0003c00000 */
[----:B------:R-:W-:Y:S01]  /*2a30*/  MOV R2, R34 ;  /* 0x0000002200027202 */ /* 0x000fe20000000f00 */
[----:B------:R-:W-:-:S07]  /*2a40*/  IMAD.MOV.U32 R3, RZ, RZ, R35 ;  /* 0x000000ffff037224 */ /* 0x000fce00078e0023 */
.L_x_127:
[----:B------:R-:W-:Y:S05]  /*2a50*/  BSYNC.RECONVERGENT B4 ;  /* 0x0000000000047941 */ /* 0x000fea0003800200 */
.L_x_126:
[----:B------:R-:W0:Y:S02]  /*2a60*/  F2F.F64.F32 R14, R14 ;  /* 0x0000000e000e7310 */ /* 0x000e240000201800 */
[----:B0-----:R-:W-:-:S11]  /*2a70*/  DMUL R22, R2, R14 ;  /* 0x0000000e02167228 */ /* 0x001fd60000000000 */
.L_x_120:
[----:B------:R-:W-:Y:S05]  /*2a80*/  BSYNC.RECONVERGENT B3 ;  /* 0x0000000000037941 */ /* 0x000fea0003800200 */
.L_x_109:
[----:B------:R-:W0:Y:S01]  /*2a90*/  MUFU.RCP64H R3, 1.4142131805419921875 ;  /* 0x3ff6a09e00037908 */ /* 0x000e220000001800 */
[----:B------:R-:W-:Y:S01]  /*2aa0*/  IMAD.MOV.U32 R6, RZ, RZ, 0x7098ef50 ;  /* 0x7098ef50ff067424 */ /* 0x000fe200078e00ff */
[----:B------:R-:W-:Y:S01]  /*2ab0*/  BSSY.RECONVERGENT B3, `(.L_x_128) ;  /* 0x0000019000037945 */ /* 0x000fe20003800200 */
[----:B------:R-:W-:Y:S02]  /*2ac0*/  IMAD.MOV.U32 R7, RZ, RZ, 0x3ff6a09e ;  /* 0x3ff6a09eff077424 */ /* 0x000fe400078e00ff */
[----:B------:R-:W-:-:S03]  /*2ad0*/  IMAD.MOV.U32 R2, RZ, RZ, 0x1 ;  /* 0x00000001ff027424 */ /* 0x000fc600078e00ff */
[----:B------:R-:W1:Y:S08]  /*2ae0*/  F2F.F64.F32 R10, R32 ;  /* 0x00000020000a7310 */ /* 0x000e700000201800 */
[----:B------:R2:W3:Y:S01]  /*2af0*/  F2F.F32.F64 R14, R22 ;  /* 0x00000016000e7310 */ /* 0x0004e20000301000 */
[----:B0-----:R-:W-:Y:S01]  /*2b00*/  DFMA R4, R2, -R6, 1 ;  /* 0x3ff000000204742b */ /* 0x001fe20000000806 */
[----:B-1----:R-:W-:-:S07]  /*2b10*/  FSETP.GEU.AND P2, PT, |R11|, 6.5827683646048100446e-37, PT ;  /* 0x036000000b00780b */ /* 0x002fce0003f4e200 */
        /* <DEDUP_REMOVED lines=9> */
[----:B--23--:R-:W-:Y:S05]  /*2bb0*/  @P0 BRA P2, `(.L_x_129) ;  /* 0x0000000000200947 */ /* 0x00cfea0001000000 */
[----:B------:R-:W-:Y:S01]  /*2bc0*/  MOV R2, R10 ;  /* 0x0000000a00027202 */ /* 0x000fe20000000f00 */
[----:B------:R-:W-:Y:S01]  /*2bd0*/  IMAD.MOV.U32 R3, RZ, RZ, R11 ;  /* 0x000000ffff037224 */ /* 0x000fe200078e000b */
[----:B------:R-:W-:Y:S01]  /*2be0*/  MOV R0, 0x2c20 ;  /* 0x00002c2000007802 */ /* 0x000fe20000000f00 */
[----:B------:R-:W-:Y:S02]  /*2bf0*/  IMAD.MOV.U32 R4, RZ, RZ, 0x7098ef50 ;  /* 0x7098ef50ff047424 */ /* 0x000fe400078e00ff */
[----:B------:R-:W-:-:S07]  /*2c00*/  IMAD.MOV.U32 R5, RZ, RZ, 0x3ff6a09e ;  /* 0x3ff6a09eff057424 */ /* 0x000fce00078e00ff */
[----:B------:R-:W-:Y:S05]  /*2c10*/  CALL.REL.NOINC `($__internal_3_$__cuda_sm20_div_rn_f64_full) ;  /* 0x0000001c00fc7944 */ /* 0x000fea0003c00000 */
[----:B------:R-:W-:Y:S01]  /*2c20*/  IMAD.MOV.U32 R2, RZ, RZ, R34 ;  /* 0x000000ffff027224 */ /* 0x000fe200078e0022 */
[----:B------:R-:W-:-:S07]  /*2c30*/  MOV R3, R35 ;  /* 0x0000002300037202 */ /* 0x000fce0000000f00 */
.L_x_129:
[----:B------:R-:W-:Y:S05]  /*2c40*/  BSYNC.RECONVERGENT B3 ;  /* 0x0000000000037941 */ /* 0x000fea0003800200 */
.L_x_128:
        /* <DEDUP_REMOVED lines=12> */
[----:B------:R-:W-:Y:S02]  /*2d10*/  HFMA2 R6, -RZ, RZ, 1323, -4.565715789794921875e-05 ;  /* 0x652b82feff067431 */ /* 0x000fe400000001ff */
        /* <DEDUP_REMOVED lines=65> */
[----:B------:R-:W-:Y:S02]  /*3130*/  HFMA2 R23, -RZ, RZ, 1.984375, 0 ;  /* 0x3ff00000ff177431 */ /* 0x000fe400000001ff */
        /* <DEDUP_REMOVED lines=79> */
.L_x_131:
        /* <DEDUP_REMOVED lines=9> */
.L_x_132:
[----:B------:R-:W-:Y:S05]  /*36c0*/  BSYNC.RECONVERGENT B2 ;  /* 0x0000000000027941 */ /* 0x000fea0003800200 */
.L_x_130:
[----:B------:R-:W-:Y:S01]  /*36d0*/  DMUL R2, R2, 0.5 ;  /* 0x3fe0000002027828 */ /* 0x000fe20000000000 */
[----:B------:R-:W-:Y:S01]  /*36e0*/  IMAD.MOV.U32 R7, RZ, RZ, 0x3e055027 ;  /* 0x3e055027ff077424 */ /* 0x000fe200078e00ff */
[----:B------:R-:W-:Y:S04]  /*36f0*/  BSSY.RECONVERGENT B2, `(.L_x_133) ;  /* 0x0000031000027945 */ /* 0x000fe80003800200 */
[----:B------:R0:W1:Y:S02]  /*3700*/  F2F.F32.F64 R0, R2 ;  /* 0x0000000200007310 */ /* 0x0000640000301000 */
[----:B0-----:R-:W-:Y:S01]  /*3710*/  IMAD.MOV.U32 R3, RZ, RZ, 0x7f800000 ;  /* 0x7f800000ff037424 */ /* 0x001fe200078e00ff */
[----:B-1----:R-:W-:-:S04]  /*3720*/  FSETP.GEU.AND P0, PT, R0, 1.175494350822287508e-38, PT ;  /* 0x008000000000780b */ /* 0x002fc80003f0e000 */
[----:B------:R-:W-:-:S09]  /*3730*/  FSEL R2, RZ, -23, P0 ;  /* 0xc1b80000ff027808 */ /* 0x000fd20000000000 */
[----:B------:R-:W-:-:S05]  /*3740*/  @!P0 FMUL R0, R0, 8388608 ;  /* 0x4b00000000008820 */ /* 0x000fca0000400000 */
[C---:B------:R-:W-:Y:S02]  /*3750*/  IADD3 R4, PT, PT, R0.reuse, -0x3f2aaaab, RZ ;  /* 0xc0d5555500047810 */ /* 0x040fe40007ffe0ff */
[----:B------:R-:W-:Y:S02]  /*3760*/  ISETP.GT.U32.AND P0, PT, R0, 0x7f7fffff, PT ;  /* 0x7f7fffff0000780c */ /* 0x000fe40003f04070 */
[----:B------:R-:W-:-:S05]  /*3770*/  LOP3.LUT R5, R4, 0xff800000, RZ, 0xc0, !PT ;  /* 0xff80000004057812 */ /* 0x000fca00078ec0ff */
[----:B------:R-:W-:Y:S01]  /*3780*/  IMAD.IADD R4, R0, 0x1, -R5 ;  /* 0x0000000100047824 */ /* 0x000fe200078e0a05 */
[----:B------:R-:W-:-:S03]  /*3790*/  I2FP.F32.S32 R5, R5 ;  /* 0x0000000500057245 */ /* 0x000fc60000201400 */
[----:B------:R-:W-:Y:S02]  /*37a0*/  FADD R4, R4, -1 ;  /* 0xbf80000004047421 */ /* 0x000fe40000000000 */
[----:B------:R-:W-:Y:S01]  /*37b0*/  FFMA R2, R5, 1.1920928955078125e-07, R2 ;  /* 0x3400000005027823 */ /* 0x000fe20000000002 */
[----:B------:R-:W-:Y:S02]  /*37c0*/  IMAD.MOV.U32 R5, RZ, RZ, 0x437c0000 ;  /* 0x437c0000ff057424 */ /* 0x000fe400078e00ff */
[----:B------:R-:W-:-:S04]  /*37d0*/  FFMA R7, R4, -R7, 0.14084610342979431152 ;  /* 0x3e1039f604077423 */ /* 0x000fc80000000807 */
[----:B------:R-:W-:-:S04]  /*37e0*/  FFMA R7, R4, R7, -0.12148627638816833496 ;  /* 0xbdf8cdcc04077423 */ /* 0x000fc80000000007 */
[----:B------:R-:W-:-:S04]  /*37f0*/  FFMA R7, R4, R7, 0.13980610668659210205 ;  /* 0x3e0f295504077423 */ /* 0x000fc80000000007 */
[----:B------:R-:W-:-:S04]  /*3800*/  FFMA R7, R4, R7, -0.16684235632419586182 ;  /* 0xbe2ad8b904077423 */ /* 0x000fc80000000007 */
[----:B------:R-:W-:-:S04]  /*3810*/  FFMA R7, R4, R7, 0.20012299716472625732 ;  /* 0x3e4ced0b04077423 */ /* 0x000fc80000000007 */
[----:B------:R-:W-:-:S04]  /*3820*/  FFMA R7, R4, R7, -0.24999669194221496582 ;  /* 0xbe7fff2204077423 */ /* 0x000fc80000000007 */
[----:B------:R-:W-:-:S04]  /*3830*/  FFMA R7, R4, R7, 0.33333182334899902344 ;  /* 0x3eaaaa7804077423 */ /* 0x000fc80000000007 */
[----:B------:R-:W-:-:S04]  /*3840*/  FFMA R7, R4, R7, -0.5 ;  /* 0xbf00000004077423 */ /* 0x000fc80000000007 */
[----:B------:R-:W-:-:S04]  /*3850*/  FMUL R7, R4, R7 ;  /* 0x0000000704077220 */ /* 0x000fc80000400000 */
[----:B------:R-:W-:-:S04]  /*3860*/  FFMA R7, R4, R7, R4 ;  /* 0x0000000704077223 */ /* 0x000fc80000000004 */
[----:B------:R-:W-:Y:S01]  /*3870*/  FFMA R2, R2, 0.69314718246459960938, R7 ;  /* 0x3f31721802027823 */ /* 0x000fe20000000007 */
[C---:B------:R-:W-:Y:S01]  /*3880*/  @P0 FFMA R2, R0.reuse, R3, +INF ;  /* 0x7f80000000020423 */ /* 0x040fe20000000003 */
[----:B------:R-:W-:Y:S02]  /*3890*/  FSETP.NEU.AND P0, PT, R0, RZ, PT ;  /* 0x000000ff0000720b */ /* 0x000fe40003f0d000 */
[----:B------:R-:W-:Y:S02]  /*38a0*/  MOV R3, 0x3bbb989d ;  /* 0x3bbb989d00037802 */ /* 0x000fe40000000f00 */
[----:B------:R-:W-:-:S05]  /*38b0*/  FSEL R2, R2, -INF , P0 ;  /* 0xff80000002027808 */ /* 0x000fca0000000000 */
[----:B------:R-:W-:-:S04]  /*38c0*/  FFMA R2, R33, -2, -R2 ;  /* 0xc000000021027823 */ /* 0x000fc80000000802 */
[----:B------:R-:W-:-:S04]  /*38d0*/  FFMA.SAT R0, R2, R3, 0.5 ;  /* 0x3f00000002007423 */ /* 0x000fc80000002003 */
[----:B------:R-:W-:-:S04]  /*38e0*/  FFMA.RM R0, R0, R5, 12582913 ;  /* 0x4b40000100007423 */ /* 0x000fc80000004005 */
[C---:B------:R-:W-:Y:S01]  /*38f0*/  FADD R3, R0.reuse, -12583039 ;  /* 0xcb40007f00037421 */ /* 0x040fe20000000000 */
[----:B------:R-:W-:-:S03]  /*3900*/  IMAD.SHL.U32 R0, R0, 0x800000, RZ ;  /* 0x0080000000007824 */ /* 0x000fc600078e00ff */
[----:B------:R-:W-:-:S04]  /*3910*/  FFMA R3, R2, 1.4426950216293334961, -R3 ;  /* 0x3fb8aa3b02037823 */ /* 0x000fc80000000803 */
[----:B------:R-:W-:-:S06]  /*3920*/  FFMA R3, R2, 1.925963033500011079e-08, R3 ;  /* 0x32a5706002037823 */ /* 0x000fcc0000000003 */
[----:B------:R-:W0:Y:S02]  /*3930*/  MUFU.EX2 R3, R3 ;  /* 0x0000000300037308 */ /* 0x000e240000000800 */
[----:B0-----:R-:W-:-:S06]  /*3940*/  FFMA R3, R0, R3, 1 ;  /* 0x3f80000000037423 */ /* 0x001fcc0000000003 */
[----:B------:R-:W0:Y:S08]  /*3950*/  MUFU.RCP R0, R3 ;  /* 0x0000000300007308 */ /* 0x000e300000001000 */
[----:B------:R-:W1:Y:S01]  /*3960*/  FCHK P0, R14, R3 ;  /* 0x000000030e007302 */ /* 0x000e620000000000 */
[----:B0-----:R-:W-:-:S04]  /*3970*/  FFMA R5, -R3, R0, 1 ;  /* 0x3f80000003057423 */ /* 0x001fc80000000100 */
[----:B------:R-:W-:-:S04]  /*3980*/  FFMA R5, R0, R5, R0 ;  /* 0x0000000500057223 */ /* 0x000fc80000000000 */
[----:B------:R-:W-:-:S04]  /*3990*/  FFMA R0, R14, R5, RZ ;  /* 0x000000050e007223 */ /* 0x000fc800000000ff */
[----:B------:R-:W-:-:S04]  /*39a0*/  FFMA R2, -R3, R0, R14 ;  /* 0x0000000003027223 */ /* 0x000fc8000000010e */
[----:B------:R-:W-:Y:S01]  /*39b0*/  FFMA R5, R5, R2, R0 ;  /* 0x0000000205057223 */ /* 0x000fe20000000000 */
[----:B-1----:R-:W-:Y:S06]  /*39c0*/  @!P0 BRA `(.L_x_134) ;  /* 0x00000000000c8947 */ /* 0x002fec0003800000 */
[----:B------:R-:W-:Y:S01]  /*39d0*/  IMAD.MOV.U32 R0, RZ, RZ, R14 ;  /* 0x000000ffff007224 */ /* 0x000fe200078e000e */
[----:B------:R-:W-:-:S07]  /*39e0*/  MOV R6, 0x3a00 ;  /* 0x00003a0000067802 */ /* 0x000fce0000000f00 */
[----:B------:R-:W-:Y:S05]  /*39f0*/  CALL.REL.NOINC `($__internal_5_$__cuda_sm3x_div_rn_noftz_f32_slowpath) ;  /* 0x0000001800c87944 */ /* 0x000fea0003c00000 */
.L_x_134:
[----:B------:R-:W-:Y:S05]  /*3a00*/  BSYNC.RECONVERGENT B2 ;  /* 0x0000000000027941 */ /* 0x000fea0003800200 */
.L_x_133:
[----:B------:R-:W0:Y:S01]  /*3a10*/  LDC.64 R2, c[0x0][0x398] ;  /* 0x0000e600ff027b82 */ /* 0x000e220000000a00 */
[----:B------:R-:W-:Y:S02]  /*3a20*/  R2UR UR6, R8 ;  /* 0x00000000080672ca */ /* 0x000fe400000e0000 */
[----:B------:R-:W-:Y:S01]  /*3a30*/  R2UR UR7, R9 ;  /* 0x00000000090772ca */ /* 0x000fe200000e0000 */
[----:B0-----:R-:W-:-:S12]  /*3a40*/  IMAD.WIDE R2, R26, 0x4, R2 ;  /* 0x000000041a027825 */ /* 0x001fd800078e0202 */
[----:B------:R1:W-:Y:S01]  /*3a50*/  STG.E desc[UR6][R2.64], R5 ;  /* 0x0000000502007986 */ /* 0x0003e2000c101906 */
[----:B------:R-:W-:Y:S05]  /*3a60*/  BRA `(.L_x_107) ;  /* 0x0000001000547947 */ /* 0x000fea0003800000 */
.L_x_108:
[----:B------:R-:W0:Y:S01]  /*3a70*/  MUFU.RCP64H R5, 1.4142131805419921875 ;  /* 0x3ff6a09e00057908 */ /* 0x000e220000001800 */
[----:B------:R-:W-:Y:S02]  /*3a80*/  HFMA2 R2, -RZ, RZ, 9408, -7488 ;  /* 0x7098ef50ff027431 */ /* 0x000fe400000001ff */
[----:B------:R-:W-:Y:S02]  /*3a90*/  IMAD.MOV.U32 R3, RZ, RZ, 0x3ff6a09e ;  /* 0x3ff6a09eff037424 */ /* 0x000fe400078e00ff */
[----:B------:R-:W-:Y:S01]  /*3aa0*/  FMUL.D2 R0, R32, -R32 ;  /* 0x8000002020007220 */ /* 0x000fe20000300000 */
[----:B------:R-:W-:Y:S01]  /*3ab0*/  IMAD.MOV.U32 R4, RZ, RZ, 0x1 ;  /* 0x00000001ff047424 */ /* 0x000fe200078e00ff */
[----:B------:R-:W-:Y:S01]  /*3ac0*/  MOV R13, 0x437c0000 ;  /* 0x437c0000000d7802 */ /* 0x000fe20000000f00 */
[----:B------:R-:W-:Y:S04]  /*3ad0*/  BSSY.RECONVERGENT B3, `(.L_x_135) ;  /* 0x000001f000037945 */ /* 0x000fe80003800200 */
[----:B0-----:R-:W-:-:S08]  /*3ae0*/  DFMA R6, R4, -R2, 1 ;  /* 0x3ff000000406742b */ /* 0x001fd00000000802 */
[----:B------:R-:W-:-:S08]  /*3af0*/  DFMA R6, R6, R6, R6 ;  /* 0x000000060606722b */ /* 0x000fd00000000006 */
[----:B------:R-:W-:Y:S01]  /*3b00*/  DFMA R6, R4, R6, R4 ;  /* 0x000000060406722b */ /* 0x000fe20000000004 */
[----:B------:R-:W0:Y:S07]  /*3b10*/  F2F.F64.F32 R4, R32 ;  /* 0x0000002000047310 */ /* 0x000e2e0000201800 */
[----:B------:R-:W-:-:S08]  /*3b20*/  DFMA R10, R6, -R2, 1 ;  /* 0x3ff00000060a742b */ /* 0x000fd00000000802 */
[----:B------:R-:W-:Y:S01]  /*3b30*/  DFMA R6, R6, R10, R6 ;  /* 0x0000000a0606722b */ /* 0x000fe20000000006 */
[----:B0-----:R-:W-:Y:S01]  /*3b40*/  FSETP.GEU.AND P2, PT, |R5|, 6.5827683646048100446e-37, PT ;  /* 0x036000000500780b */ /* 0x001fe20003f4e200 */
[----:B------:R-:W-:-:S04]  /*3b50*/  IMAD.MOV.U32 R11, RZ, RZ, 0x3bbb989d ;  /* 0x3bbb989dff0b7424 */ /* 0x000fc800078e00ff */
[----:B------:R-:W-:Y:S02]  /*3b60*/  FFMA.SAT R12, R0, R11, 0.5 ;  /* 0x3f000000000c7423 */ /* 0x000fe4000000200b */
[----:B------:R-:W-:Y:S02]  /*3b70*/  DMUL R10, R6, R4 ;  /* 0x00000004060a7228 */ /* 0x000fe40000000000 */
[----:B------:R-:W-:-:S04]  /*3b80*/  FFMA.RM R12, R12, R13, 12582913 ;  /* 0x4b4000010c0c7423 */ /* 0x000fc8000000400d */
[C---:B------:R-:W-:Y:S01]  /*3b90*/  FADD R13, R12.reuse, -12583039 ;  /* 0xcb40007f0c0d7421 */ /* 0x040fe20000000000 */
[----:B------:R-:W-:Y:S01]  /*3ba0*/  IMAD.SHL.U32 R15, R12, 0x800000, RZ ;  /* 0x008000000c0f7824 */ /* 0x000fe200078e00ff */
[----:B------:R-:W-:Y:S02]  /*3bb0*/  DFMA R2, R10, -R2, R4 ;  /* 0x800000020a02722b */ /* 0x000fe40000000004 */
[----:B------:R-:W-:-:S04]  /*3bc0*/  FFMA R13, R0, 1.4426950216293334961, -R13 ;  /* 0x3fb8aa3b000d7823 */ /* 0x000fc8000000080d */
[----:B------:R-:W-:Y:S02]  /*3bd0*/  FFMA R13, R0, 1.925963033500011079e-08, R13 ;  /* 0x32a57060000d7823 */ /* 0x000fe4000000000d */
[----:B------:R-:W-:Y:S02]  /*3be0*/  DFMA R2, R6, R2, R10 ;  /* 0x000000020602722b */ /* 0x000fe4000000000a */
[----:B------:R-:W0:Y:S08]  /*3bf0*/  MUFU.EX2 R6, R13 ;  /* 0x0000000d00067308 */ /* 0x000e300000000800 */
[----:B------:R-:W-:-:S05]  /*3c00*/  FFMA R0, RZ, 1.9267766475677490234, R3 ;  /* 0x3ff6a09eff007823 */ /* 0x000fca0000000003 */
        /* <DEDUP_REMOVED lines=11> */
.L_x_136:
[----:B------:R-:W-:Y:S05]  /*3cc0*/  BSYNC.RECONVERGENT B3 ;  /* 0x0000000000037941 */ /* 0x000fea0003800200 */
.L_x_135:
        /* <DEDUP_REMOVED lines=8> */
[----:B------:R-:W-:Y:S02]  /*3d50*/  HFMA2 R30, -RZ, RZ, 0, 0 ;  /* 0x00000000ff1e7431 */ /* 0x000fe400000001ff */
[----:B------:R-:W-:Y:S01]  /*3d60*/  IMAD.MOV.U32 R31, RZ, RZ, 0x3ff00000 ;  /* 0x3ff00000ff1f7424 */ /* 0x000fe200078e00ff */
[----:B------:R-:W-:Y:S01]  /*3d70*/  DADD R6, R12, 4 ;  /* 0x401000000c067429 */ /* 0x000fe20000000000 */
[----:B------:R-:W-:-:S05]  /*3d80*/  ISETP.GT.U32.AND P0, PT, R13, 0x403b4000, PT ;  /* 0x403b40000d00780c */ /* 0x000fca0003f04070 */
[----:B------:R-:W0:Y:S01]  /*3d90*/  MUFU.RCP64H R11, R7 ;  /* 0x00000007000b7308 */ /* 0x000e220000001800 */
[----:B------:R-:W-:Y:S02]  /*3da0*/  DFMA R30, R12, 2, R30 ;  /* 0x400000000c1e782b */ /* 0x000fe4000000001e */
        /* <DEDUP_REMOVED lines=89> */
[----:B------:R-:W-:Y:S01]  /*4340*/  IMAD.MOV.U32 R18, RZ, RZ, RZ ;  /* 0x000000ffff127224 */ /* 0x000fe200078e00ff */
        /* <DEDUP_REMOVED lines=38> */
[----:B------:R-:W-:Y:S02]  /*45b0*/  LEA R5, R7, R5, 0x14 ;  /* 0x0000000507057211 */ /* 0x000fe400078ea0ff */
[----:B------:R-:W-:Y:S01]  /*45c0*/  DFMA R20, R12, R18, R20 ;  /* 0x000000120c14722b */ /* 0x000fe20000000014 */
[----:B------:R-:W-:Y:S01]  /*45d0*/  LEA R7, R6, 0x3ff00000, 0x14 ;  /* 0x3ff0000006077811 */ /* 0x000fe200078ea0ff */
        /* <DEDUP_REMOVED lines=13> */
.L_x_138:
        /* <DEDUP_REMOVED lines=9> */
.L_x_139:
[----:B------:R-:W-:Y:S05]  /*4740*/  BSYNC.RECONVERGENT B2 ;  /* 0x0000000000027941 */ /* 0x000fea0003800200 */
.L_x_137:
[----:B------:R-:W-:Y:S01]  /*4750*/  FADD R33, R33, R33 ;  /* 0x0000002121217221 */ /* 0x000fe20000000000 */
[----:B------:R-:W-:Y:S01]  /*4760*/  IMAD.MOV.U32 R10, RZ, RZ, 0x3ab5ebe6 ;  /* 0x3ab5ebe6ff0a7424 */ /* 0x000fe200078e00ff */
[----:B------:R-:W-:Y:S01]  /*4770*/  UMOV UR6, 0x6c00da2 ;  /* 0x06c00da200067882 */ /* 0x000fe20000000000 */
[----:B------:R-:W-:Y:S01]  /*4780*/  UMOV UR7, 0x3fd98844 ;  /* 0x3fd9884400077882 */ /* 0x000fe20000000000 */
[C---:B------:R-:W-:Y:S01]  /*4790*/  FMUL R0, R33.reuse, 1.4426950216293334961 ;  /* 0x3fb8aa3b21007820 */ /* 0x040fe20000400000 */
[C---:B------:R-:W-:Y:S01]  /*47a0*/  FSETP.GEU.AND P0, PT, |R33|.reuse, 0.40999999642372131348, PT ;  /* 0x3ed1eb852100780b */ /* 0x040fe20003f0e200 */
[----:B------:R-:W-:Y:S01]  /*47b0*/  DMUL R2, R2, 0.5 ;  /* 0x3fe0000002027828 */ /* 0x000fe20000000000 */
[----:B------:R-:W-:Y:S01]  /*47c0*/  FSETP.NEU.AND P3, PT, R33, RZ, PT ;  /* 0x000000ff2100720b */ /* 0x000fe20003f6d000 */
[----:B------:R-:W-:Y:S02]  /*47d0*/  BSSY.RECONVERGENT B2, `(.L_x_140) ;  /* 0x000002a000027945 */ /* 0x000fe40003800200 */
[----:B------:R-:W0:Y:S08]  /*47e0*/  FRND R0, R0 ;  /* 0x0000000000007307 */ /* 0x000e300000201000 */
[----:B------:R-:W-:Y:S01]  /*47f0*/  F2F.F32.F64 R3, R2 ;  /* 0x0000000200037310 */ /* 0x000fe20000301000 */
        /* <DEDUP_REMOVED lines=14> */
[----:B------:R-:W-:Y:S02]  /*48e0*/  FFMA R0, R5, R0, R5 ;  /* 0x0000000005007223 */ /* 0x000fe40000000005 */
[----:B------:R-:W1:Y:S01]  /*48f0*/  F2F.F64.F32 R4, R15 ;  /* 0x0000000f00047310 */ /* 0x000e620000201800 */
[----:B0-----:R-:W-:Y:S01]  /*4900*/  @!P2 FMUL R11, R11, R11 ;  /* 0x0000000b0b0ba220 */ /* 0x001fe20000400000 */
[----:B------:R-:W-:-:S03]  /*4910*/  FSETP.GEU.AND P2, PT, R6, -25, PT ;  /* 0xc1c800000600780b */ /* 0x000fc60003f4e000 */
[----:B------:R-:W-:-:S04]  /*4920*/  FADD R13, R11, -1 ;  /* 0xbf8000000b0d7421 */ /* 0x000fc80000000000 */
[----:B------:R-:W-:-:S04]  /*4930*/  FFMA R0, R0, R11, R13 ;  /* 0x0000000b00007223 */ /* 0x000fc8000000000d */
[----:B------:R-:W-:Y:S01]  /*4940*/  @!P0 FADD R0, R0, R0 ;  /* 0x0000000000008221 */ /* 0x000fe20000000000 */
[----:B------:R-:W-:Y:S01]  /*4950*/  FSETP.GT.AND P0, PT, R6, 128, PT ;  /* 0x430000000600780b */ /* 0x000fe20003f04000 */
[----:B-1----:R-:W-:-:S03]  /*4960*/  DMUL R4, R4, UR6 ;  /* 0x0000000604047c28 */ /* 0x002fc60008000000 */
[----:B------:R-:W-:-:S04]  /*4970*/  FSEL R0, R0, +INF , !P0 ;  /* 0x7f80000000007808 */ /* 0x000fc80004000000 */
[----:B------:R-:W-:Y:S01]  /*4980*/  FSEL R32, R0, -1, P2 ;  /* 0xbf80000000207808 */ /* 0x000fe20001000000 */
[----:B------:R-:W-:Y:S02]  /*4990*/  @!P3 FADD R32, R33, R33 ;  /* 0x000000212120b221 */ /* 0x000fe40000000000 */
[----:B------:R-:W0:Y:S02]  /*49a0*/  F2F.F32.F64 R5, R4 ;  /* 0x0000000400057310 */ /* 0x000e240000301000 */
[----:B------:R-:W-:-:S05]  /*49b0*/  VIADD R0, R32, 0x1800000 ;  /* 0x0180000020007836 */ /* 0x000fca0000000000 */
[----:B------:R-:W-:-:S04]  /*49c0*/  LOP3.LUT R0, R0, 0x7f800000, RZ, 0xc0, !PT ;  /* 0x7f80000000007812 */ /* 0x000fc800078ec0ff */
[----:B------:R-:W-:Y:S01]  /*49d0*/  ISETP.GT.U32.AND P0, PT, R0, 0x1ffffff, PT ;  /* 0x01ffffff0000780c */ /* 0x000fe20003f04070 */
[----:B0-----:R-:W-:-:S12]  /*49e0*/  FMUL R14, R14, R5 ;  /* 0x000000050e0e7220 */ /* 0x001fd80000400000 */
[----:B------:R-:W-:Y:S05]  /*49f0*/  @P0 BRA `(.L_x_141) ;  /* 0x00000000000c0947 */ /* 0x000fea0003800000 */
[----:B------:R-:W-:-:S07]  /*4a00*/  MOV R2, 0x4a20 ;  /* 0x00004a2000027802 */ /* 0x000fce0000000f00 */
[----:B------:R-:W-:Y:S05]  /*4a10*/  CALL.REL.NOINC `($__internal_4_$__cuda_sm20_rcp_rn_f32_slowpath) ;  /* 0x0000000400e87944 */ /* 0x000fea0003c00000 */
[----:B------:R-:W-:Y:S05]  /*4a20*/  BRA `(.L_x_142) ;  /* 0x0000000000107947 */ /* 0x000fea0003800000 */
.L_x_141:
[----:B------:R-:W0:Y:S02]  /*4a30*/  MUFU.RCP R0, R32 ;  /* 0x0000002000007308 */ /* 0x000e240000001000 */
[----:B0-----:R-:W-:-:S04]  /*4a40*/  FFMA R2, R32, R0, -1 ;  /* 0xbf80000020027423 */ /* 0x001fc80000000000 */
[----:B------:R-:W-:-:S04]  /*4a50*/  FADD.FTZ R5, -R2, -RZ ;  /* 0x800000ff02057221 */ /* 0x000fc80000010100 */
[----:B------:R-:W-:-:S07]  /*4a60*/  FFMA R0, R0, R5, R0 ;  /* 0x0000000500007223 */ /* 0x000fce0000000000 */
.L_x_142:
[----:B------:R-:W-:Y:S05]  /*4a70*/  BSYNC.RECONVERGENT B2 ;  /* 0x0000000000027941 */ /* 0x000fea0003800200 */
.L_x_140:
[----:B------:R-:W-:Y:S01]  /*4a80*/  FADD R7, R3, R0 ;  /* 0x0000000003077221 */ /* 0x000fe20000000000 */
[----:B------:R-:W-:Y:S03]  /*4a90*/  BSSY.RECONVERGENT B2, `(.L_x_143) ;  /* 0x000000d000027945 */ /* 0x000fe60003800200 */
        /* <DEDUP_REMOVED lines=8> */
[----:B------:R-:W-:Y:S01]  /*4b20*/  MOV R0, R14 ;  /* 0x0000000e00007202 */ /* 0x000fe20000000f00 */
[----:B------:R-:W-:Y:S01]  /*4b30*/  IMAD.MOV.U32 R3, RZ, RZ, R7 ;  /* 0x000000ffff037224 */ /* 0x000fe200078e0007 */
[----:B------:R-:W-:-:S07]  /*4b40*/  MOV R6, 0x4b60 ;  /* 0x00004b6000067802 */ /* 0x000fce0000000f00 */
[----:B------:R-:W-:Y:S05]  /*4b50*/  CALL.REL.NOINC `($__internal_5_$__cuda_sm3x_div_rn_noftz_f32_slowpath) ;  /* 0x0000000800707944 */ /* 0x000fea0003c00000 */
.L_x_144:
[----:B------:R-:W-:Y:S05]  /*4b60*/  BSYNC.RECONVERGENT B2 ;  /* 0x0000000000027941 */ /* 0x000fea0003800200 */
.L_x_143:
[----:B------:R-:W0:Y:S01]  /*4b70*/  LDC.64 R2, c[0x0][0x398] ;  /* 0x0000e600ff027b82 */ /* 0x000e220000000a00 */
[----:B------:R-:W-:Y:S02]  /*4b80*/  R2UR UR6, R8 ;  /* 0x00000000080672ca */ /* 0x000fe400000e0000 */
[----:B------:R-:W-:Y:S01]  /*4b90*/  R2UR UR7, R9 ;  /* 0x00000000090772ca */ /* 0x000fe200000e0000 */
[----:B0-----:R-:W-:-:S12]  /*4ba0*/  IMAD.WIDE R2, R26, 0x4, R2 ;  /* 0x000000041a027825 */ /* 0x001fd800078e0202 */
[----:B------:R0:W-:Y:S02]  /*4bb0*/  STG.E desc[UR6][R2.64], R5 ;  /* 0x0000000502007986 */ /* 0x0001e4000c101906 */
.L_x_107:
[----:B------:R-:W-:Y:S05]  /*4bc0*/  BSYNC.RECONVERGENT B0 ;  /* 0x0000000000007941 */ /* 0x000fea0003800200 */
.L_x_86:
[----:B------:R-:W-:Y:S05]  /*4bd0*/  @!P1 BRA `(.L_x_145) ;  /* 0xffffffb4003c9947 */ /* 0x000fea000383ffff */
.L_x_85:
[----:B------:R-:W-:Y:S05]  /*4be0*/  BSYNC.RECONVERGENT B1 ;  /* 0x0000000000017941 */ /* 0x000fea0003800200 */
.L_x_84:
[----:B------:R-:W-:Y:S06]  /*4bf0*/  BAR.SYNC.DEFER_BLOCKING 0x0 ;  /* 0x0000000000007b1d */ /* 0x000fec0000010000 */
[----:B------:R-:W-:Y:S05]  /*4c00*/  EXIT ;  /* 0x000000000000794d */ /* 0x000fea0003800000 */
        .weak           $__internal_3_$__cuda_sm20_div_rn_f64_full
        .type           $__internal_3_$__cuda_sm20_div_rn_f64_full,@function
        .size           $__internal_3_$__cuda_sm20_div_rn_f64_full,($__internal_4_$__cuda_sm20_rcp_rn_f32_slowpath - $__internal_3_$__cuda_sm20_div_rn_f64_full)
$__internal_3_$__cuda_sm20_div_rn_f64_full:
[C---:B------:R-:W-:Y:S01]  /*4c10*/  FSETP.GEU.AND P0, PT, |R5|.reuse, 1.469367938527859385e-39, PT ;  /* 0x001000000500780b */ /* 0x040fe20003f0e200 */
[----:B------:R-:W-:Y:S01]  /*4c20*/  IMAD.MOV.U32 R34, RZ, RZ, 0x1 ;  /* 0x00000001ff227424 */ /* 0x000fe200078e00ff */
[----:B------:R-:W-:Y:S01]  /*4c30*/  LOP3.LUT R6, R5, 0x800fffff, RZ, 0xc0, !PT ;  /* 0x800fffff05067812 */ /* 0x000fe200078ec0ff */
[----:B------:R-:W-:Y:S01]  /*4c40*/  BSSY.RECONVERGENT B2, `(.L_x_146) ;  /* 0x0000054000027945 */ /* 0x000fe20003800200 */
[C---:B------:R-:W-:Y:S02]  /*4c50*/  FSETP.GEU.AND P3, PT, |R3|.reuse, 1.469367938527859385e-39, PT ;  /* 0x001000000300780b */ /* 0x040fe40003f6e200 */
[----:B------:R-:W-:Y:S01]  /*4c60*/  LOP3.LUT R7, R6, 0x3ff00000, RZ, 0xfc, !PT ;  /* 0x3ff0000006077812 */ /* 0x000fe200078efcff */
[----:B------:R-:W-:Y:S01]  /*4c70*/  IMAD.MOV.U32 R6, RZ, RZ, R4 ;  /* 0x000000ffff067224 */ /* 0x000fe200078e0004 */
[----:B------:R-:W-:Y:S02]  /*4c80*/  LOP3.LUT R27, R3, 0x7ff00000, RZ, 0xc0, !PT ;  /* 0x7ff00000031b7812 */ /* 0x000fe400078ec0ff */
[----:B------:R-:W-:-:S02]  /*4c90*/  MOV R28, 0x1ca00000 ;  /* 0x1ca00000001c7802 */ /* 0x000fc40000000f00 */
[----:B------:R-:W-:Y:S01]  /*4ca0*/  LOP3.LUT R30, R5, 0x7ff00000, RZ, 0xc0, !PT ;  /* 0x7ff00000051e7812 */ /* 0x000fe200078ec0ff */
[----:B------:R-:W-:Y:S01]  /*4cb0*/  @!P0 DMUL R6, R4, 8.98846567431157953865e+307 ;  /* 0x7fe0000004068828 */ /* 0x000fe20000000000 */
[----:B------:R-:W-:Y:S02]  /*4cc0*/  IMAD.MOV.U32 R29, RZ, RZ, R27 ;  /* 0x000000ffff1d7224 */ /* 0x000fe400078e001b */
[----:B------:R-:W-:Y:S02]  /*4cd0*/  ISETP.GE.U32.AND P2, PT, R27, R30, PT ;  /* 0x0000001e1b00720c */ /* 0x000fe40003f46070 */
[----:B------:R-:W-:Y:S01]  /*4ce0*/  @!P3 LOP3.LUT R10, R5, 0x7ff00000, RZ, 0xc0, !PT ;  /* 0x7ff00000050ab812 */ /* 0x000fe200078ec0ff */
[----:B------:R-:W0:Y:S01]  /*4cf0*/  MUFU.RCP64H R35, R7 ;  /* 0x0000000700237308 */ /* 0x000e220000001800 */
[----:B------:R-:W-:Y:S02]  /*4d00*/  SEL R11, R28, 0x63400000, !P2 ;  /* 0x634000001c0b7807 */ /* 0x000fe40005000000 */
[----:B------:R-:W-:-:S02]  /*4d10*/  @!P3 ISETP.GE.U32.AND P4, PT, R27, R10, PT ;  /* 0x0000000a1b00b20c */ /* 0x000fc40003f86070 */
[----:B------:R-:W-:Y:S02]  /*4d20*/  LOP3.LUT R11, R11, 0x800fffff, R3, 0xf8, !PT ;  /* 0x800fffff0b0b7812 */ /* 0x000fe400078ef803 */
[----:B------:R-:W-:Y:S01]  /*4d30*/  @!P0 LOP3.LUT R30, R7, 0x7ff00000, RZ, 0xc0, !PT ;  /* 0x7ff00000071e8812 */ /* 0x000fe200078ec0ff */
[----:B0-----:R-:W-:-:S08]  /*4d40*/  DFMA R12, R34, -R6, 1 ;  /* 0x3ff00000220c742b */ /* 0x001fd00000000806 */
[----:B------:R-:W-:-:S08]  /*4d50*/  DFMA R12, R12, R12, R12 ;  /* 0x0000000c0c0c722b */ /* 0x000fd0000000000c */
[----:B------:R-:W-:Y:S01]  /*4d60*/  DFMA R34, R34, R12, R34 ;  /* 0x0000000c2222722b */ /* 0x000fe20000000022 */
[----:B------:R-:W-:Y:S01]  /*4d70*/  @!P3 SEL R13, R28, 0x63400000, !P4 ;  /* 0x634000001c0db807 */ /* 0x000fe20006000000 */
[----:B------:R-:W-:-:S03]  /*4d80*/  @!P3 IMAD.MOV.U32 R12, RZ, RZ, RZ ;  /* 0x000000ffff0cb224 */ /* 0x000fc600078e00ff */
[----:B------:R-:W-:-:S03]  /*4d90*/  @!P3 LOP3.LUT R10, R13, 0x80000000, R3, 0xf8, !PT ;  /* 0x800000000d0ab812 */ /* 0x000fc600078ef803 */
[----:B------:R-:W-:Y:S01]  /*4da0*/  DFMA R36, R34, -R6, 1 ;  /* 0x3ff000002224742b */ /* 0x000fe20000000806 */
[----:B------:R-:W-:Y:S01]  /*4db0*/  @!P3 LOP3.LUT R13, R10, 0x100000, RZ, 0xfc, !PT ;  /* 0x001000000a0db812 */ /* 0x000fe200078efcff */
[----:B------:R-:W-:-:S06]  /*4dc0*/  IMAD.MOV.U32 R10, RZ, RZ, R2 ;  /* 0x000000ffff0a7224 */ /* 0x000fcc00078e0002 */
[----:B------:R-:W-:Y:S02]  /*4dd0*/  DFMA R36, R34, R36, R34 ;  /* 0x000000242224722b */ /* 0x000fe40000000022 */
[----:B------:R-:W-:-:S08]  /*4de0*/  @!P3 DFMA R10, R10, 2, -R12 ;  /* 0x400000000a0ab82b */ /* 0x000fd0000000080c */
[----:B------:R-:W-:Y:S02]  /*4df0*/  DMUL R34, R36, R10 ;  /* 0x0000000a24227228 */ /* 0x000fe40000000000 */
[----:B------:R-:W-:-:S04]  /*4e00*/  @!P3 LOP3.LUT R29, R11, 0x7ff00000, RZ, 0xc0, !PT ;  /* 0x7ff000000b1db812 */ /* 0x000fc800078ec0ff */
[----:B------:R-:W-:Y:S02]  /*4e10*/  IADD3 R31, PT, PT, R29, -0x1, RZ ;  /* 0xffffffff1d1f7810 */ /* 0x000fe40007ffe0ff */
[----:B------:R-:W-:Y:S02]  /*4e20*/  DFMA R12, R34, -R6, R10 ;  /* 0x80000006220c722b */ /* 0x000fe4000000000a */
[----:B------:R-:W-:Y:S01]  /*4e30*/  ISETP.GT.U32.AND P0, PT, R31, 0x7feffffe, PT ;  /* 0x7feffffe1f00780c */ /* 0x000fe20003f04070 */
[----:B------:R-:W-:-:S05]  /*4e40*/  VIADD R31, R30, 0xffffffff ;  /* 0xffffffff1e1f7836 */ /* 0x000fca0000000000 */
[----:B------:R-:W-:Y:S01]  /*4e50*/  ISETP.GT.U32.OR P0, PT, R31, 0x7feffffe, P0 ;  /* 0x7feffffe1f00780c */ /* 0x000fe20000704470 */
[----:B------:R-:W-:-:S12]  /*4e60*/  DFMA R12, R36, R12, R34 ;  /* 0x0000000c240c722b */ /* 0x000fd80000000022 */
[----:B------:R-:W-:Y:S05]  /*4e70*/  @P0 BRA `(.L_x_147) ;  /* 0x00000000006c0947 */ /* 0x000fea0003800000 */
[----:B------:R-:W-:-:S04]  /*4e80*/  LOP3.LUT R2, R5, 0x7ff00000, RZ, 0xc0, !PT ;  /* 0x7ff0000005027812 */ /* 0x000fc800078ec0ff */
[CC--:B------:R-:W-:Y:S02]  /*4e90*/  VIADDMNMX R3, R27.reuse, -R2.reuse, 0xb9600000, !PT ;  /* 0xb96000001b037446 */ /* 0x0c0fe40007800902 */
[----:B------:R-:W-:Y:S02]  /*4ea0*/  ISETP.GE.U32.AND P0, PT, R27, R2, PT ;  /* 0x000000021b00720c */ /* 0x000fe40003f06070 */
[----:B------:R-:W-:Y:S02]  /*4eb0*/  VIMNMX R3, PT, PT, R3, 0x46a00000, PT ;  /* 0x46a0000003037848 */ /* 0x000fe40003fe0100 */
[----:B------:R-:W-:-:S05]  /*4ec0*/  SEL R28, R28, 0x63400000, !P0 ;  /* 0x634000001c1c7807 */ /* 0x000fca0004000000 */
[----:B------:R-:W-:Y:S01]  /*4ed0*/  IMAD.IADD R3, R3, 0x1, -R28 ;  /* 0x0000000103037824 */ /* 0x000fe200078e0a1c */
[----:B------:R-:W-:-:S03]  /*4ee0*/  MOV R28, RZ ;  /* 0x000000ff001c7202 */ /* 0x000fc60000000f00 */
        /* <DEDUP_REMOVED lines=18> */
[----:B------:R-:W-:Y:S01]  /*5010*/  FSEL R35, R3, R35, !P0 ;  /* 0x0000002303237208 */ /* 0x000fe20004000000 */
[----:B------:R-:W-:Y:S06]  /*5020*/  BRA `(.L_x_148) ;  /* 0x0000000000547947 */ /* 0x000fec0003800000 */
.L_x_147:
        /* <DEDUP_REMOVED lines=13> */
[----:B------:R-:W-:Y:S01]  /*5100*/  @P0 IMAD.MOV.U32 R34, RZ, RZ, RZ ;  /* 0x000000ffff220224 */ /* 0x000fe200078e00ff */
[----:B------:R-:W-:Y:S01]  /*5110*/  @P0 MOV R35, R2 ;  /* 0x0000000200230202 */ /* 0x000fe20000000f00 */
[----:B------:R-:W-:Y:S06]  /*5120*/  BRA `(.L_x_148) ;  /* 0x0000000000147947 */ /* 0x000fec0003800000 */
.L_x_150:
[----:B------:R-:W-:Y:S01]  /*5130*/  LOP3.LUT R35, R5, 0x80000, RZ, 0xfc, !PT ;  /* 0x0008000005237812 */ /* 0x000fe200078efcff */
[----:B------:R-:W-:Y:S01]  /*5140*/  IMAD.MOV.U32 R34, RZ, RZ, R4 ;  /* 0x000000ffff227224 */ /* 0x000fe200078e0004 */
[----:B------:R-:W-:Y:S06]  /*5150*/  BRA `(.L_x_148) ;  /* 0x0000000000087947 */ /* 0x000fec0003800000 */
.L_x_149:
[----:B------:R-:W-:Y:S01]  /*5160*/  LOP3.LUT R35, R3, 0x80000, RZ, 0xfc, !PT ;  /* 0x0008000003237812 */ /* 0x000fe200078efcff */
[----:B------:R-:W-:-:S07]  /*5170*/  IMAD.MOV.U32 R34, RZ, RZ, R2 ;  /* 0x000000ffff227224 */ /* 0x000fce00078e0002 */
.L_x_148:
[----:B------:R-:W-:Y:S05]  /*5180*/  BSYNC.RECONVERGENT B2 ;  /* 0x0000000000027941 */ /* 0x000fea0003800200 */
.L_x_146:
[----:B------:R-:W-:Y:S02]  /*5190*/  HFMA2 R3, -RZ, RZ, 0, 0 ;  /* 0x00000000ff037431 */ /* 0x000fe400000001ff */
[----:B------:R-:W-:-:S04]  /*51a0*/  IMAD.MOV.U32 R2, RZ, RZ, R0 ;  /* 0x000000ffff027224 */ /* 0x000fc800078e0000 */
[----:B------:R-:W-:Y:S05]  /*51b0*/  RET.REL.NODEC R2 `(_Z10_BGH_32_11iPfS_S_) ;  /* 0xffffffac02907950 */ /* 0x000fea0003c3ffff */
        .weak           $__internal_4_$__cuda_sm20_rcp_rn_f32_slowpath
        .type           $__internal_4_$__cuda_sm20_rcp_rn_f32_slowpath,@function
        .size           $__internal_4_$__cuda_sm20_rcp_rn_f32_slowpath,($__internal_5_$__cuda_sm3x_div_rn_noftz_f32_slowpath - $__internal_4_$__cuda_sm20_rcp_rn_f32_slowpath)
$__internal_4_$__cuda_sm20_rcp_rn_f32_slowpath:
        /* <DEDUP_REMOVED lines=15> */
.L_x_152:
[----:B------:R-:W-:-:S05]  /*52b0*/  VIADD R11, R0, 0xffffff03 ;  /* 0xffffff03000b7836 */ /* 0x000fca0000000000 */
[----:B------:R-:W-:-:S13]  /*52c0*/  ISETP.GT.U32.AND P0, PT, R11, 0x1, PT ;  /* 0x000000010b00780c */ /* 0x000fda0003f04070 */
[----:B------:R-:W-:Y:S05]  /*52d0*/  @P0 BRA `(.L_x_154) ;  /* 0x0000000000780947 */ /* 0x000fea0003800000 */
[----:B------:R-:W-:Y:S01]  /*52e0*/  LOP3.LUT R4, R32, 0x7fffff, RZ, 0xc0, !PT ;  /* 0x007fffff20047812 */ /* 0x000fe200078ec0ff */
[----:B------:R-:W-:Y:S01]  /*52f0*/  VIADD R0, R0, 0xffffff04 ;  /* 0xffffff0400007836 */ /* 0x000fe20000000000 */
[----:B------:R-:W-:Y:S02]  /*5300*/  MOV R10, 0x3 ;  /* 0x00000003000a7802 */ /* 0x000fe40000000f00 */
        /* <DEDUP_REMOVED lines=11> */
[----:B------:R-:W-:-:S03]  /*53c0*/  LOP3.LUT R10, R10, R5, RZ, 0xc0, !PT ;  /* 0x000000050a0a7212 */ /* 0x000fc600078ec0ff */
[----:B------:R-:W-:Y:S01]  /*53d0*/  IMAD.MOV R6, RZ, RZ, -R6 ;  /* 0x000000ffff067224 */ /* 0x000fe200078e0a06 */
[----:B------:R-:W-:-:S04]  /*53e0*/  SHF.R.U32.HI R10, RZ, R11, R10 ;  /* 0x0000000bff0a7219 */ /* 0x000fc8000001160a */
[--C-:B------:R-:W-:Y:S02]  /*53f0*/  LOP3.LUT P2, RZ, R6, R11, R5.reuse, 0xf8, !PT ;  /* 0x0000000b06ff7212 */ /* 0x100fe4000784f805 */
[C---:B------:R-:W-:Y:S02]  /*5400*/  LOP3.LUT P0, RZ, R10.reuse, 0x1, RZ, 0xc0, !PT ;  /* 0x000000010aff7812 */ /* 0x040fe4000780c0ff */
[----:B------:R-:W-:Y:S02]  /*5410*/  LOP3.LUT P3, RZ, R10, 0x2, RZ, 0xc0, !PT ;  /* 0x000000020aff7812 */ /* 0x000fe4000786c0ff */
[----:B------:R-:W-:Y:S02]  /*5420*/  SHF.R.U32.HI R5, RZ, R0, R5 ;  /* 0x00000000ff057219 */ /* 0x000fe40000011605 */
[----:B------:R-:W-:Y:S02]  /*5430*/  PLOP3.LUT P0, PT, P0, P2, P3, 0xe0, 0x0 ;  /* 0x000000000000781c */ /* 0x000fe40000705c30 */
[----:B------:R-:W-:-:S02]  /*5440*/  LOP3.LUT P2, RZ, R32, 0x7fffff, RZ, 0xc0, !PT ;  /* 0x007fffff20ff7812 */ /* 0x000fc4000784c0ff */
[----:B------:R-:W-:-:S05]  /*5450*/  SEL R4, RZ, 0x1, !P0 ;  /* 0x00000001ff047807 */ /* 0x000fca0004000000 */
[----:B------:R-:W-:-:S05]  /*5460*/  IMAD.MOV R4, RZ, RZ, -R4 ;  /* 0x000000ffff047224 */ /* 0x000fca00078e0a04 */
[----:B------:R-:W-:-:S13]  /*5470*/  ISETP.GE.AND P0, PT, R4, RZ, PT ;  /* 0x000000ff0400720c */ /* 0x000fda0003f06270 */
[----:B------:R-:W-:-:S05]  /*5480*/  @!P0 IADD3 R5, PT, PT, R5, 0x1, RZ ;  /* 0x0000000105058810 */ /* 0x000fca0007ffe0ff */
[----:B------:R-:W-:-:S05]  /*5490*/  @!P2 IMAD.SHL.U32 R5, R5, 0x2, RZ ;  /* 0x000000020505a824 */ /* 0x000fca00078e00ff */
[----:B------:R-:W-:Y:S01]  /*54a0*/  LOP3.LUT R4, R5, 0x80000000, R32, 0xf8, !PT ;  /* 0x8000000005047812 */ /* 0x000fe200078ef820 */
[----:B------:R-:W-:Y:S06]  /*54b0*/  BRA `(.L_x_153) ;  /* 0x0000000000047947 */ /* 0x000fec0003800000 */
.L_x_154:
[----:B------:R0:W1:Y:S02]  /*54c0*/  MUFU.RCP R4, R32 ;  /* 0x0000002000047308 */ /* 0x0000640000001000 */
.L_x_153:
[----:B------:R-:W-:Y:S05]  /*54d0*/  BSYNC.RECONVERGENT B4 ;  /* 0x0000000000047941 */ /* 0x000fea0003800200 */
.L_x_151:
[----:B------:R-:W-:Y:S02]  /*54e0*/  HFMA2 R5, -RZ, RZ, 0, 0 ;  /* 0x00000000ff057431 */ /* 0x000fe400000001ff */
[----:B-1----:R-:W-:Y:S02]  /*54f0*/  IMAD.MOV.U32 R0, RZ, RZ, R4 ;  /* 0x000000ffff007224 */ /* 0x002fe400078e0004 */
[----:B------:R-:W-:-:S04]  /*5500*/  IMAD.MOV.U32 R4, RZ, RZ, R2 ;  /* 0x000000ffff047224 */ /* 0x000fc800078e0002 */
[----:B0-----:R-:W-:Y:S05]  /*5510*/  RET.REL.NODEC R4 `(_Z10_BGH_32_11iPfS_S_) ;  /* 0xffffffa804b87950 */ /* 0x001fea0003c3ffff */
        .weak           $__internal_5_$__cuda_sm3x_div_rn_noftz_f32_slowpath
        .type           $__internal_5_$__cuda_sm3x_div_rn_noftz_f32_slowpath,@function
        .size           $__internal_5_$__cuda_sm3x_div_rn_noftz_f32_slowpath,(.L_x_282 - $__internal_5_$__cuda_sm3x_div_rn_noftz_f32_slowpath)
$__internal_5_$__cuda_sm3x_div_rn_noftz_f32_slowpath:
[--C-:B------:R-:W-:Y:S01]  /*5520*/  SHF.R.U32.HI R4, RZ, 0x17, R3.reuse ;  /* 0x00000017ff047819 */ /* 0x100fe20000011603 */
[----:B------:R-:W-:Y:S01]  /*5530*/  BSSY.RECONVERGENT B4, `(.L_x_155) ;  /* 0x0000063000047945 */ /* 0x000fe20003800200 */
[----:B------:R-:W-:Y:S01]  /*5540*/  SHF.R.U32.HI R5, RZ, 0x17, R0 ;  /* 0x00000017ff057819 */ /* 0x000fe20000011600 */
[----:B------:R-:W-:Y:S01]  /*5550*/  IMAD.MOV.U32 R7, RZ, RZ, R3 ;  /* 0x000000ffff077224 */ /* 0x000fe200078e0003 */
[----:B------:R-:W-:Y:S02]  /*5560*/  LOP3.LUT R4, R4, 0xff, RZ, 0xc0, !PT ;  /* 0x000000ff04047812 */ /* 0x000fe400078ec0ff */
[----:B------:R-:W-:-:S03]  /*5570*/  LOP3.LUT R5, R5, 0xff, RZ, 0xc0, !PT ;  /* 0x000000ff05057812 */ /* 0x000fc600078ec0ff */
[----:B------:R-:W-:Y:S02]  /*5580*/  VIADD R11, R4, 0xffffffff ;  /* 0xffffffff040b7836 */ /* 0x000fe40000000000 */
[----:B------:R-:W-:-:S03]  /*5590*/  VIADD R10, R5, 0xffffffff ;  /* 0xffffffff050a7836 */ /* 0x000fc60000000000 */
[----:B------:R-:W-:-:S04]  /*55a0*/  ISETP.GT.U32.AND P0, PT, R11, 0xfd, PT ;  /* 0x000000fd0b00780c */ /* 0x000fc80003f04070 */
[----:B------:R-:W-:-:S13]  /*55b0*/  ISETP.GT.U32.OR P0, PT, R10, 0xfd, P0 ;  /* 0x000000fd0a00780c */ /* 0x000fda0000704470 */
[----:B------:R-:W-:Y:S01]  /*55c0*/  @!P0 MOV R2, RZ ;  /* 0x000000ff00028202 */ /* 0x000fe20000000f00 */
[----:B------:R-:W-:Y:S06]  /*55d0*/  @!P0 BRA `(.L_x_156) ;  /* 0x00000000005c8947 */ /* 0x000fec0003800000 */
[----:B------:R-:W-:Y:S02]  /*55e0*/  FSETP.GTU.FTZ.AND P0, PT, |R0|, +INF , PT ;  /* 0x7f8000000000780b */ /* 0x000fe40003f1c200 */
[----:B------:R-:W-:-:S04]  /*55f0*/  FSETP.GTU.FTZ.AND P2, PT, |R3|, +INF , PT ;  /* 0x7f8000000300780b */ /* 0x000fc80003f5c200 */
[----:B------:R-:W-:-:S13]  /*5600*/  PLOP3.LUT P0, PT, P0, P2, PT, 0xf8, 0x8f ;  /* 0x00000000008f781c */ /* 0x000fda0000705f70 */
[----:B------:R-:W-:Y:S05]  /*5610*/  @P0 BRA `(.L_x_157) ;  /* 0x00000004004c0947 */ /* 0x000fea0003800000 */
[----:B------:R-:W-:-:S13]  /*5620*/  LOP3.LUT P0, RZ, R7, 0x7fffffff, R0, 0xc8, !PT ;  /* 0x7fffffff07ff7812 */ /* 0x000fda000780c800 */
[----:B------:R-:W-:Y:S05]  /*5630*/  @!P0 BRA `(.L_x_158) ;  /* 0x00000004003c8947 */ /* 0x000fea0003800000 */
[C---:B------:R-:W-:Y:S02]  /*5640*/  FSETP.NEU.FTZ.AND P2, PT, |R0|.reuse, +INF , PT ;  /* 0x7f8000000000780b */ /* 0x040fe40003f5d200 */
[----:B------:R-:W-:Y:S02]  /*5650*/  FSETP.NEU.FTZ.AND P3, PT, |R3|, +INF , PT ;  /* 0x7f8000000300780b */ /* 0x000fe40003f7d200 */
[----:B------:R-:W-:-:S11]  /*5660*/  FSETP.NEU.FTZ.AND P0, PT, |R0|, +INF , PT ;  /* 0x7f8000000000780b */ /* 0x000fd60003f1d200 */
[----:B------:R-:W-:Y:S05]  /*5670*/  @!P3 BRA !P2, `(.L_x_158) ;  /* 0x00000004002cb947 */ /* 0x000fea0005000000 */
[----:B------:R-:W-:-:S04]  /*5680*/  LOP3.LUT P2, RZ, R0, 0x7fffffff, RZ, 0xc0, !PT ;  /* 0x7fffffff00ff7812 */ /* 0x000fc8000784c0ff */
[----:B------:R-:W-:-:S13]  /*5690*/  PLOP3.LUT P2, PT, P3, P2, PT, 0x2f, 0xf2 ;  /* 0x0000000000f2781c */ /* 0x000fda0001f44577 */
[----:B------:R-:W-:Y:S05]  /*56a0*/  @P2 BRA `(.L_x_159) ;  /* 0x0000000400182947 */ /* 0x000fea0003800000 */
[----:B------:R-:W-:-:S04]  /*56b0*/  LOP3.LUT P2, RZ, R7, 0x7fffffff, RZ, 0xc0, !PT ;  /* 0x7fffffff07ff7812 */ /* 0x000fc8000784c0ff */
[----:B------:R-:W-:-:S13]  /*56c0*/  PLOP3.LUT P0, PT, P0, P2, PT, 0x2f, 0xf2 ;  /* 0x0000000000f2781c */ /* 0x000fda0000704577 */
[----:B------:R-:W-:Y:S05]  /*56d0*/  @P0 BRA `(.L_x_160) ;  /* 0x0000000400000947 */ /* 0x000fea0003800000 */
[----:B------:R-:W-:Y:S02]  /*56e0*/  ISETP.GE.AND P0, PT, R10, RZ, PT ;  /* 0x000000ff0a00720c */ /* 0x000fe40003f06270 */
[----:B------:R-:W-:-:S11]  /*56f0*/  ISETP.GE.AND P2, PT, R11, RZ, PT ;  /* 0x000000ff0b00720c */ /* 0x000fd60003f46270 */
[----:B------:R-:W-:Y:S02]  /*5700*/  @P0 IMAD.MOV.U32 R2, RZ, RZ, RZ ;  /* 0x000000ffff020224 */ /* 0x000fe400078e00ff */
[----:B------:R-:W-:Y:S01]  /*5710*/  @!P0 FFMA R0, R0, 1.84467440737095516160e+19, RZ ;  /* 0x5f80000000008823 */ /* 0x000fe200000000ff */
[----:B------:R-:W-:Y:S02]  /*5720*/  @!P0 IMAD.MOV.U32 R2, RZ, RZ, -0x40 ;  /* 0xffffffc0ff028424 */ /* 0x000fe400078e00ff */
[----:B------:R-:W-:Y:S02]  /*5730*/  @!P2 FFMA R7, R3, 1.84467440737095516160e+19, RZ ;  /* 0x5f8000000307a823 */ /* 0x000fe400000000ff */
[----:B------:R-:W-:-:S07]  /*5740*/  @!P2 VIADD R2, R2, 0x40 ;  /* 0x000000400202a836 */ /* 0x000fce0000000000 */
.L_x_156:
[----:B------:R-:W-:Y:S01]  /*5750*/  LEA R10, R4, 0xc0800000, 0x17 ;  /* 0xc0800000040a7811 */ /* 0x000fe200078eb8ff */
[----:B------:R-:W-:Y:S01]  /*5760*/  VIADD R5, R5, 0xffffff81 ;  /* 0xffffff8105057836 */ /* 0x000fe20000000000 */
[----:B------:R-:W-:Y:S02]  /*5770*/  BSSY.RECONVERGENT B5, `(.L_x_161) ;  /* 0x0000035000057945 */ /* 0x000fe40003800200 */
[----:B------:R-:W-:Y:S01]  /*5780*/  IADD3 R12, PT, PT, -R10, R7, RZ ;  /* 0x000000070a0c7210 */ /* 0x000fe20007ffe1ff */
[C---:B------:R-:W-:Y:S01]  /*5790*/  IMAD R0, R5.reuse, -0x800000, R0 ;  /* 0xff80000005007824 */ /* 0x040fe200078e0200 */
[----:B------:R-:W-:Y:S02]  /*57a0*/  IADD3 R5, PT, PT, R5, 0x7f, -R4 ;  /* 0x0000007f05057810 */ /* 0x000fe40007ffe804 */
[----:B------:R-:W0:Y:S01]  /*57b0*/  MUFU.RCP R10, R12 ;  /* 0x0000000c000a7308 */ /* 0x000e220000001000 */
[----:B------:R-:W-:Y:S02]  /*57c0*/  FADD.FTZ R11, -R12, -RZ ;  /* 0x800000ff0c0b7221 */ /* 0x000fe40000010100 */
[----:B------:R-:W-:-:S02]  /*57d0*/  IMAD.IADD R5, R5, 0x1, R2 ;  /* 0x0000000105057824 */ /* 0x000fc400078e0202 */
[----:B0-----:R-:W-:-:S04]  /*57e0*/  FFMA R7, R10, R11, 1 ;  /* 0x3f8000000a077423 */ /* 0x001fc8000000000b */
[----:B------:R-:W-:-:S04]  /*57f0*/  FFMA R7, R10, R7, R10 ;  /* 0x000000070a077223 */ /* 0x000fc8000000000a */
[----:B------:R-:W-:-:S04]  /*5800*/  FFMA R10, R0, R7, RZ ;  /* 0x00000007000a7223 */ /* 0x000fc800000000ff */
[----:B------:R-:W-:-:S04]  /*5810*/  FFMA R13, R11, R10, R0 ;  /* 0x0000000a0b0d7223 */ /* 0x000fc80000000000 */
[----:B------:R-:W-:-:S04]  /*5820*/  FFMA R10, R7, R13, R10 ;  /* 0x0000000d070a7223 */ /* 0x000fc8000000000a */
[----:B------:R-:W-:-:S04]  /*5830*/  FFMA R11, R11, R10, R0 ;  /* 0x0000000a0b0b7223 */ /* 0x000fc80000000000 */
[----:B------:R-:W-:-:S05]  /*5840*/  FFMA R0, R7, R11, R10 ;  /* 0x0000000b07007223 */ /* 0x000fca000000000a */
[----:B------:R-:W-:-:S04]  /*5850*/  SHF.R.U32.HI R4, RZ, 0x17, R0 ;  /* 0x00000017ff047819 */ /* 0x000fc80000011600 */
[----:B------:R-:W-:-:S05]  /*5860*/  LOP3.LUT R4, R4, 0xff, RZ, 0xc0, !PT ;  /* 0x000000ff04047812 */ /* 0x000fca00078ec0ff */
[----:B------:R-:W-:-:S05]  /*5870*/  IMAD.IADD R4, R4, 0x1, R5 ;  /* 0x0000000104047824 */ /* 0x000fca00078e0205 */
[----:B------:R-:W-:-:S04]  /*5880*/  IADD3 R2, PT, PT, R4, -0x1, RZ ;  /* 0xffffffff04027810 */ /* 0x000fc80007ffe0ff */
[----:B------:R-:W-:-:S13]  /*5890*/  ISETP.GE.U32.AND P0, PT, R2, 0xfe, PT ;  /* 0x000000fe0200780c */ /* 0x000fda0003f06070 */
[----:B------:R-:W-:Y:S05]  /*58a0*/  @!P0 BRA `(.L_x_162) ;  /* 0x0000000000808947 */ /* 0x000fea0003800000 */
[----:B------:R-:W-:-:S13]  /*58b0*/  ISETP.GT.AND P0, PT, R4, 0xfe, PT ;  /* 0x000000fe0400780c */ /* 0x000fda0003f04270 */
[----:B------:R-:W-:Y:S05]  /*58c0*/  @P0 BRA `(.L_x_163) ;  /* 0x00000000006c0947 */ /* 0x000fea0003800000 */
[----:B------:R-:W-:-:S13]  /*58d0*/  ISETP.GE.AND P0, PT, R4, 0x1, PT ;  /* 0x000000010400780c */ /* 0x000fda0003f06270 */
[----:B------:R-:W-:Y:S05]  /*58e0*/  @P0 BRA `(.L_x_164) ;  /* 0x0000000000740947 */ /* 0x000fea0003800000 */
[----:B------:R-:W-:Y:S02]  /*58f0*/  ISETP.GE.AND P0, PT, R4, -0x18, PT ;  /* 0xffffffe80400780c */ /* 0x000fe40003f06270 */
[----:B------:R-:W-:-:S11]  /*5900*/  LOP3.LUT R0, R0, 0x80000000, RZ, 0xc0, !PT ;  /* 0x8000000000007812 */ /* 0x000fd600078ec0ff */
[----:B------:R-:W-:Y:S05]  /*5910*/  @!P0 BRA `(.L_x_164) ;  /* 0x0000000000688947 */ /* 0x000fea0003800000 */
[CCC-:B------:R-:W-:Y:S01]  /*5920*/  FFMA.RZ R2, R7.reuse, R11.reuse, R10.reuse ;  /* 0x0000000b07027223 */ /* 0x1c0fe2000000c00a */
[C---:B------:R-:W-:Y:S02]  /*5930*/  ISETP.NE.AND P3, PT, R4.reuse, RZ, PT ;  /* 0x000000ff0400720c */ /* 0x040fe40003f65270 */
[----:B------:R-:W-:Y:S02]  /*5940*/  ISETP.NE.AND P2, PT, R4, RZ, PT ;  /* 0x000000ff0400720c */ /* 0x000fe40003f45270 */
[----:B------:R-:W-:Y:S01]  /*5950*/  LOP3.LUT R5, R2, 0x7fffff, RZ, 0xc0, !PT ;  /* 0x007fffff02057812 */ /* 0x000fe200078ec0ff */
[CCC-:B------:R-:W-:Y:S01]  /*5960*/  FFMA.RP R2, R7.reuse, R11.reuse, R10.reuse ;  /* 0x0000000b07027223 */ /* 0x1c0fe2000000800a */
[----:B------:R-:W-:Y:S01]  /*5970*/  FFMA.RM R7, R7, R11, R10 ;  /* 0x0000000b07077223 */ /* 0x000fe2000000400a */
[----:B------:R-:W-:Y:S01]  /*5980*/  VIADD R10, R4, 0x20 ;  /* 0x00000020040a7836 */ /* 0x000fe20000000000 */
[----:B------:R-:W-:Y:S01]  /*5990*/  LOP3.LUT R5, R5, 0x800000, RZ, 0xfc, !PT ;  /* 0x0080000005057812 */ /* 0x000fe200078efcff */
[----:B------:R-:W-:-:S02]  /*59a0*/  IMAD.MOV R4, RZ, RZ, -R4 ;  /* 0x000000ffff047224 */ /* 0x000fc400078e0a04 */
[----:B------:R-:W-:Y:S02]  /*59b0*/  FSETP.NEU.FTZ.AND P0, PT, R2, R7, PT ;  /* 0x000000070200720b */ /* 0x000fe40003f1d000 */
[----:B------:R-:W-:Y:S02]  /*59c0*/  SHF.L.U32 R10, R5, R10, RZ ;  /* 0x0000000a050a7219 */ /* 0x000fe400000006ff */
[----:B------:R-:W-:Y:S02]  /*59d0*/  SEL R2, R4, RZ, P3 ;  /* 0x000000ff04027207 */ /* 0x000fe40001800000 */
[----:B------:R-:W-:Y:S02]  /*59e0*/  ISETP.NE.AND P2, PT, R10, RZ, P2 ;  /* 0x000000ff0a00720c */ /* 0x000fe40001745270 */
[----:B------:R-:W-:Y:S02]  /*59f0*/  SHF.R.U32.HI R2, RZ, R2, R5 ;  /* 0x00000002ff027219 */ /* 0x000fe40000011605 */
[----:B------:R-:W-:-:S02]  /*5a00*/  PLOP3.LUT P0, PT, P0, P2, PT, 0xf8, 0x8f ;  /* 0x00000000008f781c */ /* 0x000fc40000705f70 */
[----:B------:R-:W-:Y:S02]  /*5a10*/  SHF.R.U32.HI R5, RZ, 0x1, R2 ;  /* 0x00000001ff057819 */ /* 0x000fe40000011602 */
[----:B------:R-:W-:-:S04]  /*5a20*/  SEL R4, RZ, 0x1, !P0 ;  /* 0x00000001ff047807 */ /* 0x000fc80004000000 */
[----:B------:R-:W-:-:S04]  /*5a30*/  LOP3.LUT R7, R4, 0x1, R5, 0xf8, !PT ;  /* 0x0000000104077812 */ /* 0x000fc800078ef805 */
[----:B------:R-:W-:-:S05]  /*5a40*/  LOP3.LUT R2, R7, R2, RZ, 0xc0, !PT ;  /* 0x0000000207027212 */ /* 0x000fca00078ec0ff */
[----:B------:R-:W-:-:S05]  /*5a50*/  IMAD.IADD R5, R5, 0x1, R2 ;  /* 0x0000000105057824 */ /* 0x000fca00078e0202 */
[----:B------:R-:W-:Y:S01]  /*5a60*/  LOP3.LUT R0, R5, R0, RZ, 0xfc, !PT ;  /* 0x0000000005007212 */ /* 0x000fe200078efcff */
[----:B------:R-:W-:Y:S06]  /*5a70*/  BRA `(.L_x_164) ;  /* 0x0000000000107947 */ /* 0x000fec0003800000 */
.L_x_163:
[----:B------:R-:W-:-:S04]  /*5a80*/  LOP3.LUT R0, R0, 0x80000000, RZ, 0xc0, !PT ;  /* 0x8000000000007812 */ /* 0x000fc800078ec0ff */
[----:B------:R-:W-:Y:S01]  /*5a90*/  LOP3.LUT R0, R0, 0x7f800000, RZ, 0xfc, !PT ;  /* 0x7f80000000007812 */ /* 0x000fe200078efcff */
[----:B------:R-:W-:Y:S06]  /*5aa0*/  BRA `(.L_x_164) ;  /* 0x0000000000047947 */ /* 0x000fec0003800000 */
.L_x_162:
[----:B------:R-:W-:-:S07]  /*5ab0*/  LEA R0, R5, R0, 0x17 ;  /* 0x0000000005007211 */ /* 0x000fce00078eb8ff */
.L_x_164:
[----:B------:R-:W-:Y:S05]  /*5ac0*/  BSYNC.RECONVERGENT B5 ;  /* 0x0000000000057941 */ /* 0x000fea0003800200 */
.L_x_161:
[----:B------:R-:W-:Y:S05]  /*5ad0*/  BRA `(.L_x_165) ;  /* 0x0000000000207947 */ /* 0x000fea0003800000 */
.L_x_160:
[----:B------:R-:W-:-:S04]  /*5ae0*/  LOP3.LUT R0, R7, 0x80000000, R0, 0x48, !PT ;  /* 0x8000000007007812 */ /* 0x000fc800078e4800 */
[----:B------:R-:W-:Y:S01]  /*5af0*/  LOP3.LUT R0, R0, 0x7f800000, RZ, 0xfc, !PT ;  /* 0x7f80000000007812 */ /* 0x000fe200078efcff */
[----:B------:R-:W-:Y:S06]  /*5b00*/  BRA `(.L_x_165) ;  /* 0x0000000000147947 */ /* 0x000fec0003800000 */
.L_x_159:
[----:B------:R-:W-:Y:S01]  /*5b10*/  LOP3.LUT R0, R7, 0x80000000, R0, 0x48, !PT ;  /* 0x8000000007007812 */ /* 0x000fe200078e4800 */
[----:B------:R-:W-:Y:S06]  /*5b20*/  BRA `(.L_x_165) ;  /* 0x00000000000c7947 */ /* 0x000fec0003800000 */
.L_x_158:
[----:B------:R-:W0:Y:S01]  /*5b30*/  MUFU.RSQ R0, -QNAN ;  /* 0xffc0000000007908 */ /* 0x000e220000001400 */
[----:B------:R-:W-:Y:S05]  /*5b40*/  BRA `(.L_x_165) ;  /* 0x0000000000047947 */ /* 0x000fea0003800000 */
.L_x_157:
[----:B------:R-:W-:-:S07]  /*5b50*/  FADD.FTZ R0, R0, R3 ;  /* 0x0000000300007221 */ /* 0x000fce0000010000 */
.L_x_165:
[----:B------:R-:W-:Y:S05]  /*5b60*/  BSYNC.RECONVERGENT B4 ;  /* 0x0000000000047941 */ /* 0x000fea0003800200 */
.L_x_155:
[----:B------:R-:W-:Y:S02]  /*5b70*/  IMAD.MOV.U32 R7, RZ, RZ, 0x0 ;  /* 0x00000000ff077424 */ /* 0x000fe400078e00ff */
[----:B0-----:R-:W-:Y:S02]  /*5b80*/  IMAD.MOV.U32 R5, RZ, RZ, R0 ;  /* 0x000000ffff057224 */ /* 0x001fe400078e0000 */
[----:B------:R-:W-:Y:S05]  /*5b90*/  RET.REL.NODEC R6 `(_Z10_BGH_32_11iPfS_S_) ;  /* 0xffffffa406187950 */ /* 0x000fea0003c3ffff */
.L_x_166:
        /* <DEDUP_REMOVED lines=14> */
.L_x_282:


//--------------------- .text._Z11_rpow_64_11iPdS_S_ --------------------------
	.section	.text._Z11_rpow_64_11iPdS_S_,"ax",@progbits
	.align	128
        .global         _Z11_rpow_64_11iPdS_S_
        .type           _Z11_rpow_64_11iPdS_S_,@function
        .size           _Z11_rpow_64_11iPdS_S_,(.L_x_283 - _Z11_rpow_64_11iPdS_S_)
        .other          _Z11_rpow_64_11iPdS_S_,@"STO_CUDA_ENTRY STV_DEFAULT"
_Z11_rpow_64_11iPdS_S_:
.text._Z11_rpow_64_11iPdS_S_:
[----:B------:R-:W-:Y:S01]  /*0000*/  LDC R1, c[0x0][0x37c] ;  /* 0x0000df00ff017b82 */ /* 0x000fe20000000800 */
[----:B------:R-:W0:Y:S07]  /*0010*/  S2R R2, SR_TID.X ;  /* 0x0000000000027919 */ /* 0x000e2e0000002100 */
[----:B------:R-:W0:Y:S01]  /*0020*/  S2UR UR4, SR_CTAID.X ;  /* 0x00000000000479c3 */ /* 0x000e220000002500 */
[----:B------:R-:W1:Y:S07]  /*0030*/  LDCU UR5, c[0x0][0x380] ;  /* 0x00007000ff0577ac */ /* 0x000e6e0008000800 */
[----:B------:R-:W0:Y:S02]  /*0040*/  LDC R3, c[0x0][0x360] ;  /* 0x0000d800ff037b82 */ /* 0x000e240000000800 */
[----:B0-----:R-:W-:-:S05]  /*0050*/  IMAD R2, R3, UR4, R2 ;  /* 0x0000000403027c24 */ /* 0x001fca000f8e0202 */
[----:B-1----:R-:W-:-:S13]  /*0060*/  ISETP.GE.AND P0, PT, R2, UR5, PT ;  /* 0x0000000502007c0c */ /* 0x002fda000bf06270 */
[----:B------:R-:W-:Y:S05]  /*0070*/  @P0 EXIT ;  /* 0x000000000000094d */ /* 0x000fea0003800000 */
[----:B------:R-:W0:Y:S01]  /*0080*/  LDC.64 R12, c[0x0][0x388] ;  /* 0x0000e200ff0c7b82 */ /* 0x000e220000000a00 */
[----:B------:R-:W1:Y:S01]  /*0090*/  LDCU UR4, c[0x0][0x370] ;  /* 0x00006e00ff0477ac */ /* 0x000e620008000800 */
[----:B------:R-:W2:Y:S06]  /*00a0*/  LDCU.64 UR6, c[0x0][0x358] ;  /* 0x00006b00ff0677ac */ /* 0x000eac0008000a00 */
[----:B------:R-:W3:Y:S01]  /*00b0*/  LDC.64 R10, c[0x0][0x390] ;  /* 0x0000e400ff0a7b82 */ /* 0x000ee20000000a00 */
[----:B------:R-:W4:Y:S07]  /*00c0*/  LDCU UR10, c[0x0][0x380] ;  /* 0x00007000ff0a77ac */ /* 0x000f2e0008000800 */
[----:B------:R-:W0:Y:S01]  /*00d0*/  LDC.64 R8, c[0x0][0x398] ;  /* 0x0000e600ff087b82 */ /* 0x000e220000000a00 */
[----:B-1----:R-:W-:-:S07]  /*00e0*/  IMAD R3, R3, UR4, RZ ;  /* 0x0000000403037c24 */ /* 0x002fce000f8e02ff */
.L_x_173:
[----:B01----:R-:W-:-:S06]  /*00f0*/  IMAD.WIDE R6, R2, 0x8, R12 ;  /* 0x0000000802067825 */ /* 0x003fcc00078e020c */
[----:B--2---:R-:W2:Y:S01]  /*0100*/  LDG.E.64 R6, desc[UR6][R6.64] ;  /* 0x0000000606067981 */ /* 0x004ea2000c1e1b00 */
[----:B---3--:R-:W-:-:S06]  /*0110*/  IMAD.WIDE R4, R2, 0x8, R10 ;  /* 0x0000000802047825 */ /* 0x008fcc00078e020a */
[----:B------:R-:W3:Y:S01]  /*0120*/  LDG.E.64 R4, desc[UR6][R4.64] ;  /* 0x0000000604047981 */ /* 0x000ee2000c1e1b00 */
[--C-:B------:R-:W-:Y:S01]  /*0130*/  IMAD.MOV.U32 R35, RZ, RZ, R2.reuse ;  /* 0x000000ffff237224 */ /* 0x100fe200078e0002 */
[----:B------:R-:W-:Y:S01]  /*0140*/  BSSY.RECONVERGENT B0, `(.L_x_167) ;  /* 0x0000023000007945 */ /* 0x000fe20003800200 */
[----:B------:R-:W-:Y:S01]  /*0150*/  IMAD.IADD R2, R3, 0x1, R2 ;  /* 0x0000000103027824 */ /* 0x000fe200078e0202 */
[----:B--2---:R-:W-:-:S04]  /*0160*/  SHF.R.U32.HI R0, RZ, 0x14, R7 ;  /* 0x00000014ff007819 */ /* 0x004fc80000011607 */
[----:B------:R-:W-:Y:S01]  /*0170*/  LOP3.LUT R0, R0, 0x7ff, RZ, 0xc0, !PT ;  /* 0x000007ff00007812 */ /* 0x000fe200078ec0ff */
[----:B---3--:R-:W-:-:S04]  /*0180*/  DSETP.NEU.AND P0, PT, R4, RZ, PT ;  /* 0x000000ff0400722a */ /* 0x008fc80003f0d000 */
[----:B------:R-:W-:Y:S02]  /*0190*/  VIADD R15, R0, 0xfffffc0c ;  /* 0xfffffc0c000f7836 */ /* 0x000fe40000000000 */
[----:B------:R-:W-:-:S03]  /*01a0*/  ISETP.GE.OR P3, PT, R7, RZ, P0 ;  /* 0x000000ff0700720c */ /* 0x000fc60000766670 */
[CC--:B------:R-:W-:Y:S02]  /*01b0*/  SHF.L.U32 R0, R6.reuse, R15.reuse, RZ ;  /* 0x0000000f06007219 */ /* 0x0c0fe400000006ff */
[----:B------:R-:W-:Y:S02]  /*01c0*/  SHF.L.U64.HI R15, R6, R15, R7 ;  /* 0x0000000f060f7219 */ /* 0x000fe40000010207 */
[----:B------:R-:W-:Y:S01]  /*01d0*/  ISETP.NE.U32.AND P1, PT, R0, RZ, PT ;  /* 0x000000ff0000720c */ /* 0x000fe20003f25070 */
[----:B------:R-:W-:-:S03]  /*01e0*/  @!P0 IMAD.MOV.U32 R14, RZ, RZ, RZ ;  /* 0x000000ffff0e8224 */ /* 0x000fc600078e00ff */
[----:B------:R-:W-:-:S04]  /*01f0*/  ISETP.NE.AND.EX P1, PT, R15, -0x80000000, PT, P1 ;  /* 0x800000000f00780c */ /* 0x000fc80003f25310 */
[----:B------:R-:W-:-:S09]  /*0200*/  PLOP3.LUT P2, PT, P1, PT, PT, 0x8, 0x80 ;  /* 0x000000000080781c */ /* 0x000fd20000f4e170 */
[----:B------:R-:W-:Y:S01]  /*0210*/  @!P0 DSETP.NEU.AND P2, PT, |R6|, 0.5, !P1 ;  /* 0x3fe000000600842a */ /* 0x000fe20004f4d200 */
[----:B----4-:R-:W-:-:S05]  /*0220*/  ISETP.GE.AND P1, PT, R2, UR10, PT ;  /* 0x0000000a02007c0c */ /* 0x010fca000bf26270 */
[----:B------:R-:W-:-:S04]  /*0230*/  @!P0 SEL R15, R5, RZ, P2 ;  /* 0x000000ff050f8207 */ /* 0x000fc80001000000 */
[----:B------:R-:W-:Y:S01]  /*0240*/  @!P3 LOP3.LUT R15, R15, 0x7ff00000, RZ, 0xfc, !PT ;  /* 0x7ff000000f0fb812 */ /* 0x000fe200078efcff */
[----:B------:R-:W-:Y:S06]  /*0250*/  @!P0 BRA `(.L_x_168) ;  /* 0x0000000000448947 */ /* 0x000fec0003800000 */
[----:B------:R-:W-:Y:S01]  /*0260*/  DADD R14, -RZ, |R4| ;  /* 0x00000000ff0e7229 */ /* 0x000fe20000000504 */
[----:B------:R-:W-:Y:S01]  /*0270*/  BSSY.RECONVERGENT B1, `(.L_x_169) ;  /* 0x0000003000017945 */ /* 0x000fe20003800200 */
[----:B------:R-:W-:-:S09]  /*0280*/  MOV R0, 0x2a0 ;  /* 0x000002a000007802 */ /* 0x000fd20000000f00 */
[----:B------:R-:W-:Y:S05]  /*0290*/  CALL.REL.NOINC `($_Z11_rpow_64_11iPdS_S_$__internal_accurate_pow) ;  /* 0x0000000000dc7944 */ /* 0x000fea0003c00000 */
[----:B------:R-:W-:Y:S05]  /*02a0*/  BSYNC.RECONVERGENT B1 ;  /* 0x0000000000017941 */ /* 0x000fea0003800200 */
.L_x_169:
[----:B------:R-:W-:Y:S01]  /*02b0*/  IMAD.MOV.U32 R16, RZ, RZ, R19 ;  /* 0x000000ffff107224 */ /* 0x000fe200078e0013 */
[----:B------:R-:W0:Y:S01]  /*02c0*/  FRND.F64.TRUNC R14, R6 ;  /* 0x00000006000e7313 */ /* 0x000e22000030d800 */
[----:B------:R-:W-:Y:S01]  /*02d0*/  IMAD.MOV.U32 R17, RZ, RZ, R20 ;  /* 0x000000ffff117224 */ /* 0x000fe200078e0014 */
[----:B------:R-:W-:-:S05]  /*02e0*/  ISETP.GE.AND P3, PT, R5, RZ, PT ;  /* 0x000000ff0500720c */ /* 0x000fca0003f66270 */
[----:B------:R-:W-:Y:S02]  /*02f0*/  DADD R16, -RZ, -R16 ;  /* 0x00000000ff107229 */ /* 0x000fe40000000910 */
[----:B0-----:R-:W-:-:S08]  /*0300*/  DSETP.NEU.AND P0, PT, R6, R14, PT ;  /* 0x0000000e0600722a */ /* 0x001fd00003f0d000 */
[-C--:B------:R-:W-:Y:S02]  /*0310*/  FSEL R0, R16, R19.reuse, P2 ;  /* 0x0000001310007208 */ /* 0x080fe40001000000 */
[-C--:B------:R-:W-:Y:S02]  /*0320*/  FSEL R17, R17, R20.reuse, P2 ;  /* 0x0000001411117208 */ /* 0x080fe40001000000 */
[----:B------:R-:W-:Y:S02]  /*0330*/  FSEL R14, R0, R19, !P3 ;  /* 0x00000013000e7208 */ /* 0x000fe40005800000 */
[----:B------:R-:W-:Y:S02]  /*0340*/  FSEL R15, R17, R20, !P3 ;  /* 0x00000014110f7208 */ /* 0x000fe40005800000 */
[----:B------:R-:W-:Y:S02]  /*0350*/  @!P3 FSEL R14, R14, RZ, !P0 ;  /* 0x000000ff0e0eb208 */ /* 0x000fe40004000000 */
[----:B------:R-:W-:-:S07]  /*0360*/  @!P3 FSEL R15, R15, -QNAN , !P0 ;  /* 0xfff800000f0fb808 */ /* 0x000fce0004000000 */
.L_x_168:
[----:B------:R-:W-:Y:S05]  /*0370*/  BSYNC.RECONVERGENT B0 ;  /* 0x0000000000007941 */ /* 0x000fea0003800200 */
.L_x_167:
[----:B------:R-:W-:Y:S01]  /*0380*/  DADD R16, R6, R4 ;  /* 0x0000000006107229 */ /* 0x000fe20000000004 */
[----:B------:R-:W-:Y:S09]  /*0390*/  BSSY.RECONVERGENT B0, `(.L_x_170) ;  /* 0x000001d000007945 */ /* 0x000ff20003800200 */
[----:B------:R-:W-:-:S04]  /*03a0*/  LOP3.LUT R16, R17, 0x7ff00000, RZ, 0xc0, !PT ;  /* 0x7ff0000011107812 */ /* 0x000fc800078ec0ff */
[----:B------:R-:W-:-:S13]  /*03b0*/  ISETP.NE.AND P0, PT, R16, 0x7ff00000, PT ;  /* 0x7ff000001000780c */ /* 0x000fda0003f05270 */
[----:B------:R-:W-:Y:S05]  /*03c0*/  @P0 BRA `(.L_x_171) ;  /* 0x0000000000640947 */ /* 0x000fea0003800000 */
[----:B------:R-:W-:-:S06]  /*03d0*/  DSETP.NAN.AND P0, PT, R6, R6, PT ;  /* 0x000000060600722a */ /* 0x000fcc0003f08000 */
[----:B------:R-:W-:-:S14]  /*03e0*/  DSETP.NUM.AND P0, PT, R4, R4, !P0 ;  /* 0x000000040400722a */ /* 0x000fdc0004707000 */
[----:B------:R-:W-:Y:S01]  /*03f0*/  @!P0 DADD R14, R6, R4 ;  /* 0x00000000060e8229 */ /* 0x000fe20000000004 */
[----:B------:R-:W-:Y:S10]  /*0400*/  @!P0 BRA `(.L_x_171) ;  /* 0x0000000000548947 */ /* 0x000ff40003800000 */
[----:B------:R-:W-:-:S14]  /*0410*/  DSETP.NEU.AND P0, PT, |R6|, +INF , PT ;  /* 0x7ff000000600742a */ /* 0x000fdc0003f0d200 */
[----:B------:R-:W-:Y:S05]  /*0420*/  @P0 BRA `(.L_x_172) ;  /* 0x0000000000200947 */ /* 0x000fea0003800000 */
[----:B------:R-:W-:Y:S01]  /*0430*/  ISETP.GE.AND P2, PT, R7, RZ, PT ;  /* 0x000000ff0700720c */ /* 0x000fe20003f46270 */
[----:B------:R-:W-:-:S06]  /*0440*/  DSETP.GT.AND P0, PT, |R4|, 1, PT ;  /* 0x3ff000000400742a */ /* 0x000fcc0003f04200 */
[----:B------:R-:W-:Y:S01]  /*0450*/  SEL R14, RZ, 0x7ff00000, !P0 ;  /* 0x7ff00000ff0e7807 */ /* 0x000fe20004000000 */
[----:B------:R-:W-:-:S05]  /*0460*/  DSETP.NEU.AND P0, PT, R4, -1, PT ;  /* 0xbff000000400742a */ /* 0x000fca0003f0d000 */
[----:B------:R-:W-:-:S04]  /*0470*/  @!P2 LOP3.LUT R14, R14, 0x7ff00000, RZ, 0x3c, !PT ;  /* 0x7ff000000e0ea812 */ /* 0x000fc800078e3cff */
[----:B------:R-:W-:Y:S01]  /*0480*/  SEL R15, R14, 0x3ff00000, P0 ;  /* 0x3ff000000e0f7807 */ /* 0x000fe20000000000 */
[----:B------:R-:W-:Y:S01]  /*0490*/  IMAD.MOV.U32 R14, RZ, RZ, RZ ;  /* 0x000000ffff0e7224 */ /* 0x000fe200078e00ff */
[----:B------:R-:W-:Y:S06]  /*04a0*/  BRA `(.L_x_171) ;  /* 0x00000000002c7947 */ /* 0x000fec0003800000 */
.L_x_172:
[----:B------:R-:W-:-:S14]  /*04b0*/  DSETP.NEU.AND P0, PT, |R4|, +INF , PT ;  /* 0x7ff000000400742a */ /* 0x000fdc0003f0d200 */
[----:B------:R-:W-:Y:S05]  /*04c0*/  @P0 BRA `(.L_x_171) ;  /* 0x0000000000240947 */ /* 0x000fea0003800000 */
[C---:B------:R-:W-:Y:S01]  /*04d0*/  ISETP.GE.AND P3, PT, R7.reuse, RZ, PT ;  /* 0x000000ff0700720c */ /* 0x040fe20003f66270 */
[----:B------:R-:W-:Y:S01]  /*04e0*/  IMAD.MOV.U32 R14, RZ, RZ, RZ ;  /* 0x000000ffff0e7224 */ /* 0x000fe200078e00ff */
[----:B------:R-:W-:Y:S02]  /*04f0*/  LOP3.LUT R0, R7, 0x7fffffff, RZ, 0xc0, !PT ;  /* 0x7fffffff07007812 */ /* 0x000fe400078ec0ff */
[----:B------:R-:W-:Y:S02]  /*0500*/  SEL R15, RZ, 0x7ff00000, !P3 ;  /* 0x7ff00000ff0f7807 */ /* 0x000fe40005800000 */
[----:B------:R-:W-:Y:S02]  /*0510*/  ISETP.GE.AND P0, PT, R5, RZ, PT ;  /* 0x000000ff0500720c */ /* 0x000fe40003f06270 */
[----:B------:R-:W-:Y:S01]  /*0520*/  ISETP.NE.AND P3, PT, R0, 0x3fe00000, PT ;  /* 0x3fe000000000780c */ /* 0x000fe20003f65270 */
[----:B------:R-:W-:-:S05]  /*0530*/  VIADD R0, R15, 0x80000000 ;  /* 0x800000000f007836 */ /* 0x000fca0000000000 */
[----:B------:R-:W-:-:S05]  /*0540*/  SEL R0, R0, R15, P3 ;  /* 0x0000000f00007207 */ /* 0x000fca0001800000 */
[----:B------:R-:W-:-:S07]  /*0550*/  @!P0 SEL R15, R0, R15, P2 ;  /* 0x0000000f000f8207 */ /* 0x000fce0001000000 */
.L_x_171:
[----:B------:R-:W-:Y:S05]  /*0560*/  BSYNC.RECONVERGENT B0 ;  /* 0x0000000000007941 */ /* 0x000fea0003800200 */
.L_x_170:
[----:B------:R-:W-:Y:S02]  /*0570*/  DSETP.NEU.AND P2, PT, R6, RZ, PT ;  /* 0x000000ff0600722a */ /* 0x000fe40003f4d000 */
[----:B------:R-:W-:Y:S01]  /*0580*/  DSETP.NEU.AND P0, PT, R4, 1, PT ;  /* 0x3ff000000400742a */ /* 0x000fe20003f0d000 */
[----:B------:R-:W-:-:S03]  /*0590*/  IMAD.WIDE R4, R35, 0x8, R8 ;  /* 0x0000000823047825 */ /* 0x000fc600078e0208 */
[----:B------:R-:W-:Y:S02]  /*05a0*/  FSEL R6, R14, RZ, P2 ;  /* 0x000000ff0e067208 */ /* 0x000fe40001000000 */
[----:B------:R-:W-:Y:S02]  /*05b0*/  FSEL R14, R15, 1.875, P2 ;  /* 0x3ff000000f0e7808 */ /* 0x000fe40001000000 */
[----:B------:R-:W-:Y:S02]  /*05c0*/  FSEL R6, R6, RZ, P0 ;  /* 0x000000ff06067208 */ /* 0x000fe40000000000 */
[----:B------:R-:W-:-:S05]  /*05d0*/  FSEL R7, R14, 1.875, P0 ;  /* 0x3ff000000e077808 */ /* 0x000fca0000000000 */
[----:B------:R1:W-:Y:S01]  /*05e0*/  STG.E.64 desc[UR6][R4.64], R6 ;  /* 0x0000000604007986 */ /* 0x0003e2000c101b06 */
[----:B------:R-:W-:Y:S05]  /*05f0*/  @!P1 BRA `(.L_x_173) ;  /* 0xfffffff800bc9947 */ /* 0x000fea000383ffff */
[----:B------:R-:W-:Y:S05]  /*0600*/  EXIT ;  /* 0x000000000000794d */ /* 0x000fea0003800000 */
        .type           $_Z11_rpow_64_11iPdS_S_$__internal_accurate_pow,@function
        .size           $_Z11_rpow_64_11iPdS_S_$__internal_accurate_pow,(.L_x_283 - $_Z11_rpow_64_11iPdS_S_$__internal_accurate_pow)
$_Z11_rpow_64_11iPdS_S_$__internal_accurate_pow:
[----:B------:R-:W-:Y:S01]  /*0610*/  ISETP.GT.U32.AND P0, PT, R15, 0xfffff, PT ;  /* 0x000fffff0f00780c */ /* 0x000fe20003f04070 */
[----:B------:R-:W-:Y:S01]  /*0620*/  IMAD.MOV.U32 R18, RZ, RZ, R15 ;  /* 0x000000ffff127224 */ /* 0x000fe200078e000f */
[----:B------:R-:W-:Y:S01]  /*0630*/  UMOV UR4, 0x7d2cafe2 ;  /* 0x7d2cafe200047882 */ /* 0x000fe20000000000 */
[----:B------:R-:W-:Y:S01]  /*0640*/  IMAD.MOV.U32 R22, RZ, RZ, RZ ;  /* 0x000000ffff167224 */ /* 0x000fe200078e00ff */
[----:B------:R-:W-:Y:S01]  /*0650*/  UMOV UR5, 0x3eb0f5ff ;  /* 0x3eb0f5ff00057882 */ /* 0x000fe20000000000 */
[----:B------:R-:W-:Y:S01]  /*0660*/  IMAD.MOV.U32 R28, RZ, RZ, 0x41ad3b5a ;  /* 0x41ad3b5aff1c7424 */ /* 0x000fe200078e00ff */
[----:B------:R-:W-:Y:S01]  /*0670*/  UMOV UR8, 0x3b39803f ;  /* 0x3b39803f00087882 */ /* 0x000fe20000000000 */
[----:B------:R-:W-:Y:S01]  /*0680*/  IMAD.MOV.U32 R29, RZ, RZ, 0x3ed0f5d2 ;  /* 0x3ed0f5d2ff1d7424 */ /* 0x000fe200078e00ff */
[----:B------:R-:W-:-:S05]  /*0690*/  UMOV UR9, 0x3c7abc9e ;  /* 0x3c7abc9e00097882 */ /* 0x000fca0000000000 */
[----:B------:R-:W-:-:S10]  /*06a0*/  @!P0 DMUL R16, R14, 1.80143985094819840000e+16 ;  /* 0x435000000e108828 */ /* 0x000fd40000000000 */
[----:B------:R-:W-:Y:S02]  /*06b0*/  @!P0 IMAD.MOV.U32 R18, RZ, RZ, R17 ;  /* 0x000000ffff128224 */ /* 0x000fe400078e0011 */
[----:B------:R-:W-:-:S03]  /*06c0*/  @!P0 IMAD.MOV.U32 R14, RZ, RZ, R16 ;  /* 0x000000ffff0e8224 */ /* 0x000fc600078e0010 */
[----:B------:R-:W-:Y:S01]  /*06d0*/  LOP3.LUT R18, R18, 0x800fffff, RZ, 0xc0, !PT ;  /* 0x800fffff12127812 */ /* 0x000fe200078ec0ff */
[----:B------:R-:W-:Y:S01]  /*06e0*/  IMAD.MOV.U32 R20, RZ, RZ, R14 ;  /* 0x000000ffff147224 */ /* 0x000fe200078e000e */
[----:B------:R-:W-:Y:S02]  /*06f0*/  SHF.R.U32.HI R14, RZ, 0x14, R15 ;  /* 0x00000014ff0e7819 */ /* 0x000fe4000001160f */
[----:B------:R-:W-:Y:S02]  /*0700*/  LOP3.LUT R21, R18, 0x3ff00000, RZ, 0xfc, !PT ;  /* 0x3ff0000012157812 */ /* 0x000fe400078efcff */
[----:B------:R-:W-:Y:S01]  /*0710*/  @!P0 LEA.HI R14, R17, 0xffffffca, RZ, 0xc ;  /* 0xffffffca110e8811 */ /* 0x000fe200078f60ff */
[----:B------:R-:W-:Y:S01]  /*0720*/  IMAD.MOV.U32 R17, RZ, RZ, 0x43300000 ;  /* 0x43300000ff117424 */ /* 0x000fe200078e00ff */
[----:B------:R-:W-:-:S03]  /*0730*/  ISETP.GE.U32.AND P3, PT, R21, 0x3ff6a09f, PT ;  /* 0x3ff6a09f1500780c */ /* 0x000fc60003f66070 */
[----:B------:R-:W-:-:S10]  /*0740*/  VIADD R16, R14, 0xfffffc01 ;  /* 0xfffffc010e107836 */ /* 0x000fd40000000000 */
        /* <DEDUP_REMOVED lines=12> */
[----:B------:R-:W-:-:S08]  /*0810*/  DMUL R26, R18, R18 ;  /* 0x00000012121a7228 */ /* 0x000fd00000000000 */
[----:B------:R-:W-:Y:S01]  /*0820*/  DFMA R24, R26, UR4, R28 ;  /* 0x000000041a187c2b */ /* 0x000fe2000800001c */
[----:B------:R-:W-:Y:S01]  /*0830*/  UMOV UR4, 0x75488a3f ;  /* 0x75488a3f00047882 */ /* 0x000fe20000000000 */
[----:B------:R-:W-:Y:S01]  /*0840*/  UMOV UR5, 0x3ef3b20a ;  /* 0x3ef3b20a00057882 */ /* 0x000fe20000000000 */
[----:B------:R-:W-:-:S05]  /*0850*/  DADD R28, R20, -R18 ;  /* 0x00000000141c7229 */ /* 0x000fca0000000812 */
[----:B------:R-:W-:Y:S01]  /*0860*/  DFMA R24, R26, R24, UR4 ;  /* 0x000000041a187e2b */ /* 0x000fe20008000018 */
[----:B------:R-:W-:Y:S01]  /*0870*/  UMOV UR4, 0xe4faecd5 ;  /* 0xe4faecd500047882 */ /* 0x000fe20000000000 */
[----:B------:R-:W-:Y:S01]  /*0880*/  UMOV UR5, 0x3f1745cd ;  /* 0x3f1745cd00057882 */ /* 0x000fe20000000000 */
[----:B------:R-:W-:-:S05]  /*0890*/  DADD R30, R28, R28 ;  /* 0x000000001c1e7229 */ /* 0x000fca000000001c */
[----:B------:R-:W-:Y:S01]  /*08a0*/  DFMA R24, R26, R24, UR4 ;  /* 0x000000041a187e2b */ /* 0x000fe20008000018 */
[----:B------:R-:W-:Y:S01]  /*08b0*/  UMOV UR4, 0x258a578b ;  /* 0x258a578b00047882 */ /* 0x000fe20000000000 */
[----:B------:R-:W-:Y:S01]  /*08c0*/  UMOV UR5, 0x3f3c71c7 ;  /* 0x3f3c71c700057882 */ /* 0x000fe20000000000 */
[----:B------:R-:W-:-:S05]  /*08d0*/  DFMA R30, R20, -R18, R30 ;  /* 0x80000012141e722b */ /* 0x000fca000000001e */
        /* <DEDUP_REMOVED lines=9> */
[----:B------:R-:W-:Y:S01]  /*0970*/  UMOV UR5, 0x3fb55555 ;  /* 0x3fb5555500057882 */ /* 0x000fe20000000000 */
[----:B------:R-:W-:-:S05]  /*0980*/  DMUL R24, R18, R18 ;  /* 0x0000001212187228 */ /* 0x000fca0000000000 */
[----:B------:R-:W-:-:S03]  /*0990*/  DFMA R20, R26, R28, UR4 ;  /* 0x000000041a147e2b */ /* 0x000fc6000800001c */
[----:B------:R-:W-:-:S05]  /*09a0*/  DMUL R32, R18, R24 ;  /* 0x0000001812207228 */ /* 0x000fca0000000000 */
[----:B------:R-:W-:Y:S01]  /*09b0*/  DADD R30, -R20, UR4 ;  /* 0x00000004141e7e29 */ /* 0x000fe20008000100 */
[----:B------:R-:W-:Y:S01]  /*09c0*/  UMOV UR4, 0xb9e7b0 ;  /* 0x00b9e7b000047882 */ /* 0x000fe20000000000 */
[----:B------:R-:W-:-:S06]  /*09d0*/  UMOV UR5, 0x3c46a4cb ;  /* 0x3c46a4cb00057882 */ /* 0x000fcc0000000000 */
[----:B------:R-:W-:Y:S02]  /*09e0*/  DFMA R26, R26, R28, R30 ;  /* 0x0000001c1a1a722b */ /* 0x000fe4000000001e */
[----:B------:R-:W-:Y:S01]  /*09f0*/  DFMA R28, R18, R18, -R24 ;  /* 0x00000012121c722b */ /* 0x000fe20000000818 */
[----:B------:R-:W-:Y:S02]  /*0a00*/  VIADD R31, R23, 0x100000 ;  /* 0x00100000171f7836 */ /* 0x000fe40000000000 */
[----:B------:R-:W-:-:S06]  /*0a10*/  IMAD.MOV.U32 R30, RZ, RZ, R22 ;  /* 0x000000ffff1e7224 */ /* 0x000fcc00078e0016 */
[----:B------:R-:W-:Y:S02]  /*0a20*/  DFMA R28, R18, R30, R28 ;  /* 0x0000001e121c722b */ /* 0x000fe4000000001c */
[----:B------:R-:W-:Y:S01]  /*0a30*/  DADD R30, R26, -UR4 ;  /* 0x800000041a1e7e29 */ /* 0x000fe20008000000 */
[----:B------:R-:W-:Y:S01]  /*0a40*/  UMOV UR4, 0x80000000 ;  /* 0x8000000000047882 */ /* 0x000fe20000000000 */
[----:B------:R-:W-:Y:S01]  /*0a50*/  DFMA R26, R18, R24, -R32 ;  /* 0x00000018121a722b */ /* 0x000fe20000000820 */
[----:B------:R-:W-:Y:S02]  /*0a60*/  UMOV UR5, 0x43300000 ;  /* 0x4330000000057882 */ /* 0x000fe40000000000 */
[----:B------:R-:W-:Y:S01]  /*0a70*/  DADD R16, R16, -UR4 ;  /* 0x8000000410107e29 */ /* 0x000fe20008000000 */
[----:B------:R-:W-:Y:S01]  /*0a80*/  UMOV UR4, 0xfefa39ef ;  /* 0xfefa39ef00047882 */ /* 0x000fe20000000000 */
[----:B------:R-:W-:-:S03]  /*0a90*/  UMOV UR5, 0x3fe62e42 ;  /* 0x3fe62e4200057882 */ /* 0x000fc60000000000 */
[----:B------:R-:W-:Y:S02]  /*0aa0*/  DFMA R26, R22, R24, R26 ;  /* 0x00000018161a722b */ /* 0x000fe4000000001a */
[----:B------:R-:W-:-:S06]  /*0ab0*/  DADD R24, R20, R30 ;  /* 0x0000000014187229 */ /* 0x000fcc000000001e */
[----:B------:R-:W-:Y:S02]  /*0ac0*/  DFMA R26, R18, R28, R26 ;  /* 0x0000001c121a722b */ /* 0x000fe4000000001a */
[----:B------:R-:W-:Y:S02]  /*0ad0*/  DADD R28, R20, -R24 ;  /* 0x00000000141c7229 */ /* 0x000fe40000000818 */
[----:B------:R-:W-:-:S06]  /*0ae0*/  DMUL R20, R24, R32 ;  /* 0x0000002018147228 */ /* 0x000fcc0000000000 */
[----:B------:R-:W-:Y:S02]  /*0af0*/  DADD R30, R30, R28 ;  /* 0x000000001e1e7229 */ /* 0x000fe4000000001c */
[----:B------:R-:W-:-:S08]  /*0b00*/  DFMA R28, R24, R32, -R20 ;  /* 0x00000020181c722b */ /* 0x000fd00000000814 */
[----:B------:R-:W-:-:S08]  /*0b10*/  DFMA R26, R24, R26, R28 ;  /* 0x0000001a181a722b */ /* 0x000fd0000000001c */
[----:B------:R-:W-:-:S08]  /*0b20*/  DFMA R30, R30, R32, R26 ;  /* 0x000000201e1e722b */ /* 0x000fd0000000001a */
[----:B------:R-:W-:-:S08]  /*0b30*/  DADD R26, R20, R30 ;  /* 0x00000000141a7229 */ /* 0x000fd0000000001e */
[--C-:B------:R-:W-:Y:S02]  /*0b40*/  DADD R24, R18, R26.reuse ;  /* 0x0000000012187229 */ /* 0x100fe4000000001a */
[----:B------:R-:W-:-:S06]  /*0b50*/  DADD R20, R20, -R26 ;  /* 0x0000000014147229 */ /* 0x000fcc000000081a */
[----:B------:R-:W-:Y:S02]  /*0b60*/  DADD R18, R18, -R24 ;  /* 0x0000000012127229 */ /* 0x000fe40000000818 */
[----:B------:R-:W-:-:S06]  /*0b70*/  DADD R20, R30, R20 ;  /* 0x000000001e147229 */ /* 0x000fcc0000000014 */
[----:B------:R-:W-:-:S08]  /*0b80*/  DADD R18, R26, R18 ;  /* 0x000000001a127229 */ /* 0x000fd00000000012 */
[----:B------:R-:W-:-:S08]  /*0b90*/  DADD R18, R20, R18 ;  /* 0x0000000014127229 */ /* 0x000fd00000000012 */
[----:B------:R-:W-:-:S08]  /*0ba0*/  DADD R18, R22, R18 ;  /* 0x0000000016127229 */ /* 0x000fd00000000012 */
[----:B------:R-:W-:-:S08]  /*0bb0*/  DADD R20, R24, R18 ;  /* 0x0000000018147229 */ /* 0x000fd00000000012 */
[--C-:B------:R-:W-:Y:S02]  /*0bc0*/  DFMA R14, R16, UR4, R20.reuse ;  /* 0x00000004100e7c2b */ /* 0x100fe40008000014 */
[----:B------:R-:W-:-:S06]  /*0bd0*/  DADD R24, R24, -R20 ;  /* 0x0000000018187229 */ /* 0x000fcc0000000814 */
[----:B------:R-:W-:Y:S02]  /*0be0*/  DFMA R22, R16, -UR4, R14 ;  /* 0x8000000410167c2b */ /* 0x000fe4000800000e */
[----:B------:R-:W-:-:S06]  /*0bf0*/  DADD R24, R18, R24 ;  /* 0x0000000012187229 */ /* 0x000fcc0000000018 */
[----:B------:R-:W-:Y:S01]  /*0c00*/  DADD R22, -R20, R22 ;  /* 0x0000000014167229 */ /* 0x000fe20000000116 */
[----:B------:R-:W-:Y:S02]  /*0c10*/  IMAD.MOV.U32 R21, RZ, RZ, R7 ;  /* 0x000000ffff157224 */ /* 0x000fe400078e0007 */
[----:B------:R-:W-:-:S03]  /*0c20*/  IMAD.MOV.U32 R20, RZ, RZ, R6 ;  /* 0x000000ffff147224 */ /* 0x000fc600078e0006 */
[----:B------:R-:W-:Y:S02]  /*0c30*/  LOP3.LUT R19, R21, 0xff0fffff, RZ, 0xc0, !PT ;  /* 0xff0fffff15137812 */ /* 0x000fe400078ec0ff */
[----:B------:R-:W-:-:S08]  /*0c40*/  DADD R22, R24, -R22 ;  /* 0x0000000018167229 */ /* 0x000fd00000000816 */
[----:B------:R-:W-:Y:S01]  /*0c50*/  DFMA R22, R16, UR8, R22 ;  /* 0x0000000810167c2b */ /* 0x000fe20008000016 */
[----:B------:R-:W-:-:S05]  /*0c60*/  IMAD.SHL.U32 R16, R21, 0x2, RZ ;  /* 0x0000000215107824 */ /* 0x000fca00078e00ff */
[----:B------:R-:W-:Y:S02]  /*0c70*/  ISETP.GT.U32.AND P0, PT, R16, -0x2000001, PT ;  /* 0xfdffffff1000780c */ /* 0x000fe40003f04070 */
[----:B------:R-:W-:Y:S02]  /*0c80*/  DADD R16, R14, R22 ;  /* 0x000000000e107229 */ /* 0x000fe40000000016 */
[----:B------:R-:W-:-:S06]  /*0c90*/  SEL R21, R19, R21, P0 ;  /* 0x0000001513157207 */ /* 0x000fcc0000000000 */
[----:B------:R-:W-:Y:S02]  /*0ca0*/  DADD R18, R14, -R16 ;  /* 0x000000000e127229 */ /* 0x000fe40000000810 */
[----:B------:R-:W-:-:S06]  /*0cb0*/  DMUL R14, R16, R20 ;  /* 0x00000014100e7228 */ /* 0x000fcc0000000000 */
[----:B------:R-:W-:Y:S02]  /*0cc0*/  DADD R18, R22, R18 ;  /* 0x0000000016127229 */ /* 0x000fe40000000012 */
[----:B------:R-:W-:-:S08]  /*0cd0*/  DFMA R16, R16, R20, -R14 ;  /* 0x000000141010722b */ /* 0x000fd0000000080e */
[----:B------:R-:W-:Y:S01]  /*0ce0*/  DFMA R20, R18, R20, R16 ;  /* 0x000000141214722b */ /* 0x000fe20000000010 */
[----:B------:R-:W-:Y:S02]  /*0cf0*/  IMAD.MOV.U32 R18, RZ, RZ, 0x652b82fe ;  /* 0x652b82feff127424 */ /* 0x000fe400078e00ff */
[----:B------:R-:W-:-:S05]  /*0d00*/  IMAD.MOV.U32 R19, RZ, RZ, 0x3ff71547 ;  /* 0x3ff71547ff137424 */ /* 0x000fca00078e00ff */
[----:B------:R-:W-:-:S08]  /*0d10*/  DADD R16, R14, R20 ;  /* 0x000000000e107229 */ /* 0x000fd00000000014 */
[----:B------:R-:W-:Y:S02]  /*0d20*/  DFMA R18, R16, R18, 6.75539944105574400000e+15 ;  /* 0x433800001012742b */ /* 0x000fe40000000012 */
[----:B------:R-:W-:Y:S01]  /*0d30*/  FSETP.GEU.AND P0, PT, |R17|, 4.1917929649353027344, PT ;  /* 0x4086232b1100780b */ /* 0x000fe20003f0e200 */
[----:B------:R-:W-:-:S05]  /*0d40*/  DADD R14, R14, -R16 ;  /* 0x000000000e0e7229 */ /* 0x000fca0000000810 */
[----:B------:R-:W-:-:S03]  /*0d50*/  DADD R22, R18, -6.75539944105574400000e+15 ;  /* 0xc338000012167429 */ /* 0x000fc60000000000 */
[----:B------:R-:W-:-:S05]  /*0d60*/  DADD R20, R20, R14 ;  /* 0x0000000014147229 */ /* 0x000fca000000000e */
        /* <DEDUP_REMOVED lines=42> */
[----:B------:R-:W-:-:S04]  /*1010*/  @!P3 LEA.HI R14, R18, R18, RZ, 0x1 ;  /* 0x00000012120eb211 */ /* 0x000fc800078f08ff */
[----:B------:R-:W-:Y:S02]  /*1020*/  @!P3 SHF.R.S32.HI R17, RZ, 0x1, R14 ;  /* 0x00000001ff11b819 */ /* 0x000fe4000001140e */
[----:B------:R-:W-:-:S03]  /*1030*/  FSEL R14, R24, RZ, P0 ;  /* 0x000000ff180e7208 */ /* 0x000fc60000000000 */
[----:B------:R-:W-:Y:S02]  /*1040*/  @!P3 IMAD.IADD R16, R18, 0x1, -R17 ;  /* 0x000000011210b824 */ /* 0x000fe400078e0a11 */
[----:B------:R-:W-:-:S03]  /*1050*/  @!P3 IMAD R23, R17, 0x100000, R23 ;  /* 0x001000001117b824 */ /* 0x000fc600078e0217 */
[----:B------:R-:W-:Y:S01]  /*1060*/  @!P3 LEA R17, R16, 0x3ff00000, 0x14 ;  /* 0x3ff000001011b811 */ /* 0x000fe200078ea0ff */
[----:B------:R-:W-:-:S06]  /*1070*/  @!P3 IMAD.MOV.U32 R16, RZ, RZ, RZ ;  /* 0x000000ffff10b224 */ /* 0x000fcc00078e00ff */
[----:B------:R-:W-:-:S11]  /*1080*/  @!P3 DMUL R14, R22, R16 ;  /* 0x00000010160eb228 */ /* 0x000fd60000000000 */
.L_x_174:
[----:B------:R-:W-:Y:S02]  /*1090*/  DFMA R20, R20, R14, R14 ;  /* 0x0000000e1414722b */ /* 0x000fe4000000000e */
[----:B------:R-:W-:-:S08]  /*10a0*/  DSETP.NEU.AND P0, PT, |R14|, +INF , PT ;  /* 0x7ff000000e00742a */ /* 0x000fd00003f0d200 */
[----:B------:R-:W-:Y:S01]  /*10b0*/  FSEL R19, R14, R20, !P0 ;  /* 0x000000140e137208 */ /* 0x000fe20004000000 */
[----:B------:R-:W-:Y:S01]  /*10c0*/  IMAD.MOV.U32 R14, RZ, RZ, R0 ;  /* 0x000000ffff0e7224 */ /* 0x000fe200078e0000 */
[----:B------:R-:W-:Y:S01]  /*10d0*/  FSEL R20, R15, R21, !P0 ;  /* 0x000000150f147208 */ /* 0x000fe20004000000 */
[----:B------:R-:W-:-:S04]  /*10e0*/  IMAD.MOV.U32 R15, RZ, RZ, 0x0 ;  /* 0x00000000ff0f7424 */ /* 0x000fc800078e00ff */
[----:B------:R-:W-:Y:S05]  /*10f0*/  RET.REL.NODEC R14 `(_Z11_rpow_64_11iPdS_S_) ;  /* 0xffffffec0ec07950 */ /* 0x000fea0003c3ffff */
.L_x_175:
        /* <DEDUP_REMOVED lines=16> */
.L_x_283:


//--------------------- .text._Z11_rpow_32_11iPfS_S_ --------------------------
	.section	.text._Z11_rpow_32_11iPfS_S_,"ax",@progbits
	.align	128
        .global         _Z11_rpow_32_11iPfS_S_
        .type           _Z11_rpow_32_11iPfS_S_,@function
        .size           _Z11_rpow_32_11iPfS_S_,(.L_x_290 - _Z11_rpow_32_11iPfS_S_)
        .other          _Z11_rpow_32_11iPfS_S_,@"STO_CUDA_ENTRY STV_DEFAULT"
_Z11_rpow_32_11iPfS_S_:
.text._Z11_rpow_32_11iPfS_S_:
        /* <DEDUP_REMOVED lines=15> */
.L_x_178:
[----:B-1-3--:R-:W-:-:S05]  /*00f0*/  IMAD.WIDE R12, R9, 0x4, R4 ;  /* 0x00000004090c7825 */ /* 0x00afca00078e0204 */
[----:B--2---:R-:W2:Y:S01]  /*0100*/  LDG.E R8, desc[UR6][R12.64] ;  /* 0x000000060c087981 */ /* 0x004ea2000c1e1900 */
[----:B0-----:R-:W-:-:S06]  /*0110*/  IMAD.WIDE R10, R9, 0x4, R2 ;  /* 0x00000004090a7825 */ /* 0x001fcc00078e0202 */
[----:B------:R0:W3:Y:S01]  /*0120*/  LDG.E R11, desc[UR6][R10.64] ;  /* 0x000000060a0b7981 */ /* 0x0000e2000c1e1900 */
[-C--:B------:R-:W-:Y:S01]  /*0130*/  MOV R19, R9.reuse ;  /* 0x0000000900137202 */ /* 0x080fe20000000f00 */
[----:B------:R-:W-:Y:S01]  /*0140*/  BSSY.RECONVERGENT B0, `(.L_x_176) ;  /* 0x000005c000007945 */ /* 0x000fe20003800200 */
[----:B------:R-:W-:-:S04]  /*0150*/  IADD3 R9, PT, PT, R0, R9, RZ ;  /* 0x0000000900097210 */ /* 0x000fc80007ffe0ff */
[----:B----4-:R-:W-:Y:S01]  /*0160*/  ISETP.GE.AND P1, PT, R9, UR5, PT ;  /* 0x0000000509007c0c */ /* 0x010fe2000bf26270 */
[C---:B--2---:R-:W-:Y:S01]  /*0170*/  FMUL R15, |R8|.reuse, 16777216 ;  /* 0x4b800000080f7820 */ /* 0x044fe20000400200 */
[----:B------:R-:W-:-:S04]  /*0180*/  FSETP.GEU.AND P0, PT, |R8|, 1.175494350822287508e-38, PT ;  /* 0x008000000800780b */ /* 0x000fc80003f0e200 */
[----:B------:R-:W-:Y:S02]  /*0190*/  FSEL R15, R15, |R8|, !P0 ;  /* 0x400000080f0f7208 */ /* 0x000fe40004000000 */
[----:B------:R-:W-:Y:S02]  /*01a0*/  FSEL R12, RZ, -24, P0 ;  /* 0xc1c00000ff0c7808 */ /* 0x000fe40000000000 */
[----:B------:R-:W-:-:S04]  /*01b0*/  IADD3 R14, PT, PT, R15, -0x3f3504f3, RZ ;  /* 0xc0cafb0d0f0e7810 */ /* 0x000fc80007ffe0ff */
[----:B------:R-:W-:-:S04]  /*01c0*/  LOP3.LUT R14, R14, 0xff800000, RZ, 0xc0, !PT ;  /* 0xff8000000e0e7812 */ /* 0x000fc800078ec0ff */
[-C--:B------:R-:W-:Y:S02]  /*01d0*/  IADD3 R15, PT, PT, R15, -R14.reuse, RZ ;  /* 0x8000000e0f0f7210 */ /* 0x080fe40007ffe0ff */
[----:B------:R-:W-:-:S03]  /*01e0*/  I2FP.F32.S32 R13, R14 ;  /* 0x0000000e000d7245 */ /* 0x000fc60000201400 */
[C---:B------:R-:W-:Y:S01]  /*01f0*/  FADD R16, R15.reuse, 1 ;  /* 0x3f8000000f107421 */ /* 0x040fe20000000000 */
[----:B------:R-:W-:Y:S01]  /*0200*/  FADD R15, R15, -1 ;  /* 0xbf8000000f0f7421 */ /* 0x000fe20000000000 */
[----:B------:R-:W-:-:S03]  /*0210*/  FFMA R13, R13, 1.1920928955078125e-07, R12 ;  /* 0x340000000d0d7823 */ /* 0x000fc6000000000c */
[----:B------:R-:W-:Y:S01]  /*0220*/  FADD R17, R15, R15 ;  /* 0x0000000f0f117221 */ /* 0x000fe20000000000 */
[----:B------:R-:W0:Y:S03]  /*0230*/  MUFU.RCP R16, R16 ;  /* 0x0000001000107308 */ /* 0x000e260000001000 */
[----:B0-----:R-:W-:Y:S01]  /*0240*/  FMUL R10, R16, R17 ;  /* 0x00000011100a7220 */ /* 0x001fe20000400000 */
[----:B------:R-:W-:-:S03]  /*0250*/  HFMA2 R17, -RZ, RZ, 0.771484375, 0.21533203125 ;  /* 0x3a2c32e4ff117431 */ /* 0x000fc600000001ff */
[----:B------:R-:W-:Y:S01]  /*0260*/  FADD R12, R15, -R10 ;  /* 0x8000000a0f0c7221 */ /* 0x000fe20000000000 */
[----:B------:R-:W-:-:S03]  /*0270*/  FMUL R14, R10, R10 ;  /* 0x0000000a0a0e7220 */ /* 0x000fc60000400000 */
[----:B------:R-:W-:Y:S01]  /*0280*/  FADD R18, R12, R12 ;  /* 0x0000000c0c127221 */ /* 0x000fe20000000000 */
[----:B------:R-:W-:Y:S01]  /*0290*/  FFMA R12, R10, 1.4426950216293334961, R13 ;  /* 0x3fb8aa3b0a0c7823 */ /* 0x000fe2000000000d */
[C---:B------:R-:W-:Y:S02]  /*02a0*/  FFMA R17, R14.reuse, R17, 0.0032181653659790754318 ;  /* 0x3b52e7db0e117423 */ /* 0x040fe40000000011 */
[----:B------:R-:W-:Y:S01]  /*02b0*/  FFMA R15, R15, -R10, R18 ;  /* 0x8000000a0f0f7223 */ /* 0x000fe20000000012 */
[----:B------:R-:W-:Y:S01]  /*02c0*/  FADD R13, R13, -R12 ;  /* 0x8000000c0d0d7221 */ /* 0x000fe20000000000 */
[----:B------:R-:W-:Y:S02]  /*02d0*/  FFMA R17, R14, R17, 0.018033718690276145935 ;  /* 0x3c93bb730e117423 */ /* 0x000fe40000000011 */
[----:B------:R-:W-:Y:S01]  /*02e0*/  FMUL R15, R16, R15 ;  /* 0x0000000f100f7220 */ /* 0x000fe20000400000 */
[----:B------:R-:W-:Y:S01]  /*02f0*/  FFMA R16, R10, 1.4426950216293334961, R13 ;  /* 0x3fb8aa3b0a107823 */ /* 0x000fe2000000000d */
[----:B------:R-:W-:-:S03]  /*0300*/  FFMA R17, R14, R17, 0.12022458761930465698 ;  /* 0x3df6384f0e117423 */ /* 0x000fc60000000011 */
[----:B------:R-:W-:Y:S01]  /*0310*/  FFMA R13, R15, 1.4426950216293334961, R16 ;  /* 0x3fb8aa3b0f0d7823 */ /* 0x000fe20000000010 */
[----:B------:R-:W-:-:S03]  /*0320*/  FMUL R17, R14, R17 ;  /* 0x000000110e117220 */ /* 0x000fc60000400000 */
[----:B------:R-:W-:Y:S01]  /*0330*/  FFMA R14, R10, 1.9251366722983220825e-08, R13 ;  /* 0x32a55e340a0e7823 */ /* 0x000fe2000000000d */
[----:B------:R-:W-:-:S04]  /*0340*/  FMUL R13, R17, 3 ;  /* 0x40400000110d7820 */ /* 0x000fc80000400000 */
[----:B------:R-:W-:-:S04]  /*0350*/  FFMA R14, R15, R13, R14 ;  /* 0x0000000d0f0e7223 */ /* 0x000fc8000000000e */
[----:B------:R-:W-:Y:S01]  /*0360*/  FFMA R17, R10, R17, R14 ;  /* 0x000000110a117223 */ /* 0x000fe2000000000e */
[----:B------:R-:W-:-:S03]  /*0370*/  MOV R14, 0x391fcb8e ;  /* 0x391fcb8e000e7802 */ /* 0x000fc60000000f00 */
[----:B------:R-:W-:-:S04]  /*0380*/  FADD R13, R12, R17 ;  /* 0x000000110c0d7221 */ /* 0x000fc80000000000 */
[----:B---3--:R-:W-:Y:S01]  /*0390*/  FMUL R10, R11, R13 ;  /* 0x0000000d0b0a7220 */ /* 0x008fe20000400000 */
[----:B------:R-:W-:-:S03]  /*03a0*/  FADD R12, -R12, R13 ;  /* 0x0000000d0c0c7221 */ /* 0x000fc60000000100 */
[----:B------:R-:W0:Y:S01]  /*03b0*/  FRND R15, R10 ;  /* 0x0000000a000f7307 */ /* 0x000e220000201000 */
[----:B------:R-:W-:Y:S01]  /*03c0*/  FADD R12, R17, -R12 ;  /* 0x8000000c110c7221 */ /* 0x000fe20000000000 */
[C---:B------:R-:W-:Y:S01]  /*03d0*/  FFMA R13, R11.reuse, R13, -R10 ;  /* 0x0000000d0b0d7223 */ /* 0x040fe2000000080a */
[C---:B------:R-:W-:Y:S02]  /*03e0*/  FSETP.GT.AND P2, PT, |R10|.reuse, 152, PT ;  /* 0x431800000a00780b */ /* 0x040fe40003f44200 */
[C---:B------:R-:W-:Y:S01]  /*03f0*/  FSETP.GEU.AND P3, PT, R10.reuse, RZ, PT ;  /* 0x000000ff0a00720b */ /* 0x040fe20003f6e000 */
[----:B------:R-:W-:Y:S02]  /*0400*/  FFMA R12, R11, R12, R13 ;  /* 0x0000000c0b0c7223 */ /* 0x000fe4000000000d */
[----:B------:R-:W1:Y:S01]  /*0410*/  F2I.NTZ R16, R10 ;  /* 0x0000000a00107305 */ /* 0x000e620000203100 */
[----:B0-----:R-:W-:Y:S01]  /*0420*/  FADD R13, R10, -R15 ;  /* 0x8000000f0a0d7221 */ /* 0x001fe20000000000 */
[----:B------:R-:W-:-:S03]  /*0430*/  FSETP.GT.AND P0, PT, R15, RZ, PT ;  /* 0x000000ff0f00720b */ /* 0x000fc60003f04000 */
[----:B------:R-:W-:Y:S01]  /*0440*/  FADD R13, R12, R13 ;  /* 0x0000000d0c0d7221 */ /* 0x000fe20000000000 */
[----:B------:R-:W-:Y:S02]  /*0450*/  SEL R15, RZ, 0x83000000, P0 ;  /* 0x83000000ff0f7807 */ /* 0x000fe40000000000 */
[----:B------:R-:W-:Y:S01]  /*0460*/  FSETP.NEU.AND P0, PT, R11, RZ, PT ;  /* 0x000000ff0b00720b */ /* 0x000fe20003f0d000 */
[C---:B------:R-:W-:Y:S01]  /*0470*/  FFMA R12, R13.reuse, R14, 0.0013391353422775864601 ;  /* 0x3aaf85ed0d0c7423 */ /* 0x040fe2000000000e */
[----:B-1----:R-:W-:Y:S02]  /*0480*/  LEA R17, R16, -R15, 0x17 ;  /* 0x8000000f10117211 */ /* 0x002fe400078eb8ff */
[----:B------:R-:W-:Y:S01]  /*0490*/  FSETP.EQ.OR P0, PT, R8, 1, !P0 ;  /* 0x3f8000000800780b */ /* 0x000fe20004702400 */
[----:B------:R-:W-:Y:S01]  /*04a0*/  FFMA R12, R13, R12, 0.0096188392490148544312 ;  /* 0x3c1d98560d0c7423 */ /* 0x000fe2000000000c */
[----:B------:R-:W-:-:S03]  /*04b0*/  IADD3 R15, PT, PT, R15, 0x7f000000, RZ ;  /* 0x7f0000000f0f7810 */ /* 0x000fc60007ffe0ff */
[----:B------:R-:W-:-:S04]  /*04c0*/  FFMA R12, R13, R12, 0.055503588169813156128 ;  /* 0x3d6357bb0d0c7423 */ /* 0x000fc8000000000c */
[----:B------:R-:W-:Y:S01]  /*04d0*/  FFMA R14, R13, R12, 0.24022644758224487305 ;  /* 0x3e75fdec0d0e7423 */ /* 0x000fe2000000000c */
[----:B------:R-:W-:-:S03]  /*04e0*/  FMUL R12, R11, 0.5 ;  /* 0x3f0000000b0c7820 */ /* 0x000fc60000400000 */
[----:B------:R-:W-:-:S03]  /*04f0*/  FFMA R14, R13, R14, 0.69314718246459960938 ;  /* 0x3f3172180d0e7423 */ /* 0x000fc6000000000e */
[----:B------:R-:W0:Y:S01]  /*0500*/  FRND.TRUNC R12, R12 ;  /* 0x0000000c000c7307 */ /* 0x000e22000020d000 */
[----:B------:R-:W-:Y:S01]  /*0510*/  FFMA R14, R13, R14, 1 ;  /* 0x3f8000000d0e7423 */ /* 0x000fe2000000000e */
[----:B------:R-:W-:-:S03]  /*0520*/  HFMA2 R13, -RZ, RZ, 1.875, 0 ;  /* 0x3f800000ff0d7431 */ /* 0x000fc600000001ff */
[----:B------:R-:W-:-:S04]  /*0530*/  FMUL R14, R14, R15 ;  /* 0x0000000f0e0e7220 */ /* 0x000fc80000400000 */
[----:B------:R-:W-:Y:S01]  /*0540*/  FMUL R14, R14, R17 ;  /* 0x000000110e0e7220 */ /* 0x000fe20000400000 */
[----:B------:R-:W-:Y:S01]  /*0550*/  @P2 FSEL R14, RZ, +INF , !P3 ;  /* 0x7f800000ff0e2808 */ /* 0x000fe20005800000 */
[----:B0-----:R-:W-:Y:S01]  /*0560*/  FADD R12, R12, R12 ;  /* 0x0000000c0c0c7221 */ /* 0x001fe20000000000 */
[----:B------:R-:W-:Y:S06]  /*0570*/  @P0 BRA `(.L_x_177) ;  /* 0x0000000000600947 */ /* 0x000fec0003800000 */
[----:B------:R-:W-:-:S04]  /*0580*/  FSETP.NAN.AND P0, PT, |R11|, |R11|, PT ;  /* 0x4000000b0b00720b */ /* 0x000fc80003f08200 */
[----:B------:R-:W-:-:S13]  /*0590*/  FSETP.NUM.AND P0, PT, |R8|, |R8|, !P0 ;  /* 0x400000080800720b */ /* 0x000fda0004707200 */
[----:B------:R-:W-:Y:S01]  /*05a0*/  @!P0 FADD R13, R11, R8 ;  /* 0x000000080b0d8221 */ /* 0x000fe20000000000 */
[----:B------:R-:W-:Y:S06]  /*05b0*/  @!P0 BRA `(.L_x_177) ;  /* 0x0000000000508947 */ /* 0x000fec0003800000 */
[----:B------:R-:W-:Y:S01]  /*05c0*/  FSETP.NEU.AND P0, PT, |R8|, +INF , PT ;  /* 0x7f8000000800780b */ /* 0x000fe20003f0d200 */
[----:B------:R-:W-:-:S03]  /*05d0*/  FADD R12, R11, -R12 ;  /* 0x8000000c0b0c7221 */ /* 0x000fc60000000000 */
[----:B------:R-:W-:-:S04]  /*05e0*/  FSETP.NEU.AND P0, PT, R8, RZ, P0 ;  /* 0x000000ff0800720b */ /* 0x000fc8000070d000 */
[----:B------:R-:W-:Y:S02]  /*05f0*/  FSETP.GEU.OR P2, PT, R11, RZ, P0 ;  /* 0x000000ff0b00720b */ /* 0x000fe4000074e400 */
[----:B------:R-:W-:-:S07]  /*0600*/  FSETP.NEU.AND P3, PT, |R12|, 1, !P0 ;  /* 0x3f8000000c00780b */ /* 0x000fce000476d200 */
[----:B------:R-:W-:-:S05]  /*0610*/  @!P0 FADD R10, R8, R8 ;  /* 0x00000008080a8221 */ /* 0x000fca0000000000 */
[----:B------:R-:W-:-:S04]  /*0620*/  @!P2 LOP3.LUT R10, R10, 0x7f800000, RZ, 0x3c, !PT ;  /* 0x7f8000000a0aa812 */ /* 0x000fc800078e3cff */
[----:B------:R-:W-:-:S04]  /*0630*/  @P3 LOP3.LUT R10, R10, 0x7fffffff, RZ, 0xc0, !PT ;  /* 0x7fffffff0a0a3812 */ /* 0x000fc800078ec0ff */
[----:B------:R-:W-:Y:S01]  /*0640*/  @!P0 MOV R13, R10 ;  /* 0x0000000a000d8202 */ /* 0x000fe20000000f00 */
[----:B------:R-:W-:Y:S06]  /*0650*/  @!P0 BRA `(.L_x_177) ;  /* 0x0000000000288947 */ /* 0x000fec0003800000 */
[----:B------:R-:W-:Y:S02]  /*0660*/  FSETP.NEU.AND P0, PT, |R11|, +INF , PT ;  /* 0x7f8000000b00780b */ /* 0x000fe40003f0d200 */
[----:B------:R-:W-:-:S13]  /*0670*/  FSETP.EQ.AND P2, PT, R8, -1, PT ;  /* 0xbf8000000800780b */ /* 0x000fda0003f42000 */
[----:B------:R-:W-:Y:S05]  /*0680*/  @!P0 BRA P2, `(.L_x_177) ;  /* 0x00000000001c8947 */ /* 0x000fea0001000000 */
[----:B------:R-:W-:Y:S02]  /*0690*/  FSETP.GEU.AND P2, PT, R8, RZ, PT ;  /* 0x000000ff0800720b */ /* 0x000fe40003f4e000 */
[----:B------:R-:W-:-:S11]  /*06a0*/  MOV R13, R14 ;  /* 0x0000000e000d7202 */ /* 0x000fd60000000f00 */
[----:B------:R-:W0:Y:S01]  /*06b0*/  @!P2 FRND.FLOOR R8, R11 ;  /* 0x0000000b0008a307 */ /* 0x000e220000205000 */
[----:B------:R-:W-:Y:S02]  /*06c0*/  @!P2 FSETP.NEU.AND P3, PT, |R12|, 1, PT ;  /* 0x3f8000000c00a80b */ /* 0x000fe40003f6d200 */
[----:B0-----:R-:W-:Y:S02]  /*06d0*/  @!P2 FSETP.NEU.AND P0, PT, R11, R8, PT ;  /* 0x000000080b00a20b */ /* 0x001fe40003f0d000 */
[----:B------:R-:W-:-:S04]  /*06e0*/  @!P2 FSEL R8, R14, -R14, P3 ;  /* 0x8000000e0e08a208 */ /* 0x000fc80001800000 */
[----:B------:R-:W-:-:S07]  /*06f0*/  @!P2 FSEL R13, R8, +QNAN , !P0 ;  /* 0x7fffffff080da808 */ /* 0x000fce0004000000 */
.L_x_177:
[----:B------:R-:W-:Y:S05]  /*0700*/  BSYNC.RECONVERGENT B0 ;  /* 0x0000000000007941 */ /* 0x000fea0003800200 */
.L_x_176:
[----:B------:R-:W-:-:S05]  /*0710*/  IMAD.WIDE R10, R19, 0x4, R6 ;  /* 0x00000004130a7825 */ /* 0x000fca00078e0206 */
[----:B------:R1:W-:Y:S01]  /*0720*/  STG.E desc[UR6][R10.64], R13 ;  /* 0x0000000d0a007986 */ /* 0x0003e2000c101906 */
[----:B------:R-:W-:Y:S05]  /*0730*/  @!P1 BRA `(.L_x_178) ;  /* 0xfffffff8006c9947 */ /* 0x000fea000383ffff */
[----:B------:R-:W-:Y:S05]  /*0740*/  EXIT ;  /* 0x000000000000794d */ /* 0x000fea0003800000 */
.L_x_179:
        /* <DEDUP_REMOVED lines=11> */
.L_x_290:


//--------------------- .text._Z15_tanhback_64_11iPdS_S_ --------------------------
	.section	.text._Z15_tanhback_64_11iPdS_S_,"ax",@progbits
	.align	128
        .global         _Z15_tanhback_64_11iPdS_S_
        .type           _Z15_tanhback_64_11iPdS_S_,@function
        .size           _Z15_tanhback_64_11iPdS_S_,(.L_x_291 - _Z15_tanhback_64_11iPdS_S_)
        .other          _Z15_tanhback_64_11iPdS_S_,@"STO_CUDA_ENTRY STV_DEFAULT"
_Z15_tanhback_64_11iPdS_S_:
.text._Z15_tanhback_64_11iPdS_S_:
        /* <DEDUP_REMOVED lines=11> */
[----:B------:R-:W3:Y:S08]  /*00b0*/  LDC.64 R12, c[0x0][0x390] ;  /* 0x0000e400ff0c7b82 */ /* 0x000ef00000000a00 */
[----:B------:R-:W4:Y:S01]  /*00c0*/  LDC.64 R14, c[0x0][0x398] ;  /* 0x0000e600ff0e7b82 */ /* 0x000f220000000a00 */
[----:B-1----:R-:W-:-:S07]  /*00d0*/  IMAD R17, R17, UR4, RZ ;  /* 0x0000000411117c24 */ /* 0x002fce000f8e02ff */
.L_x_180:
[----:B---3--:R-:W-:-:S04]  /*00e0*/  IMAD.WIDE R4, R0, 0x8, R12 ;  /* 0x0000000800047825 */ /* 0x008fc800078e020c */
[C---:B0-----:R-:W-:Y:S02]  /*00f0*/  IMAD.WIDE R2, R0.reuse, 0x8, R10 ;  /* 0x0000000800027825 */ /* 0x041fe400078e020a */
[----:B--2---:R-:W2:Y:S04]  /*0100*/  LDG.E.64 R4, desc[UR6][R4.64] ;  /* 0x0000000604047981 */ /* 0x004ea8000c1e1b00 */
[----:B------:R-:W3:Y:S01]  /*0110*/  LDG.E.64 R2, desc[UR6][R2.64] ;  /* 0x0000000602027981 */ /* 0x000ee2000c1e1b00 */
[----:B-1--4-:R-:W-:Y:S01]  /*0120*/  IMAD.WIDE R8, R0, 0x8, R14 ;  /* 0x0000000800087825 */ /* 0x012fe200078e020e */
[----:B------:R-:W-:-:S04]  /*0130*/  IADD3 R0, PT, PT, R17, R0, RZ ;  /* 0x0000000011007210 */ /* 0x000fc80007ffe0ff */
[----:B------:R-:W-:Y:S01]  /*0140*/  ISETP.GE.AND P0, PT, R0, UR5, PT ;  /* 0x0000000500007c0c */ /* 0x000fe2000bf06270 */
[----:B--2---:R-:W-:-:S08]  /*0150*/  DFMA R6, -R4, R4, 1 ;  /* 0x3ff000000406742b */ /* 0x004fd00000000104 */
[----:B---3--:R-:W-:-:S07]  /*0160*/  DMUL R6, R2, R6 ;  /* 0x0000000602067228 */ /* 0x008fce0000000000 */
[----:B------:R1:W-:Y:S01]  /*0170*/  STG.E.64 desc[UR6][R8.64], R6 ;  /* 0x0000000608007986 */ /* 0x0003e2000c101b06 */
[----:B------:R-:W-:Y:S05]  /*0180*/  @!P0 BRA `(.L_x_180) ;  /* 0xfffffffc00d48947 */ /* 0x000fea000383ffff */
[----:B------:R-:W-:Y:S05]  /*0190*/  EXIT ;  /* 0x000000000000794d */ /* 0x000fea0003800000 */
.L_x_181:
        /* <DEDUP_REMOVED lines=14> */
.L_x_291:


//--------------------- .text._Z15_tanhback_32_11iPfS_S_ --------------------------
	.section	.text._Z15_tanhback_32_11iPfS_S_,"ax",@progbits
	.align	128
        .global         _Z15_tanhback_32_11iPfS_S_
        .type           _Z15_tanhback_32_11iPfS_S_,@function
        .size           _Z15_tanhback_32_11iPfS_S_,(.L_x_292 - _Z15_tanhback_32_11iPfS_S_)
        .other          _Z15_tanhback_32_11iPfS_S_,@"STO_CUDA_ENTRY STV_DEFAULT"
_Z15_tanhback_32_11iPfS_S_:
.text._Z15_tanhback_32_11iPfS_S_:
        /* <DEDUP_REMOVED lines=14> */
.L_x_182:
[----:B---3--:R-:W-:-:S04]  /*00e0*/  IMAD.WIDE R4, R0, 0x4, R10 ;  /* 0x0000000400047825 */ /* 0x008fc800078e020a */
[C---:B0-----:R-:W-:Y:S02]  /*00f0*/  IMAD.WIDE R2, R0.reuse, 0x4, R8 ;  /* 0x0000000400027825 */ /* 0x041fe400078e0208 */
[----:B--2---:R-:W2:Y:S04]  /*0100*/  LDG.E R4, desc[UR6][R4.64] ;  /* 0x0000000604047981 */ /* 0x004ea8000c1e1900 */
[----:B------:R-:W3:Y:S01]  /*0110*/  LDG.E R2, desc[UR6][R2.64] ;  /* 0x0000000602027981 */ /* 0x000ee2000c1e1900 */
[----:B-1--4-:R-:W-:Y:S01]  /*0120*/  IMAD.WIDE R6, R0, 0x4, R12 ;  /* 0x0000000400067825 */ /* 0x012fe200078e020c */
[----:B------:R-:W-:-:S04]  /*0130*/  IADD3 R0, PT, PT, R15, R0, RZ ;  /* 0x000000000f007210 */ /* 0x000fc80007ffe0ff */
[----:B------:R-:W-:Y:S01]  /*0140*/  ISETP.GE.AND P0, PT, R0, UR5, PT ;  /* 0x0000000500007c0c */ /* 0x000fe2000bf06270 */
[----:B--2---:R-:W-:-:S04]  /*0150*/  FFMA R17, -R4, R4, 1 ;  /* 0x3f80000004117423 */ /* 0x004fc80000000104 */
[----:B---3--:R-:W-:-:S05]  /*0160*/  FMUL R17, R2, R17 ;  /* 0x0000001102117220 */ /* 0x008fca0000400000 */
[----:B------:R1:W-:Y:S03]  /*0170*/  STG.E desc[UR6][R6.64], R17 ;  /* 0x0000001106007986 */ /* 0x0003e6000c101906 */
[----:B------:R-:W-:Y:S05]  /*0180*/  @!P0 BRA `(.L_x_182) ;  /* 0xfffffffc00d48947 */ /* 0x000fea000383ffff */
[----:B------:R-:W-:Y:S05]  /*0190*/  EXIT ;  /* 0x000000000000794d */ /* 0x000fea0003800000 */
.L_x_183:
        /* <DEDUP_REMOVED lines=14> */
.L_x_292:


//--------------------- .text._Z15_sigmback_64_11iPdS_S_ --------------------------
	.section	.text._Z15_sigmback_64_11iPdS_S_,"ax",@progbits
	.align	128
        .global         _Z15_sigmback_64_11iPdS_S_
        .type           _Z15_sigmback_64_11iPdS_S_,@function
        .size           _Z15_sigmback_64_11iPdS_S_,(.L_x_293 - _Z15_sigmback_64_11iPdS_S_)
        .other          _Z15_sigmback_64_11iPdS_S_,@"STO_CUDA_ENTRY STV_DEFAULT"
_Z15_sigmback_64_11iPdS_S_:
.text._Z15_sigmback_64_11iPdS_S_:
        /* <DEDUP_REMOVED lines=14> */
.L_x_184:
[----:B0-----:R-:W-:-:S04]  /*00e0*/  IMAD.WIDE R8, R0, 0x8, R2 ;  /* 0x0000000800087825 */ /* 0x001fc800078e0202 */
[----:B---3--:R-:W-:Y:S02]  /*00f0*/  IMAD.WIDE R10, R0, 0x8, R4 ;  /* 0x00000008000a7825 */ /* 0x008fe400078e0204 */
[----:B--2---:R-:W2:Y:S04]  /*0100*/  LDG.E.64 R8, desc[UR6][R8.64] ;  /* 0x0000000608087981 */ /* 0x004ea8000c1e1b00 */
[----:B------:R-:W2:Y:S02]  /*0110*/  LDG.E.64 R10, desc[UR6][R10.64] ;  /* 0x000000060a0a7981 */ /* 0x000ea4000c1e1b00 */
[----:B--2---:R-:W-:Y:S02]  /*0120*/  DMUL R12, R8, R10 ;  /* 0x0000000a080c7228 */ /* 0x004fe40000000000 */
[----:B------:R-:W-:-:S08]  /*0130*/  DADD R14, -R10, 1 ;  /* 0x3ff000000a0e7429 */ /* 0x000fd00000000100 */
[----:B------:R-:W-:Y:S01]  /*0140*/  DMUL R12, R12, R14 ;  /* 0x0000000e0c0c7228 */ /* 0x000fe20000000000 */
[----:B----4-:R-:W-:Y:S01]  /*0150*/  IMAD.WIDE R14, R0, 0x8, R6 ;  /* 0x00000008000e7825 */ /* 0x010fe200078e0206 */
[----:B------:R-:W-:-:S05]  /*0160*/  IADD3 R0, PT, PT, R17, R0, RZ ;  /* 0x0000000011007210 */ /* 0x000fca0007ffe0ff */
[----:B------:R1:W-:Y:S01]  /*0170*/  STG.E.64 desc[UR6][R14.64], R12 ;  /* 0x0000000c0e007986 */ /* 0x0003e2000c101b06 */
[----:B------:R-:W-:-:S13]  /*0180*/  ISETP.GE.AND P0, PT, R0, UR5, PT ;  /* 0x0000000500007c0c */ /* 0x000fda000bf06270 */
[----:B-1----:R-:W-:Y:S05]  /*0190*/  @!P0 BRA `(.L_x_184) ;  /* 0xfffffffc00d08947 */ /* 0x002fea000383ffff */
[----:B------:R-:W-:Y:S05]  /*01a0*/  EXIT ;  /* 0x000000000000794d */ /* 0x000fea0003800000 */
.L_x_185:
        /* <DEDUP_REMOVED lines=13> */
.L_x_293:


//--------------------- .text._Z15_sigmback_32_11iPfS_S_ --------------------------
	.section	.text._Z15_sigmback_32_11iPfS_S_,"ax",@progbits
	.align	128
        .global         _Z15_sigmback_32_11iPfS_S_
        .type           _Z15_sigmback_32_11iPfS_S_,@function
        .size           _Z15_sigmback_32_11iPfS_S_,(.L_x_294 - _Z15_sigmback_32_11iPfS_S_)
        .other          _Z15_sigmback_32_11iPfS_S_,@"STO_CUDA_ENTRY STV_DEFAULT"
_Z15_sigmback_32_11iPfS_S_:
.text._Z15_sigmback_32_11iPfS_S_:
        /* <DEDUP_REMOVED lines=14> */
.L_x_186:
[----:B0-----:R-:W-:-:S04]  /*00e0*/  IMAD.WIDE R8, R0, 0x4, R2 ;  /* 0x0000000400087825 */ /* 0x001fc800078e0202 */
[C---:B---3--:R-:W-:Y:S02]  /*00f0*/  IMAD.WIDE R10, R0.reuse, 0x4, R4 ;  /* 0x00000004000a7825 */ /* 0x048fe400078e0204 */
[----:B--2---:R-:W2:Y:S04]  /*0100*/  LDG.E R8, desc[UR6][R8.64] ;  /* 0x0000000608087981 */ /* 0x004ea8000c1e1900 */
[----:B------:R-:W2:Y:S01]  /*0110*/  LDG.E R11, desc[UR6][R10.64] ;  /* 0x000000060a0b7981 */ /* 0x000ea2000c1e1900 */
[----:B-1--4-:R-:W-:Y:S01]  /*0120*/  IMAD.WIDE R12, R0, 0x4, R6 ;  /* 0x00000004000c7825 */ /* 0x012fe200078e0206 */
[----:B------:R-:W-:-:S04]  /*0130*/  IADD3 R0, PT, PT, R15, R0, RZ ;  /* 0x000000000f007210 */ /* 0x000fc80007ffe0ff */
[----:B------:R-:W-:Y:S01]  /*0140*/  ISETP.GE.AND P0, PT, R0, UR5, PT ;  /* 0x0000000500007c0c */ /* 0x000fe2000bf06270 */
[----:B--2---:R-:W-:Y:S01]  /*0150*/  FMUL R14, R8, R11 ;  /* 0x0000000b080e7220 */ /* 0x004fe20000400000 */
[----:B------:R-:W-:-:S04]  /*0160*/  FADD R17, -R11, 1 ;  /* 0x3f8000000b117421 */ /* 0x000fc80000000100 */
[----:B------:R-:W-:-:S05]  /*0170*/  FMUL R17, R14, R17 ;  /* 0x000000110e117220 */ /* 0x000fca0000400000 */
[----:B------:R1:W-:Y:S02]  /*0180*/  STG.E desc[UR6][R12.64], R17 ;  /* 0x000000110c007986 */ /* 0x0003e4000c101906 */
[----:B------:R-:W-:Y:S05]  /*0190*/  @!P0 BRA `(.L_x_186) ;  /* 0xfffffffc00d08947 */ /* 0x000fea000383ffff */
[----:B------:R-:W-:Y:S05]  /*01a0*/  EXIT ;  /* 0x000000000000794d */ /* 0x000fea0003800000 */
.L_x_187:
        /* <DEDUP_REMOVED lines=13> */
.L_x_294:


//--------------------- .text._Z15_reluback_64_11iPdS_S_ --------------------------
	.section	.text._Z15_reluback_64_11iPdS_S_,"ax",@progbits
	.align	128
        .global         _Z15_reluback_64_11iPdS_S_
        .type           _Z15_reluback_64_11iPdS_S_,@function
        .size           _Z15_reluback_64_11iPdS_S_,(.L_x_295 - _Z15_reluback_64_11iPdS_S_)
        .other          _Z15_reluback_64_11iPdS_S_,@"STO_CUDA_ENTRY STV_DEFAULT"
_Z15_reluback_64_11iPdS_S_:
.text._Z15_reluback_64_11iPdS_S_:
        /* <DEDUP_REMOVED lines=14> */
.L_x_188:
[----:B---3--:R-:W-:-:S04]  /*00e0*/  IMAD.WIDE R4, R0, 0x8, R12 ;  /* 0x0000000800047825 */ /* 0x008fc800078e020c */
[C---:B0-----:R-:W-:Y:S02]  /*00f0*/  IMAD.WIDE R2, R0.reuse, 0x8, R10 ;  /* 0x0000000800027825 */ /* 0x041fe400078e020a */
[----:B--2---:R-:W2:Y:S04]  /*0100*/  LDG.E.64 R4, desc[UR6][R4.64] ;  /* 0x0000000604047981 */ /* 0x004ea8000c1e1b00 */
[----:B------:R-:W3:Y:S01]  /*0110*/  LDG.E.64 R2, desc[UR6][R2.64] ;  /* 0x0000000602027981 */ /* 0x000ee2000c1e1b00 */
[----:B-1--4-:R-:W-:Y:S01]  /*0120*/  IMAD.WIDE R6, R0, 0x8, R14 ;  /* 0x0000000800067825 */ /* 0x012fe200078e020e */
[----:B------:R-:W-:Y:S01]  /*0130*/  IADD3 R0, PT, PT, R17, R0, RZ ;  /* 0x0000000011007210 */ /* 0x000fe20007ffe0ff */
[----:B--2---:R-:W-:-:S06]  /*0140*/  DSETP.GT.AND P0, PT, R4, RZ, PT ;  /* 0x000000ff0400722a */ /* 0x004fcc0003f04000 */
[----:B---3--:R-:W-:Y:S02]  /*0150*/  FSEL R8, R2, RZ, P0 ;  /* 0x000000ff02087208 */ /* 0x008fe40000000000 */
[----:B------:R-:W-:Y:S02]  /*0160*/  FSEL R9, R3, RZ, P0 ;  /* 0x000000ff03097208 */ /* 0x000fe40000000000 */
[----:B------:R-:W-:-:S03]  /*0170*/  ISETP.GE.AND P0, PT, R0, UR5, PT ;  /* 0x0000000500007c0c */ /* 0x000fc6000bf06270 */
[----:B------:R1:W-:Y:S10]  /*0180*/  STG.E.64 desc[UR6][R6.64], R8 ;  /* 0x0000000806007986 */ /* 0x0003f4000c101b06 */
[----:B------:R-:W-:Y:S05]  /*0190*/  @!P0 BRA `(.L_x_188) ;  /* 0xfffffffc00d08947 */ /* 0x000fea000383ffff */
[----:B------:R-:W-:Y:S05]  /*01a0*/  EXIT ;  /* 0x000000000000794d */ /* 0x000fea0003800000 */
.L_x_189:
        /* <DEDUP_REMOVED lines=13> */
.L_x_295:


//--------------------- .text._Z15_reluback_32_11iPfS_S_ --------------------------
	.section	.text._Z15_reluback_32_11iPfS_S_,"ax",@progbits
	.align	128
        .global         _Z15_reluback_32_11iPfS_S_
        .type           _Z15_reluback_32_11iPfS_S_,@function
        .size           _Z15_reluback_32_11iPfS_S_,(.L_x_296 - _Z15_reluback_32_11iPfS_S_)
        .other          _Z15_reluback_32_11iPfS_S_,@"STO_CUDA_ENTRY STV_DEFAULT"
_Z15_reluback_32_11iPfS_S_:
.text._Z15_reluback_32_11iPfS_S_:
        /* <DEDUP_REMOVED lines=14> */
.L_x_190:
[----:B---3--:R-:W-:-:S04]  /*00e0*/  IMAD.WIDE R4, R0, 0x4, R10 ;  /* 0x0000000400047825 */ /* 0x008fc800078e020a */
[C---:B0-----:R-:W-:Y:S02]  /*00f0*/  IMAD.WIDE R2, R0.reuse, 0x4, R8 ;  /* 0x0000000400027825 */ /* 0x041fe400078e0208 */
[----:B--2---:R-:W2:Y:S04]  /*0100*/  LDG.E R4, desc[UR6][R4.64] ;  /* 0x0000000604047981 */ /* 0x004ea8000c1e1900 */
[----:B------:R-:W3:Y:S01]  /*0110*/  LDG.E R2, desc[UR6][R2.64] ;  /* 0x0000000602027981 */ /* 0x000ee2000c1e1900 */
[----:B-1--4-:R-:W-:Y:S01]  /*0120*/  IMAD.WIDE R6, R0, 0x4, R12 ;  /* 0x0000000400067825 */ /* 0x012fe200078e020c */
[----:B------:R-:W-:Y:S02]  /*0130*/  IADD3 R0, PT, PT, R15, R0, RZ ;  /* 0x000000000f007210 */ /* 0x000fe40007ffe0ff */
[----:B--2---:R-:W-:-:S04]  /*0140*/  FSETP.GT.AND P0, PT, R4, RZ, PT ;  /* 0x000000ff0400720b */ /* 0x004fc80003f04000 */
[----:B---3--:R-:W-:Y:S02]  /*0150*/  FSEL R17, R2, RZ, P0 ;  /* 0x000000ff02117208 */ /* 0x008fe40000000000 */
[----:B------:R-:W-:-:S03]  /*0160*/  ISETP.GE.AND P0, PT, R0, UR5, PT ;  /* 0x0000000500007c0c */ /* 0x000fc6000bf06270 */
[----:B------:R1:W-:Y:S10]  /*0170*/  STG.E desc[UR6][R6.64], R17 ;  /* 0x0000001106007986 */ /* 0x0003f4000c101906 */
[----:B------:R-:W-:Y:S05]  /*0180*/  @!P0 BRA `(.L_x_190) ;  /* 0xfffffffc00d48947 */ /* 0x000fea000383ffff */
[----:B------:R-:W-:Y:S05]  /*0190*/  EXIT ;  /* 0x000000000000794d */ /* 0x000fea0003800000 */
.L_x_191:
        /* <DEDUP_REMOVED lines=14> */
.L_x_296:


//--------------------- .text._Z15_invxback_64_11iPdS_S_ --------------------------
	.section	.text._Z15_invxback_64_11iPdS_S_,"ax",@progbits
	.align	128
        .global         _Z15_invxback_64_11iPdS_S_
        .type           _Z15_invxback_64_11iPdS_S_,@function
        .size           _Z15_invxback_64_11iPdS_S_,(.L_x_297 - _Z15_invxback_64_11iPdS_S_)
        .other          _Z15_invxback_64_11iPdS_S_,@"STO_CUDA_ENTRY STV_DEFAULT"
_Z15_invxback_64_11iPdS_S_:
.text._Z15_invxback_64_11iPdS_S_:
        /* <DEDUP_REMOVED lines=14> */
.L_x_192:
[----:B0-----:R-:W-:-:S04]  /*00e0*/  IMAD.WIDE R2, R0, 0x8, R10 ;  /* 0x0000000800027825 */ /* 0x001fc800078e020a */
[C---:B---3--:R-:W-:Y:S02]  /*00f0*/  IMAD.WIDE R4, R0.reuse, 0x8, R12 ;  /* 0x0000000800047825 */ /* 0x048fe400078e020c */
[----:B--2---:R-:W2:Y:S04]  /*0100*/  LDG.E.64 R2, desc[UR6][R2.64] ;  /* 0x0000000602027981 */ /* 0x004ea8000c1e1b00 */
[----:B------:R-:W2:Y:S01]  /*0110*/  LDG.E.64 R4, desc[UR6][R4.64] ;  /* 0x0000000604047981 */ /* 0x000ea2000c1e1b00 */
[----:B-1--4-:R-:W-:Y:S01]  /*0120*/  IMAD.WIDE R8, R0, 0x8, R14 ;  /* 0x0000000800087825 */ /* 0x012fe200078e020e */
[----:B------:R-:W-:-:S04]  /*0130*/  IADD3 R0, PT, PT, R17, R0, RZ ;  /* 0x0000000011007210 */ /* 0x000fc80007ffe0ff */
[----:B------:R-:W-:Y:S01]  /*0140*/  ISETP.GE.AND P0, PT, R0, UR5, PT ;  /* 0x0000000500007c0c */ /* 0x000fe2000bf06270 */
[----:B--2---:R-:W-:-:S08]  /*0150*/  DMUL R6, R2, -R4 ;  /* 0x8000000402067228 */ /* 0x004fd00000000000 */
[----:B------:R-:W-:-:S07]  /*0160*/  DMUL R6, R4, R6 ;  /* 0x0000000604067228 */ /* 0x000fce0000000000 */
[----:B------:R1:W-:Y:S01]  /*0170*/  STG.E.64 desc[UR6][R8.64], R6 ;  /* 0x0000000608007986 */ /* 0x0003e2000c101b06 */
[----:B------:R-:W-:Y:S05]  /*0180*/  @!P0 BRA `(.L_x_192) ;  /* 0xfffffffc00d48947 */ /* 0x000fea000383ffff */
[----:B------:R-:W-:Y:S05]  /*0190*/  EXIT ;  /* 0x000000000000794d */ /* 0x000fea0003800000 */
.L_x_193:
        /* <DEDUP_REMOVED lines=14> */
.L_x_297:


//--------------------- .text._Z15_invxback_32_11iPfS_S_ --------------------------
	.section	.text._Z15_invxback_32_11iPfS_S_,"ax",@progbits
	.align	128
        .global         _Z15_invxback_32_11iPfS_S_
        .type           _Z15_invxback_32_11iPfS_S_,@function
        .size           _Z15_invxback_32_11iPfS_S_,(.L_x_298 - _Z15_invxback_32_11iPfS_S_)
        .other          _Z15_invxback_32_11iPfS_S_,@"STO_CUDA_ENTRY STV_DEFAULT"
_Z15_invxback_32_11iPfS_S_:
.text._Z15_invxback_32_11iPfS_S_:
        /* <DEDUP_REMOVED lines=14> */
.L_x_194:
[----:B0-----:R-:W-:-:S04]  /*00e0*/  IMAD.WIDE R2, R0, 0x4, R8 ;  /* 0x0000000400027825 */ /* 0x001fc800078e0208 */
[C---:B---3--:R-:W-:Y:S02]  /*00f0*/  IMAD.WIDE R4, R0.reuse, 0x4, R10 ;  /* 0x0000000400047825 */ /* 0x048fe400078e020a */
[----:B--2---:R-:W2:Y:S04]  /*0100*/  LDG.E R2, desc[UR6][R2.64] ;  /* 0x0000000602027981 */ /* 0x004ea8000c1e1900 */
[----:B------:R-:W2:Y:S01]  /*0110*/  LDG.E R5, desc[UR6][R4.64] ;  /* 0x0000000604057981 */ /* 0x000ea2000c1e1900 */
[----:B-1--4-:R-:W-:Y:S01]  /*0120*/  IMAD.WIDE R6, R0, 0x4, R12 ;  /* 0x0000000400067825 */ /* 0x012fe200078e020c */
[----:B------:R-:W-:-:S04]  /*0130*/  IADD3 R0, PT, PT, R15, R0, RZ ;  /* 0x000000000f007210 */ /* 0x000fc80007ffe0ff */
[----:B------:R-:W-:Y:S01]  /*0140*/  ISETP.GE.AND P0, PT, R0, UR5, PT ;  /* 0x0000000500007c0c */ /* 0x000fe2000bf06270 */
[----:B--2---:R-:W-:-:S04]  /*0150*/  FMUL R14, R2, -R5 ;  /* 0x80000005020e7220 */ /* 0x004fc80000400000 */
[----:B------:R-:W-:-:S05]  /*0160*/  FMUL R17, R5, R14 ;  /* 0x0000000e05117220 */ /* 0x000fca0000400000 */
[----:B------:R1:W-:Y:S03]  /*0170*/  STG.E desc[UR6][R6.64], R17 ;  /* 0x0000001106007986 */ /* 0x0003e6000c101906 */
[----:B------:R-:W-:Y:S05]  /*0180*/  @!P0 BRA `(.L_x_194) ;  /* 0xfffffffc00d48947 */ /* 0x000fea000383ffff */
[----:B------:R-:W-:Y:S05]  /*0190*/  EXIT ;  /* 0x000000000000794d */ /* 0x000fea0003800000 */
.L_x_195:
        /* <DEDUP_REMOVED lines=14> */
.L_x_298:


//--------------------- .text._Z9_le_64_11iPdS_S_ --------------------------
	.section	.text._Z9_le_64_11iPdS_S_,"ax",@progbits
	.align	128
        .global         _Z9_le_64_11iPdS_S_
        .type           _Z9_le_64_11iPdS_S_,@function
        .size           _Z9_le_64_11iPdS_S_,(.L_x_299 - _Z9_le_64_11iPdS_S_)
        .other          _Z9_le_64_11iPdS_S_,@"STO_CUDA_ENTRY STV_DEFAULT"
_Z9_le_64_11iPdS_S_:
.text._Z9_le_64_11iPdS_S_:
        /* <DEDUP_REMOVED lines=14> */
.L_x_196:
[----:B0-----:R-:W-:-:S04]  /*00e0*/  IMAD.WIDE R2, R0, 0x8, R10 ;  /* 0x0000000800027825 */ /* 0x001fc800078e020a */
[C---:B---3--:R-:W-:Y:S02]  /*00f0*/  IMAD.WIDE R4, R0.reuse, 0x8, R12 ;  /* 0x0000000800047825 */ /* 0x048fe400078e020c */
[----:B--2---:R-:W2:Y:S04]  /*0100*/  LDG.E.64 R2, desc[UR6][R2.64] ;  /* 0x0000000602027981 */ /* 0x004ea8000c1e1b00 */
[----:B------:R-:W2:Y:S01]  /*0110*/  LDG.E.64 R4, desc[UR6][R4.64] ;  /* 0x0000000604047981 */ /* 0x000ea2000c1e1b00 */
[----:B-1--4-:R-:W-:Y:S01]  /*0120*/  IMAD.WIDE R6, R0, 0x8, R14 ;  /* 0x0000000800067825 */ /* 0x012fe200078e020e */
[----:B------:R-:W-:Y:S02]  /*0130*/  MOV R8, RZ ;  /* 0x000000ff00087202 */ /* 0x000fe40000000f00 */
[----:B------:R-:W-:Y:S01]  /*0140*/  IADD3 R0, PT, PT, R17, R0, RZ ;  /* 0x0000000011007210 */ /* 0x000fe20007ffe0ff */
[----:B--2---:R-:W-:-:S06]  /*0150*/  DSETP.GTU.AND P0, PT, R2, R4, PT ;  /* 0x000000040200722a */ /* 0x004fcc0003f0c000 */
[----:B------:R-:W-:Y:S02]  /*0160*/  FSEL R9, RZ, 1.875, P0 ;  /* 0x3ff00000ff097808 */ /* 0x000fe40000000000 */
[----:B------:R-:W-:-:S03]  /*0170*/  ISETP.GE.AND P0, PT, R0, UR5, PT ;  /* 0x0000000500007c0c */ /* 0x000fc6000bf06270 */
[----:B------:R1:W-:Y:S10]  /*0180*/  STG.E.64 desc[UR6][R6.64], R8 ;  /* 0x0000000806007986 */ /* 0x0003f4000c101b06 */
[----:B------:R-:W-:Y:S05]  /*0190*/  @!P0 BRA `(.L_x_196) ;  /* 0xfffffffc00d08947 */ /* 0x000fea000383ffff */
[----:B------:R-:W-:Y:S05]  /*01a0*/  EXIT ;  /* 0x000000000000794d */ /* 0x000fea0003800000 */
.L_x_197:
        /* <DEDUP_REMOVED lines=13> */
.L_x_299:


//--------------------- .text._Z9_le_32_11iPfS_S_ --------------------------
	.section	.text._Z9_le_32_11iPfS_S_,"ax",@progbits
	.align	128
        .global         _Z9_le_32_11iPfS_S_
        .type           _Z9_le_32_11iPfS_S_,@function
        .size           _Z9_le_32_11iPfS_S_,(.L_x_300 - _Z9_le_32_11iPfS_S_)
        .other          _Z9_le_32_11iPfS_S_,@"STO_CUDA_ENTRY STV_DEFAULT"
_Z9_le_32_11iPfS_S_:
.text._Z9_le_32_11iPfS_S_:
        /* <DEDUP_REMOVED lines=14> */
.L_x_198:
[----:B0-----:R-:W-:-:S04]  /*00e0*/  IMAD.WIDE R2, R0, 0x4, R8 ;  /* 0x0000000400027825 */ /* 0x001fc800078e0208 */
[C---:B---3--:R-:W-:Y:S02]  /*00f0*/  IMAD.WIDE R4, R0.reuse, 0x4, R10 ;  /* 0x0000000400047825 */ /* 0x048fe400078e020a */
[----:B--2---:R-:W2:Y:S04]  /*0100*/  LDG.E R2, desc[UR6][R2.64] ;  /* 0x0000000602027981 */ /* 0x004ea8000c1e1900 */
[----:B------:R-:W2:Y:S01]  /*0110*/  LDG.E R5, desc[UR6][R4.64] ;  /* 0x0000000604057981 */ /* 0x000ea2000c1e1900 */
[----:B-1--4-:R-:W-:Y:S01]  /*0120*/  IMAD.WIDE R6, R0, 0x4, R12 ;  /* 0x0000000400067825 */ /* 0x012fe200078e020c */
[----:B------:R-:W-:-:S04]  /*0130*/  IADD3 R0, PT, PT, R15, R0, RZ ;  /* 0x000000000f007210 */ /* 0x000fc80007ffe0ff */
[----:B------:R-:W-:Y:S02]  /*0140*/  ISETP.GE.AND P0, PT, R0, UR5, PT ;  /* 0x0000000500007c0c */ /* 0x000fe4000bf06270 */
[----:B--2---:R-:W-:-:S05]  /*0150*/  FSET.BF.LE.AND R17, R2, R5, PT ;  /* 0x000000050211720a */ /* 0x004fca0003803000 */
[----:B------:R1:W-:Y:S06]  /*0160*/  STG.E desc[UR6][R6.64], R17 ;  /* 0x0000001106007986 */ /* 0x0003ec000c101906 */
[----:B------:R-:W-:Y:S05]  /*0170*/  @!P0 BRA `(.L_x_198) ;  /* 0xfffffffc00d88947 */ /* 0x000fea000383ffff */
[----:B------:R-:W-:Y:S05]  /*0180*/  EXIT ;  /* 0x000000000000794d */ /* 0x000fea0003800000 */
.L_x_199:
        /* <DEDUP_REMOVED lines=15> */
.L_x_300:


//--------------------- .text._Z9_lt_64_11iPdS_S_ --------------------------
	.section	.text._Z9_lt_64_11iPdS_S_,"ax",@progbits
	.align	128
        .global         _Z9_lt_64_11iPdS_S_
        .type           _Z9_lt_64_11iPdS_S_,@function
        .size           _Z9_lt_64_11iPdS_S_,(.L_x_301 - _Z9_lt_64_11iPdS_S_)
        .other          _Z9_lt_64_11iPdS_S_,@"STO_CUDA_ENTRY STV_DEFAULT"
_Z9_lt_64_11iPdS_S_:
.text._Z9_lt_64_11iPdS_S_:
        /* <DEDUP_REMOVED lines=14> */
.L_x_200:
[----:B0-----:R-:W-:-:S04]  /*00e0*/  IMAD.WIDE R2, R0, 0x8, R10 ;  /* 0x0000000800027825 */ /* 0x001fc800078e020a */
[C---:B---3--:R-:W-:Y:S02]  /*00f0*/  IMAD.WIDE R4, R0.reuse, 0x8, R12 ;  /* 0x0000000800047825 */ /* 0x048fe400078e020c */
[----:B--2---:R-:W2:Y:S04]  /*0100*/  LDG.E.64 R2, desc[UR6][R2.64] ;  /* 0x0000000602027981 */ /* 0x004ea8000c1e1b00 */
[----:B------:R-:W2:Y:S01]  /*0110*/  LDG.E.64 R4, desc[UR6][R4.64] ;  /* 0x0000000604047981 */ /* 0x000ea2000c1e1b00 */
[----:B-1--4-:R-:W-:Y:S01]  /*0120*/  IMAD.WIDE R6, R0, 0x8, R14 ;  /* 0x0000000800067825 */ /* 0x012fe200078e020e */
[----:B------:R-:W-:Y:S02]  /*0130*/  MOV R8, RZ ;  /* 0x000000ff00087202 */ /* 0x000fe40000000f00 */
[----:B------:R-:W-:Y:S01]  /*0140*/  IADD3 R0, PT, PT, R17, R0, RZ ;  /* 0x0000000011007210 */ /* 0x000fe20007ffe0ff */
[----:B--2---:R-:W-:-:S06]  /*0150*/  DSETP.GEU.AND P0, PT, R2, R4, PT ;  /* 0x000000040200722a */ /* 0x004fcc0003f0e000 */
[----:B------:R-:W-:Y:S02]  /*0160*/  FSEL R9, RZ, 1.875, P0 ;  /* 0x3ff00000ff097808 */ /* 0x000fe40000000000 */
[----:B------:R-:W-:-:S03]  /*0170*/  ISETP.GE.AND P0, PT, R0, UR5, PT ;  /* 0x0000000500007c0c */ /* 0x000fc6000bf06270 */
[----:B------:R1:W-:Y:S10]  /*0180*/  STG.E.64 desc[UR6][R6.64], R8 ;  /* 0x0000000806007986 */ /* 0x0003f4000c101b06 */
[----:B------:R-:W-:Y:S05]  /*0190*/  @!P0 BRA `(.L_x_200) ;  /* 0xfffffffc00d08947 */ /* 0x000fea000383ffff */
[----:B------:R-:W-:Y:S05]  /*01a0*/  EXIT ;  /* 0x000000000000794d */ /* 0x000fea0003800000 */
.L_x_201:
        /* <DEDUP_REMOVED lines=13> */
.L_x_301:


//--------------------- .text._Z9_lt_32_11iPfS_S_ --------------------------
	.section	.text._Z9_lt_32_11iPfS_S_,"ax",@progbits
	.align	128
        .global         _Z9_lt_32_11iPfS_S_
        .type           _Z9_lt_32_11iPfS_S_,@function
        .size           _Z9_lt_32_11iPfS_S_,(.L_x_302 - _Z9_lt_32_11iPfS_S_)
        .other          _Z9_lt_32_11iPfS_S_,@"STO_CUDA_ENTRY STV_DEFAULT"
_Z9_lt_32_11iPfS_S_:
.text._Z9_lt_32_11iPfS_S_:
        /* <DEDUP_REMOVED lines=14> */
.L_x_202:
[----:B0-----:R-:W-:-:S04]  /*00e0*/  IMAD.WIDE R2, R0, 0x4, R8 ;  /* 0x0000000400027825 */ /* 0x001fc800078e0208 */
[C---:B---3--:R-:W-:Y:S02]  /*00f0*/  IMAD.WIDE R4, R0.reuse, 0x4, R10 ;  /* 0x0000000400047825 */ /* 0x048fe400078e020a */
[----:B--2---:R-:W2:Y:S04]  /*0100*/  LDG.E R2, desc[UR6][R2.64] ;  /* 0x0000000602027981 */ /* 0x004ea8000c1e1900 */
[----:B------:R-:W2:Y:S01]  /*0110*/  LDG.E R5, desc[UR6][R4.64] ;  /* 0x0000000604057981 */ /* 0x000ea2000c1e1900 */
[----:B-1--4-:R-:W-:Y:S01]  /*0120*/  IMAD.WIDE R6, R0, 0x4, R12 ;  /* 0x0000000400067825 */ /* 0x012fe200078e020c */
[----:B------:R-:W-:-:S04]  /*0130*/  IADD3 R0, PT, PT, R15, R0, RZ ;  /* 0x000000000f007210 */ /* 0x000fc80007ffe0ff */
[----:B------:R-:W-:Y:S02]  /*0140*/  ISETP.GE.AND P0, PT, R0, UR5, PT ;  /* 0x0000000500007c0c */ /* 0x000fe4000bf06270 */
[----:B--2---:R-:W-:-:S05]  /*0150*/  FSET.BF.LT.AND R17, R2, R5, PT ;  /* 0x000000050211720a */ /* 0x004fca0003801000 */
[----:B------:R1:W-:Y:S06]  /*0160*/  STG.E desc[UR6][R6.64], R17 ;  /* 0x0000001106007986 */ /* 0x0003ec000c101906 */
[----:B------:R-:W-:Y:S05]  /*0170*/  @!P0 BRA `(.L_x_202) ;  /* 0xfffffffc00d88947 */ /* 0x000fea000383ffff */
[----:B------:R-:W-:Y:S05]  /*0180*/  EXIT ;  /* 0x000000000000794d */ /* 0x000fea0003800000 */
.L_x_203:
        /* <DEDUP_REMOVED lines=15> */
.L_x_302:


//--------------------- .text._Z9_ge_64_11iPdS_S_ --------------------------
	.section	.text._Z9_ge_64_11iPdS_S_,"ax",@progbits
	.align	128
        .global         _Z9_ge_64_11iPdS_S_
        .type           _Z9_ge_64_11iPdS_S_,@function
        .size           _Z9_ge_64_11iPdS_S_,(.L_x_303 - _Z9_ge_64_11iPdS_S_)
        .other          _Z9_ge_64_11iPdS_S_,@"STO_CUDA_ENTRY STV_DEFAULT"
_Z9_ge_64_11iPdS_S_:
.text._Z9_ge_64_11iPdS_S_:
        /* <DEDUP_REMOVED lines=14> */
.L_x_204:
[----:B0-----:R-:W-:-:S04]  /*00e0*/  IMAD.WIDE R2, R0, 0x8, R10 ;  /* 0x0000000800027825 */ /* 0x001fc800078e020a */
[C---:B---3--:R-:W-:Y:S02]  /*00f0*/  IMAD.WIDE R4, R0.reuse, 0x8, R12 ;  /* 0x0000000800047825 */ /* 0x048fe400078e020c */
[----:B--2---:R-:W2:Y:S04]  /*0100*/  LDG.E.64 R2, desc[UR6][R2.64] ;  /* 0x0000000602027981 */ /* 0x004ea8000c1e1b00 */
[----:B------:R-:W2:Y:S01]  /*0110*/  LDG.E.64 R4, desc[UR6][R4.64] ;  /* 0x0000000604047981 */ /* 0x000ea2000c1e1b00 */
[----:B-1--4-:R-:W-:Y:S01]  /*0120*/  IMAD.WIDE R6, R0, 0x8, R14 ;  /* 0x0000000800067825 */ /* 0x012fe200078e020e */
[----:B------:R-:W-:Y:S02]  /*0130*/  MOV R8, RZ ;  /* 0x000000ff00087202 */ /* 0x000fe40000000f00 */
[----:B------:R-:W-:Y:S01]  /*0140*/  IADD3 R0, PT, PT, R17, R0, RZ ;  /* 0x0000000011007210 */ /* 0x000fe20007ffe0ff */
[----:B--2---:R-:W-:-:S06]  /*0150*/  DSETP.GE.AND P0, PT, R2, R4, PT ;  /* 0x000000040200722a */ /* 0x004fcc0003f06000 */
[----:B------:R-:W-:Y:S02]  /*0160*/  FSEL R9, RZ, 1.875, !P0 ;  /* 0x3ff00000ff097808 */ /* 0x000fe40004000000 */
[----:B------:R-:W-:-:S03]  /*0170*/  ISETP.GE.AND P0, PT, R0, UR5, PT ;  /* 0x0000000500007c0c */ /* 0x000fc6000bf06270 */
[----:B------:R1:W-:Y:S10]  /*0180*/  STG.E.64 desc[UR6][R6.64], R8 ;  /* 0x0000000806007986 */ /* 0x0003f4000c101b06 */
[----:B------:R-:W-:Y:S05]  /*0190*/  @!P0 BRA `(.L_x_204) ;  /* 0xfffffffc00d08947 */ /* 0x000fea000383ffff */
[----:B------:R-:W-:Y:S05]  /*01a0*/  EXIT ;  /* 0x000000000000794d */ /* 0x000fea0003800000 */
.L_x_205:
        /* <DEDUP_REMOVED lines=13> */
.L_x_303:


//--------------------- .text._Z9_ge_32_11iPfS_S_ --------------------------
	.section	.text._Z9_ge_32_11iPfS_S_,"ax",@progbits
	.align	128
        .global         _Z9_ge_32_11iPfS_S_
        .type           _Z9_ge_32_11iPfS_S_,@function
        .size           _Z9_ge_32_11iPfS_S_,(.L_x_304 - _Z9_ge_32_11iPfS_S_)
        .other          _Z9_ge_32_11iPfS_S_,@"STO_CUDA_ENTRY STV_DEFAULT"
_Z9_ge_32_11iPfS_S_:
.text._Z9_ge_32_11iPfS_S_:
        /* <DEDUP_REMOVED lines=14> */
.L_x_206:
[----:B0-----:R-:W-:-:S04]  /*00e0*/  IMAD.WIDE R2, R0, 0x4, R8 ;  /* 0x0000000400027825 */ /* 0x001fc800078e0208 */
[C---:B---3--:R-:W-:Y:S02]  /*00f0*/  IMAD.WIDE R4, R0.reuse, 0x4, R10 ;  /* 0x0000000400047825 */ /* 0x048fe400078e020a */
[----:B--2---:R-:W2:Y:S04]  /*0100*/  LDG.E R2, desc[UR6][R2.64] ;  /* 0x0000000602027981 */ /* 0x004ea8000c1e1900 */
[----:B------:R-:W2:Y:S01]  /*0110*/  LDG.E R5, desc[UR6][R4.64] ;  /* 0x0000000604057981 */ /* 0x000ea2000c1e1900 */
[----:B-1--4-:R-:W-:Y:S01]  /*0120*/  IMAD.WIDE R6, R0, 0x4, R12 ;  /* 0x0000000400067825 */ /* 0x012fe200078e020c */
[----:B------:R-:W-:-:S04]  /*0130*/  IADD3 R0, PT, PT, R15, R0, RZ ;  /* 0x000000000f007210 */ /* 0x000fc80007ffe0ff */
[----:B------:R-:W-:Y:S02]  /*0140*/  ISETP.GE.AND P0, PT, R0, UR5, PT ;  /* 0x0000000500007c0c */ /* 0x000fe4000bf06270 */
[----:B--2---:R-:W-:-:S05]  /*0150*/  FSET.BF.GE.AND R17, R2, R5, PT ;  /* 0x000000050211720a */ /* 0x004fca0003806000 */
[----:B------:R1:W-:Y:S06]  /*0160*/  STG.E desc[UR6][R6.64], R17 ;  /* 0x0000001106007986 */ /* 0x0003ec000c101906 */
[----:B------:R-:W-:Y:S05]  /*0170*/  @!P0 BRA `(.L_x_206) ;  /* 0xfffffffc00d88947 */ /* 0x000fea000383ffff */
[----:B------:R-:W-:Y:S05]  /*0180*/  EXIT ;  /* 0x000000000000794d */ /* 0x000fea0003800000 */
.L_x_207:
        /* <DEDUP_REMOVED lines=15> */
.L_x_304:


//--------------------- .text._Z9_gt_64_11iPdS_S_ --------------------------
	.section	.text._Z9_gt_64_11iPdS_S_,"ax",@progbits
	.align	128
        .global         _Z9_gt_64_11iPdS_S_
        .type           _Z9_gt_64_11iPdS_S_,@function
        .size           _Z9_gt_64_11iPdS_S_,(.L_x_305 - _Z9_gt_64_11iPdS_S_)
        .other          _Z9_gt_64_11iPdS_S_,@"STO_CUDA_ENTRY STV_DEFAULT"
_Z9_gt_64_11iPdS_S_:
.text._Z9_gt_64_11iPdS_S_:
        /* <DEDUP_REMOVED lines=14> */
.L_x_208:
[----:B0-----:R-:W-:-:S04]  /*00e0*/  IMAD.WIDE R2, R0, 0x8, R10 ;  /* 0x0000000800027825 */ /* 0x001fc800078e020a */
[C---:B---3--:R-:W-:Y:S02]  /*00f0*/  IMAD.WIDE R4, R0.reuse, 0x8, R12 ;  /* 0x0000000800047825 */ /* 0x048fe400078e020c */
[----:B--2---:R-:W2:Y:S04]  /*0100*/  LDG.E.64 R2, desc[UR6][R2.64] ;  /* 0x0000000602027981 */ /* 0x004ea8000c1e1b00 */
[----:B------:R-:W2:Y:S01]  /*0110*/  LDG.E.64 R4, desc[UR6][R4.64] ;  /* 0x0000000604047981 */ /* 0x000ea2000c1e1b00 */
[----:B-1--4-:R-:W-:Y:S01]  /*0120*/  IMAD.WIDE R6, R0, 0x8, R14 ;  /* 0x0000000800067825 */ /* 0x012fe200078e020e */
[----:B------:R-:W-:Y:S02]  /*0130*/  MOV R8, RZ ;  /* 0x000000ff00087202 */ /* 0x000fe40000000f00 */
[----:B------:R-:W-:Y:S01]  /*0140*/  IADD3 R0, PT, PT, R17, R0, RZ ;  /* 0x0000000011007210 */ /* 0x000fe20007ffe0ff */
[----:B--2---:R-:W-:-:S06]  /*0150*/  DSETP.GT.AND P0, PT, R2, R4, PT ;  /* 0x000000040200722a */ /* 0x004fcc0003f04000 */
[----:B------:R-:W-:Y:S02]  /*0160*/  FSEL R9, RZ, 1.875, !P0 ;  /* 0x3ff00000ff097808 */ /* 0x000fe40004000000 */
[----:B------:R-:W-:-:S03]  /*0170*/  ISETP.GE.AND P0, PT, R0, UR5, PT ;  /* 0x0000000500007c0c */ /* 0x000fc6000bf06270 */
[----:B------:R1:W-:Y:S10]  /*0180*/  STG.E.64 desc[UR6][R6.64], R8 ;  /* 0x0000000806007986 */ /* 0x0003f4000c101b06 */
[----:B------:R-:W-:Y:S05]  /*0190*/  @!P0 BRA `(.L_x_208) ;  /* 0xfffffffc00d08947 */ /* 0x000fea000383ffff */
[----:B------:R-:W-:Y:S05]  /*01a0*/  EXIT ;  /* 0x000000000000794d */ /* 0x000fea0003800000 */
.L_x_209:
        /* <DEDUP_REMOVED lines=13> */
.L_x_305:


//--------------------- .text._Z9_gt_32_11iPfS_S_ --------------------------
	.section	.text._Z9_gt_32_11iPfS_S_,"ax",@progbits
	.align	128
        .global         _Z9_gt_32_11iPfS_S_
        .type           _Z9_gt_32_11iPfS_S_,@function
        .size           _Z9_gt_32_11iPfS_S_,(.L_x_306 - _Z9_gt_32_11iPfS_S_)
        .other          _Z9_gt_32_11iPfS_S_,@"STO_CUDA_ENTRY STV_DEFAULT"
_Z9_gt_32_11iPfS_S_:
.text._Z9_gt_32_11iPfS_S_:
        /* <DEDUP_REMOVED lines=14> */
.L_x_210:
[----:B0-----:R-:W-:-:S04]  /*00e0*/  IMAD.WIDE R2, R0, 0x4, R8 ;  /* 0x0000000400027825 */ /* 0x001fc800078e0208 */
[C---:B---3--:R-:W-:Y:S02]  /*00f0*/  IMAD.WIDE R4, R0.reuse, 0x4, R10 ;  /* 0x0000000400047825 */ /* 0x048fe400078e020a */
[----:B--2---:R-:W2:Y:S04]  /*0100*/  LDG.E R2, desc[UR6][R2.64] ;  /* 0x0000000602027981 */ /* 0x004ea8000c1e1900 */
[----:B------:R-:W2:Y:S01]  /*0110*/  LDG.E R5, desc[UR6][R4.64] ;  /* 0x0000000604057981 */ /* 0x000ea2000c1e1900 */
[----:B-1--4-:R-:W-:Y:S01]  /*0120*/  IMAD.WIDE R6, R0, 0x4, R12 ;  /* 0x0000000400067825 */ /* 0x012fe200078e020c */
[----:B------:R-:W-:-:S04]  /*0130*/  IADD3 R0, PT, PT, R15, R0, RZ ;  /* 0x000000000f007210 */ /* 0x000fc80007ffe0ff */
[----:B------:R-:W-:Y:S02]  /*0140*/  ISETP.GE.AND P0, PT, R0, UR5, PT ;  /* 0x0000000500007c0c */ /* 0x000fe4000bf06270 */
[----:B--2---:R-:W-:-:S05]  /*0150*/  FSET.BF.GT.AND R17, R2, R5, PT ;  /* 0x000000050211720a */ /* 0x004fca0003804000 */
[----:B------:R1:W-:Y:S06]  /*0160*/  STG.E desc[UR6][R6.64], R17 ;  /* 0x0000001106007986 */ /* 0x0003ec000c101906 */
[----:B------:R-:W-:Y:S05]  /*0170*/  @!P0 BRA `(.L_x_210) ;  /* 0xfffffffc00d88947 */ /* 0x000fea000383ffff */
[----:B------:R-:W-:Y:S05]  /*0180*/  EXIT ;  /* 0x000000000000794d */ /* 0x000fea0003800000 */
.L_x_211:
        /* <DEDUP_REMOVED lines=15> */
.L_x_306:


//--------------------- .text._Z9_ne_64_11iPdS_S_ --------------------------
	.section	.text._Z9_ne_64_11iPdS_S_,"ax",@progbits
	.align	128
        .global         _Z9_ne_64_11iPdS_S_
        .type           _Z9_ne_64_11iPdS_S_,@function
        .size           _Z9_ne_64_11iPdS_S_,(.L_x_307 - _Z9_ne_64_11iPdS_S_)
        .other          _Z9_ne_64_11iPdS_S_,@"STO_CUDA_ENTRY STV_DEFAULT"
_Z9_ne_64_11iPdS_S_:
.text._Z9_ne_64_11iPdS_S_:
        /* <DEDUP_REMOVED lines=14> */
.L_x_212:
[----:B0-----:R-:W-:-:S04]  /*00e0*/  IMAD.WIDE R2, R0, 0x8, R10 ;  /* 0x0000000800027825 */ /* 0x001fc800078e020a */
[C---:B---3--:R-:W-:Y:S02]  /*00f0*/  IMAD.WIDE R4, R0.reuse, 0x8, R12 ;  /* 0x0000000800047825 */ /* 0x048fe400078e020c */
[----:B--2---:R-:W2:Y:S04]  /*0100*/  LDG.E.64 R2, desc[UR6][R2.64] ;  /* 0x0000000602027981 */ /* 0x004ea8000c1e1b00 */
[----:B------:R-:W2:Y:S01]  /*0110*/  LDG.E.64 R4, desc[UR6][R4.64] ;  /* 0x0000000604047981 */ /* 0x000ea2000c1e1b00 */
[----:B-1--4-:R-:W-:Y:S01]  /*0120*/  IMAD.WIDE R6, R0, 0x8, R14 ;  /* 0x0000000800067825 */ /* 0x012fe200078e020e */
[----:B------:R-:W-:Y:S02]  /*0130*/  MOV R8, RZ ;  /* 0x000000ff00087202 */ /* 0x000fe40000000f00 */
[----:B------:R-:W-:Y:S01]  /*0140*/  IADD3 R0, PT, PT, R17, R0, RZ ;  /* 0x0000000011007210 */ /* 0x000fe20007ffe0ff */
[----:B--2---:R-:W-:-:S06]  /*0150*/  DSETP.NEU.AND P0, PT, R2, R4, PT ;  /* 0x000000040200722a */ /* 0x004fcc0003f0d000 */
[----:B------:R-:W-:Y:S02]  /*0160*/  FSEL R9, RZ, 1.875, !P0 ;  /* 0x3ff00000ff097808 */ /* 0x000fe40004000000 */
[----:B------:R-:W-:-:S03]  /*0170*/  ISETP.GE.AND P0, PT, R0, UR5, PT ;  /* 0x0000000500007c0c */ /* 0x000fc6000bf06270 */
[----:B------:R1:W-:Y:S10]  /*0180*/  STG.E.64 desc[UR6][R6.64], R8 ;  /* 0x0000000806007986 */ /* 0x0003f4000c101b06 */
[----:B------:R-:W-:Y:S05]  /*0190*/  @!P0 BRA `(.L_x_212) ;  /* 0xfffffffc00d08947 */ /* 0x000fea000383ffff */
[----:B------:R-:W-:Y:S05]  /*01a0*/  EXIT ;  /* 0x000000000000794d */ /* 0x000fea0003800000 */
.L_x_213:
        /* <DEDUP_REMOVED lines=13> */
.L_x_307:


//--------------------- .text._Z9_ne_32_11iPfS_S_ --------------------------
	.section	.text._Z9_ne_32_11iPfS_S_,"ax",@progbits
	.align	128
        .global         _Z9_ne_32_11iPfS_S_
        .type           _Z9_ne_32_11iPfS_S_,@function
        .size           _Z9_ne_32_11iPfS_S_,(.L_x_308 - _Z9_ne_32_11iPfS_S_)
        .other          _Z9_ne_32_11iPfS_S_,@"STO_CUDA_ENTRY STV_DEFAULT"
_Z9_ne_32_11iPfS_S_:
.text._Z9_ne_32_11iPfS_S_:
        /* <DEDUP_REMOVED lines=14> */
.L_x_214:
[----:B0-----:R-:W-:-:S04]  /*00e0*/  IMAD.WIDE R2, R0, 0x4, R8 ;  /* 0x0000000400027825 */ /* 0x001fc800078e0208 */
[C---:B---3--:R-:W-:Y:S02]  /*00f0*/  IMAD.WIDE R4, R0.reuse, 0x4, R10 ;  /* 0x0000000400047825 */ /* 0x048fe400078e020a */
[----:B--2---:R-:W2:Y:S04]  /*0100*/  LDG.E R2, desc[UR6][R2.64] ;  /* 0x0000000602027981 */ /* 0x004ea8000c1e1900 */
[----:B------:R-:W2:Y:S01]  /*0110*/  LDG.E R5, desc[UR6][R4.64] ;  /* 0x0000000604057981 */ /* 0x000ea2000c1e1900 */
[----:B-1--4-:R-:W-:Y:S01]  /*0120*/  IMAD.WIDE R6, R0, 0x4, R12 ;  /* 0x0000000400067825 */ /* 0x012fe200078e020c */
[----:B------:R-:W-:-:S04]  /*0130*/  IADD3 R0, PT, PT, R15, R0, RZ ;  /* 0x000000000f007210 */ /* 0x000fc80007ffe0ff */
[----:B------:R-:W-:Y:S02]  /*0140*/  ISETP.GE.AND P0, PT, R0, UR5, PT ;  /* 0x0000000500007c0c */ /* 0x000fe4000bf06270 */
[----:B--2---:R-:W-:-:S05]  /*0150*/  FSET.BF.NEU.AND R17, R2, R5, PT ;  /* 0x000000050211720a */ /* 0x004fca000380d000 */
[----:B------:R1:W-:Y:S06]  /*0160*/  STG.E desc[UR6][R6.64], R17 ;  /* 0x0000001106007986 */ /* 0x0003ec000c101906 */
[----:B------:R-:W-:Y:S05]  /*0170*/  @!P0 BRA `(.L_x_214) ;  /* 0xfffffffc00d88947 */ /* 0x000fea000383ffff */
[----:B------:R-:W-:Y:S05]  /*0180*/  EXIT ;  /* 0x000000000000794d */ /* 0x000fea0003800000 */
.L_x_215:
        /* <DEDUP_REMOVED lines=15> */
.L_x_308:


//--------------------- .text._Z9_eq_64_11iPdS_S_ --------------------------
	.section	.text._Z9_eq_64_11iPdS_S_,"ax",@progbits
	.align	128
        .global         _Z9_eq_64_11iPdS_S_
        .type           _Z9_eq_64_11iPdS_S_,@function
        .size           _Z9_eq_64_11iPdS_S_,(.L_x_309 - _Z9_eq_64_11iPdS_S_)
        .other          _Z9_eq_64_11iPdS_S_,@"STO_CUDA_ENTRY STV_DEFAULT"
_Z9_eq_64_11iPdS_S_:
.text._Z9_eq_64_11iPdS_S_:
        /* <DEDUP_REMOVED lines=14> */
.L_x_216:
        /* <DEDUP_REMOVED lines=8> */
[----:B------:R-:W-:Y:S02]  /*0160*/  FSEL R9, RZ, 1.875, P0 ;  /* 0x3ff00000ff097808 */ /* 0x000fe40000000000 */
[----:B------:R-:W-:-:S03]  /*0170*/  ISETP.GE.AND P0, PT, R0, UR5, PT ;  /* 0x0000000500007c0c */ /* 0x000fc6000bf06270 */
[----:B------:R1:W-:Y:S10]  /*0180*/  STG.E.64 desc[UR6][R6.64], R8 ;  /* 0x0000000806007986 */ /* 0x0003f4000c101b06 */
[----:B------:R-:W-:Y:S05]  /*0190*/  @!P0 BRA `(.L_x_216) ;  /* 0xfffffffc00d08947 */ /* 0x000fea000383ffff */
[----:B------:R-:W-:Y:S05]  /*01a0*/  EXIT ;  /* 0x000000000000794d */ /* 0x000fea0003800000 */
.L_x_217:
        /* <DEDUP_REMOVED lines=13> */
.L_x_309:


//--------------------- .text._Z9_eq_32_11iPfS_S_ --------------------------
	.section	.text._Z9_eq_32_11iPfS_S_,"ax",@progbits
	.align	128
        .global         _Z9_eq_32_11iPfS_S_
        .type           _Z9_eq_32_11iPfS_S_,@function
        .size           _Z9_eq_32_11iPfS_S_,(.L_x_310 - _Z9_eq_32_11iPfS_S_)
        .other          _Z9_eq_32_11iPfS_S_,@"STO_CUDA_ENTRY STV_DEFAULT"
_Z9_eq_32_11iPfS_S_:
.text._Z9_eq_32_11iPfS_S_:
        /* <DEDUP_REMOVED lines=14> */
.L_x_218:
[----:B0-----:R-:W-:-:S04]  /*00e0*/  IMAD.WIDE R2, R0, 0x4, R8 ;  /* 0x0000000400027825 */ /* 0x001fc800078e0208 */
[C---:B---3--:R-:W-:Y:S02]  /*00f0*/  IMAD.WIDE R4, R0.reuse, 0x4, R10 ;  /* 0x0000000400047825 */ /* 0x048fe400078e020a */
[----:B--2---:R-:W2:Y:S04]  /*0100*/  LDG.E R2, desc[UR6][R2.64] ;  /* 0x0000000602027981 */ /* 0x004ea8000c1e1900 */
[----:B------:R-:W2:Y:S01]  /*0110*/  LDG.E R5, desc[UR6][R4.64] ;  /* 0x0000000604057981 */ /* 0x000ea2000c1e1900 */
[----:B-1--4-:R-:W-:Y:S01]  /*0120*/  IMAD.WIDE R6, R0, 0x4, R12 ;  /* 0x0000000400067825 */ /* 0x012fe200078e020c */
[----:B------:R-:W-:-:S04]  /*0130*/  IADD3 R0, PT, PT, R15, R0, RZ ;  /* 0x000000000f007210 */ /* 0x000fc80007ffe0ff */
[----:B------:R-:W-:Y:S02]  /*0140*/  ISETP.GE.AND P0, PT, R0, UR5, PT ;  /* 0x0000000500007c0c */ /* 0x000fe4000bf06270 */
[----:B--2---:R-:W-:-:S05]  /*0150*/  FSET.BF.EQ.AND R17, R2, R5, PT ;  /* 0x000000050211720a */ /* 0x004fca0003802000 */
[----:B------:R1:W-:Y:S06]  /*0160*/  STG.E desc[UR6][R6.64], R17 ;  /* 0x0000001106007986 */ /* 0x0003ec000c101906 */
[----:B------:R-:W-:Y:S05]  /*0170*/  @!P0 BRA `(.L_x_218) ;  /* 0xfffffffc00d88947 */ /* 0x000fea000383ffff */
[----:B------:R-:W-:Y:S05]  /*0180*/  EXIT ;  /* 0x000000000000794d */ /* 0x000fea0003800000 */
.L_x_219:
        /* <DEDUP_REMOVED lines=15> */
.L_x_310:


//--------------------- .text._Z10_min_64_11iPdS_S_ --------------------------
	.section	.text._Z10_min_64_11iPdS_S_,"ax",@progbits
	.align	128
        .global         _Z10_min_64_11iPdS_S_
        .type           _Z10_min_64_11iPdS_S_,@function
        .size           _Z10_min_64_11iPdS_S_,(.L_x_311 - _Z10_min_64_11iPdS_S_)
        .other          _Z10_min_64_11iPdS_S_,@"STO_CUDA_ENTRY STV_DEFAULT"
_Z10_min_64_11iPdS_S_:
.text._Z10_min_64_11iPdS_S_:
        /* <DEDUP_REMOVED lines=14> */
.L_x_220:
[----:B0-----:R-:W-:-:S04]  /*00e0*/  IMAD.WIDE R2, R0, 0x8, R10 ;  /* 0x0000000800027825 */ /* 0x001fc800078e020a */
[C---:B---3--:R-:W-:Y:S02]  /*00f0*/  IMAD.WIDE R4, R0.reuse, 0x8, R12 ;  /* 0x0000000800047825 */ /* 0x048fe400078e020c */
[----:B--2---:R-:W2:Y:S04]  /*0100*/  LDG.E.64 R2, desc[UR6][R2.64] ;  /* 0x0000000602027981 */ /* 0x004ea8000c1e1b00 */
[----:B------:R-:W2:Y:S01]  /*0110*/  LDG.E.64 R4, desc[UR6][R4.64] ;  /* 0x0000000604047981 */ /* 0x000ea2000c1e1b00 */
[----:B-1--4-:R-:W-:Y:S01]  /*0120*/  IMAD.WIDE R6, R0, 0x8, R14 ;  /* 0x0000000800067825 */ /* 0x012fe200078e020e */
[----:B------:R-:W-:Y:S01]  /*0130*/  IADD3 R0, PT, PT, R17, R0, RZ ;  /* 0x0000000011007210 */ /* 0x000fe20007ffe0ff */
[----:B--2---:R-:W-:-:S06]  /*0140*/  DSETP.GEU.AND P0, PT, R2, R4, PT ;  /* 0x000000040200722a */ /* 0x004fcc0003f0e000 */
[----:B------:R-:W-:Y:S02]  /*0150*/  FSEL R8, R2, R4, !P0 ;  /* 0x0000000402087208 */ /* 0x000fe40004000000 */
[----:B------:R-:W-:Y:S02]  /*0160*/  FSEL R9, R3, R5, !P0 ;  /* 0x0000000503097208 */ /* 0x000fe40004000000 */
[----:B------:R-:W-:-:S03]  /*0170*/  ISETP.GE.AND P0, PT, R0, UR5, PT ;  /* 0x0000000500007c0c */ /* 0x000fc6000bf06270 */
[----:B------:R1:W-:Y:S10]  /*0180*/  STG.E.64 desc[UR6][R6.64], R8 ;  /* 0x0000000806007986 */ /* 0x0003f4000c101b06 */
[----:B------:R-:W-:Y:S05]  /*0190*/  @!P0 BRA `(.L_x_220) ;  /* 0xfffffffc00d08947 */ /* 0x000fea000383ffff */
[----:B------:R-:W-:Y:S05]  /*01a0*/  EXIT ;  /* 0x000000000000794d */ /* 0x000fea0003800000 */
.L_x_221:
        /* <DEDUP_REMOVED lines=13> */
.L_x_311:


//--------------------- .text._Z10_min_32_11iPfS_S_ --------------------------
	.section	.text._Z10_min_32_11iPfS_S_,"ax",@progbits
	.align	128
        .global         _Z10_min_32_11iPfS_S_
        .type           _Z10_min_32_11iPfS_S_,@function
        .size           _Z10_min_32_11iPfS_S_,(.L_x_312 - _Z10_min_32_11iPfS_S_)
        .other          _Z10_min_32_11iPfS_S_,@"STO_CUDA_ENTRY STV_DEFAULT"
_Z10_min_32_11iPfS_S_:
.text._Z10_min_32_11iPfS_S_:
        /* <DEDUP_REMOVED lines=14> */
.L_x_222:
[----:B0-----:R-:W-:-:S04]  /*00e0*/  IMAD.WIDE R2, R0, 0x4, R8 ;  /* 0x0000000400027825 */ /* 0x001fc800078e0208 */
[C---:B---3--:R-:W-:Y:S02]  /*00f0*/  IMAD.WIDE R4, R0.reuse, 0x4, R10 ;  /* 0x0000000400047825 */ /* 0x048fe400078e020a */
[----:B--2---:R-:W2:Y:S04]  /*0100*/  LDG.E R2, desc[UR6][R2.64] ;  /* 0x0000000602027981 */ /* 0x004ea8000c1e1900 */
[----:B------:R-:W2:Y:S01]  /*0110*/  LDG.E R5, desc[UR6][R4.64] ;  /* 0x0000000604057981 */ /* 0x000ea2000c1e1900 */
[----:B-1--4-:R-:W-:Y:S01]  /*0120*/  IMAD.WIDE R6, R0, 0x4, R12 ;  /* 0x0000000400067825 */ /* 0x012fe200078e020c */
[----:B------:R-:W-:Y:S02]  /*0130*/  IADD3 R0, PT, PT, R15, R0, RZ ;  /* 0x000000000f007210 */ /* 0x000fe40007ffe0ff */
[----:B--2---:R-:W-:-:S04]  /*0140*/  FSETP.GEU.AND P0, PT, R2, R5, PT ;  /* 0x000000050200720b */ /* 0x004fc80003f0e000 */
[----:B------:R-:W-:Y:S02]  /*0150*/  FSEL R17, R2, R5, !P0 ;  /* 0x0000000502117208 */ /* 0x000fe40004000000 */
[----:B------:R-:W-:-:S03]  /*0160*/  ISETP.GE.AND P0, PT, R0, UR5, PT ;  /* 0x0000000500007c0c */ /* 0x000fc6000bf06270 */
[----:B------:R1:W-:Y:S10]  /*0170*/  STG.E desc[UR6][R6.64], R17 ;  /* 0x0000001106007986 */ /* 0x0003f4000c101906 */
[----:B------:R-:W-:Y:S05]  /*0180*/  @!P0 BRA `(.L_x_222) ;  /* 0xfffffffc00d48947 */ /* 0x000fea000383ffff */
[----:B------:R-:W-:Y:S05]  /*0190*/  EXIT ;  /* 0x000000000000794d */ /* 0x000fea0003800000 */
.L_x_223:
        /* <DEDUP_REMOVED lines=14> */
.L_x_312:


//--------------------- .text._Z10_max_64_11iPdS_S_ --------------------------
	.section	.text._Z10_max_64_11iPdS_S_,"ax",@progbits
	.align	128
        .global         _Z10_max_64_11iPdS_S_
        .type           _Z10_max_64_11iPdS_S_,@function
        .size           _Z10_max_64_11iPdS_S_,(.L_x_313 - _Z10_max_64_11iPdS_S_)
        .other          _Z10_max_64_11iPdS_S_,@"STO_CUDA_ENTRY STV_DEFAULT"
_Z10_max_64_11iPdS_S_:
.text._Z10_max_64_11iPdS_S_:
        /* <DEDUP_REMOVED lines=14> */
.L_x_224:
[----:B0-----:R-:W-:-:S04]  /*00e0*/  IMAD.WIDE R2, R0, 0x8, R10 ;  /* 0x0000000800027825 */ /* 0x001fc800078e020a */
[C---:B---3--:R-:W-:Y:S02]  /*00f0*/  IMAD.WIDE R4, R0.reuse, 0x8, R12 ;  /* 0x0000000800047825 */ /* 0x048fe400078e020c */
[----:B--2---:R-:W2:Y:S04]  /*0100*/  LDG.E.64 R2, desc[UR6][R2.64] ;  /* 0x0000000602027981 */ /* 0x004ea8000c1e1b00 */
[----:B------:R-:W2:Y:S01]  /*0110*/  LDG.E.64 R4, desc[UR6][R4.64] ;  /* 0x0000000604047981 */ /* 0x000ea2000c1e1b00 */
[----:B-1--4-:R-:W-:Y:S01]  /*0120*/  IMAD.WIDE R6, R0, 0x8, R14 ;  /* 0x0000000800067825 */ /* 0x012fe200078e020e */
[----:B------:R-:W-:Y:S01]  /*0130*/  IADD3 R0, PT, PT, R17, R0, RZ ;  /* 0x0000000011007210 */ /* 0x000fe20007ffe0ff */
[----:B--2---:R-:W-:-:S06]  /*0140*/  DSETP.GT.AND P0, PT, R2, R4, PT ;  /* 0x000000040200722a */ /* 0x004fcc0003f04000 */
[----:B------:R-:W-:Y:S02]  /*0150*/  FSEL R8, R2, R4, P0 ;  /* 0x0000000402087208 */ /* 0x000fe40000000000 */
[----:B------:R-:W-:Y:S02]  /*0160*/  FSEL R9, R3, R5, P0 ;  /* 0x0000000503097208 */ /* 0x000fe40000000000 */
[----:B------:R-:W-:-:S03]  /*0170*/  ISETP.GE.AND P0, PT, R0, UR5, PT ;  /* 0x0000000500007c0c */ /* 0x000fc6000bf06270 */
[----:B------:R1:W-:Y:S10]  /*0180*/  STG.E.64 desc[UR6][R6.64], R8 ;  /* 0x0000000806007986 */ /* 0x0003f4000c101b06 */
[----:B------:R-:W-:Y:S05]  /*0190*/  @!P0 BRA `(.L_x_224) ;  /* 0xfffffffc00d08947 */ /* 0x000fea000383ffff */
[----:B------:R-:W-:Y:S05]  /*01a0*/  EXIT ;  /* 0x000000000000794d */ /* 0x000fea0003800000 */
.L_x_225:
        /* <DEDUP_REMOVED lines=13> */
.L_x_313:


//--------------------- .text._Z10_max_32_11iPfS_S_ --------------------------
	.section	.text._Z10_max_32_11iPfS_S_,"ax",@progbits
	.align	128
        .global         _Z10_max_32_11iPfS_S_
        .type           _Z10_max_32_11iPfS_S_,@function
        .size           _Z10_max_32_11iPfS_S_,(.L_x_314 - _Z10_max_32_11iPfS_S_)
        .other          _Z10_max_32_11iPfS_S_,@"STO_CUDA_ENTRY STV_DEFAULT"
_Z10_max_32_11iPfS_S_:
.text._Z10_max_32_11iPfS_S_:
        /* <DEDUP_REMOVED lines=14> */
.L_x_226:
[----:B0-----:R-:W-:-:S04]  /*00e0*/  IMAD.WIDE R2, R0, 0x4, R8 ;  /* 0x0000000400027825 */ /* 0x001fc800078e0208 */
[C---:B---3--:R-:W-:Y:S02]  /*00f0*/  IMAD.WIDE R4, R0.reuse, 0x4, R10 ;  /* 0x0000000400047825 */ /* 0x048fe400078e020a */
[----:B--2---:R-:W2:Y:S04]  /*0100*/  LDG.E R2, desc[UR6][R2.64] ;  /* 0x0000000602027981 */ /* 0x004ea8000c1e1900 */
[----:B------:R-:W2:Y:S01]  /*0110*/  LDG.E R5, desc[UR6][R4.64] ;  /* 0x0000000604057981 */ /* 0x000ea2000c1e1900 */
[----:B-1--4-:R-:W-:Y:S01]  /*0120*/  IMAD.WIDE R6, R0, 0x4, R12 ;  /* 0x0000000400067825 */ /* 0x012fe200078e020c */
[----:B------:R-:W-:Y:S02]  /*0130*/  IADD3 R0, PT, PT, R15, R0, RZ ;  /* 0x000000000f007210 */ /* 0x000fe40007ffe0ff */
[----:B--2---:R-:W-:-:S04]  /*0140*/  FSETP.GT.AND P0, PT, R2, R5, PT ;  /* 0x000000050200720b */ /* 0x004fc80003f04000 */
[----:B------:R-:W-:Y:S02]  /*0150*/  FSEL R17, R2, R5, P0 ;  /* 0x0000000502117208 */ /* 0x000fe40000000000 */
[----:B------:R-:W-:-:S03]  /*0160*/  ISETP.GE.AND P0, PT, R0, UR5, PT ;  /* 0x0000000500007c0c */ /* 0x000fc6000bf06270 */
[----:B------:R1:W-:Y:S10]  /*0170*/  STG.E desc[UR6][R6.64], R17 ;  /* 0x0000001106007986 */ /* 0x0003f4000c101906 */
[----:B------:R-:W-:Y:S05]  /*0180*/  @!P0 BRA `(.L_x_226) ;  /* 0xfffffffc00d48947 */ /* 0x000fea000383ffff */
[----:B------:R-:W-:Y:S05]  /*0190*/  EXIT ;  /* 0x000000000000794d */ /* 0x000fea0003800000 */
.L_x_227:
        /* <DEDUP_REMOVED lines=14> */
.L_x_314:


//--------------------- .text._Z10_pow_64_11iPdS_S_ --------------------------
	.section	.text._Z10_pow_64_11iPdS_S_,"ax",@progbits
	.align	128
        .global         _Z10_pow_64_11iPdS_S_
        .type           _Z10_pow_64_11iPdS_S_,@function
        .size           _Z10_pow_64_11iPdS_S_,(.L_x_284 - _Z10_pow_64_11iPdS_S_)
        .other          _Z10_pow_64_11iPdS_S_,@"STO_CUDA_ENTRY STV_DEFAULT"
_Z10_pow_64_11iPdS_S_:
.text._Z10_pow_64_11iPdS_S_:
        /* <DEDUP_REMOVED lines=15> */
.L_x_234:
[----:B-1-3--:R-:W-:-:S06]  /*00f0*/  IMAD.WIDE R6, R2, 0x8, R10 ;  /* 0x0000000802067825 */ /* 0x00afcc00078e020a */
[----:B--2---:R-:W2:Y:S01]  /*0100*/  LDG.E.64 R6, desc[UR6][R6.64] ;  /* 0x0000000606067981 */ /* 0x004ea2000c1e1b00 */
[----:B0-----:R-:W-:-:S06]  /*0110*/  IMAD.WIDE R4, R2, 0x8, R12 ;  /* 0x0000000802047825 */ /* 0x001fcc00078e020c */
        /* <DEDUP_REMOVED lines=23> */
[----:B------:R-:W-:Y:S05]  /*0290*/  CALL.REL.NOINC `($_Z10_pow_64_11iPdS_S_$__internal_accurate_pow) ;  /* 0x0000000000dc7944 */ /* 0x000fea0003c00000 */
[----:B------:R-:W-:Y:S05]  /*02a0*/  BSYNC.RECONVERGENT B1 ;  /* 0x0000000000017941 */ /* 0x000fea0003800200 */
.L_x_230:
        /* <DEDUP_REMOVED lines=12> */
.L_x_229:
[----:B------:R-:W-:Y:S05]  /*0370*/  BSYNC.RECONVERGENT B0 ;  /* 0x0000000000007941 */ /* 0x000fea0003800200 */
.L_x_228:
        /* <DEDUP_REMOVED lines=19> */
.L_x_233:
        /* <DEDUP_REMOVED lines=11> */
.L_x_232:
[----:B------:R-:W-:Y:S05]  /*0560*/  BSYNC.RECONVERGENT B0 ;  /* 0x0000000000007941 */ /* 0x000fea0003800200 */
.L_x_231:
        /* <DEDUP_REMOVED lines=10> */
        .type           $_Z10_pow_64_11iPdS_S_$__internal_accurate_pow,@function
        .size           $_Z10_pow_64_11iPdS_S_$__internal_accurate_pow,(.L_x_284 - $_Z10_pow_64_11iPdS_S_$__internal_accurate_pow)
$_Z10_pow_64_11iPdS_S_$__internal_accurate_pow:
        /* <DEDUP_REMOVED lines=168> */
.L_x_235:
[----:B------:R-:W-:Y:S02]  /*1090*/  DFMA R20, R20, R14, R14 ;  /* 0x0000000e1414722b */ /* 0x000fe4000000000e */
[----:B------:R-:W-:-:S08]  /*10a0*/  DSETP.NEU.AND P0, PT, |R14|, +INF , PT ;  /* 0x7ff000000e00742a */ /* 0x000fd00003f0d200 */
[----:B------:R-:W-:Y:S01]  /*10b0*/  FSEL R19, R14, R20, !P0 ;  /* 0x000000140e137208 */ /* 0x000fe20004000000 */
[----:B------:R-:W-:Y:S01]  /*10c0*/  IMAD.MOV.U32 R14, RZ, RZ, R0 ;  /* 0x000000ffff0e7224 */ /* 0x000fe200078e0000 */
[----:B------:R-:W-:Y:S01]  /*10d0*/  FSEL R20, R15, R21, !P0 ;  /* 0x000000150f147208 */ /* 0x000fe20004000000 */
[----:B------:R-:W-:-:S04]  /*10e0*/  IMAD.MOV.U32 R15, RZ, RZ, 0x0 ;  /* 0x00000000ff0f7424 */ /* 0x000fc800078e00ff */
[----:B------:R-:W-:Y:S05]  /*10f0*/  RET.REL.NODEC R14 `(_Z10_pow_64_11iPdS_S_) ;  /* 0xffffffec0ec07950 */ /* 0x000fea0003c3ffff */
.L_x_236:
        /* <DEDUP_REMOVED lines=16> */
.L_x_284:


//--------------------- .text._Z10_pow_32_11iPfS_S_ --------------------------
	.section	.text._Z10_pow_32_11iPfS_S_,"ax",@progbits
	.align	128
        .global         _Z10_pow_32_11iPfS_S_
        .type           _Z10_pow_32_11iPfS_S_,@function
        .size           _Z10_pow_32_11iPfS_S_,(.L_x_316 - _Z10_pow_32_11iPfS_S_)
        .other          _Z10_pow_32_11iPfS_S_,@"STO_CUDA_ENTRY STV_DEFAULT"
_Z10_pow_32_11iPfS_S_:
.text._Z10_pow_32_11iPfS_S_:
        /* <DEDUP_REMOVED lines=15> */
.L_x_239:
[----:B01----:R-:W-:-:S05]  /*00f0*/  IMAD.WIDE R12, R9, 0x4, R2 ;  /* 0x00000004090c7825 */ /* 0x003fca00078e0202 */
[----:B--2---:R-:W2:Y:S01]  /*0100*/  LDG.E R8, desc[UR6][R12.64] ;  /* 0x000000060c087981 */ /* 0x004ea2000c1e1900 */
[----:B---3--:R-:W-:-:S06]  /*0110*/  IMAD.WIDE R10, R9, 0x4, R4 ;  /* 0x00000004090a7825 */ /* 0x008fcc00078e0204 */
        /* <DEDUP_REMOVED lines=94> */
.L_x_238:
[----:B------:R-:W-:Y:S05]  /*0700*/  BSYNC.RECONVERGENT B0 ;  /* 0x0000000000007941 */ /* 0x000fea0003800200 */
.L_x_237:
[----:B------:R-:W-:-:S05]  /*0710*/  IMAD.WIDE R10, R19, 0x4, R6 ;  /* 0x00000004130a7825 */ /* 0x000fca00078e0206 */
[----:B------:R1:W-:Y:S01]  /*0720*/  STG.E desc[UR6][R10.64], R13 ;  /* 0x0000000d0a007986 */ /* 0x0003e2000c101906 */
[----:B------:R-:W-:Y:S05]  /*0730*/  @!P1 BRA `(.L_x_239) ;  /* 0xfffffff8006c9947 */ /* 0x000fea000383ffff */
[----:B------:R-:W-:Y:S05]  /*0740*/  EXIT ;  /* 0x000000000000794d */ /* 0x000fea0003800000 */
.L_x_240:
        /* <DEDUP_REMOVED lines=11> */
.L_x_316:


//--------------------- .text._Z10_div_64_11iPdS_S_ --------------------------
	.section	.text._Z10_div_64_11iPdS_S_,"ax",@progbits
	.align	128
        .global         _Z10_div_64_11iPdS_S_
        .type           _Z10_div_64_11iPdS_S_,@function
        .size           _Z10_div_64_11iPdS_S_,(.L_x_285 - _Z10_div_64_11iPdS_S_)
        .other          _Z10_div_64_11iPdS_S_,@"STO_CUDA_ENTRY STV_DEFAULT"
_Z10_div_64_11iPdS_S_:
.text._Z10_div_64_11iPdS_S_:
        /* <DEDUP_REMOVED lines=15> */
.L_x_243:
[----:B---3--:R-:W-:-:S06]  /*00f0*/  IMAD.WIDE R28, R2, 0x8, R14 ;  /* 0x00000008021c7825 */ /* 0x008fcc00078e020e */
[----:B--2---:R-:W2:Y:S01]  /*0100*/  LDG.E.64 R28, desc[UR6][R28.64] ;  /* 0x000000061c1c7981 */ /* 0x004ea2000c1e1b00 */
[----:B0-----:R-:W-:-:S06]  /*0110*/  IMAD.WIDE R20, R2, 0x8, R16 ;  /* 0x0000000802147825 */ /* 0x001fcc00078e0210 */
[----:B------:R-:W3:Y:S01]  /*0120*/  LDG.E.64 R20, desc[UR6][R20.64] ;  /* 0x0000000614147981 */ /* 0x000ee2000c1e1b00 */
[----:B-1----:R-:W-:Y:S01]  /*0130*/  IMAD.MOV.U32 R4, RZ, RZ, 0x1 ;  /* 0x00000001ff047424 */ /* 0x002fe200078e00ff */
[----:B------:R-:W-:Y:S01]  /*0140*/  BSSY.RECONVERGENT B0, `(.L_x_241) ;  /* 0x0000015000007945 */ /* 0x000fe20003800200 */
[----:B--2---:R-:W0:Y:S01]  /*0150*/  MUFU.RCP64H R5, R29 ;  /* 0x0000001d00057308 */ /* 0x004e220000001800 */
[----:B---3--:R-:W-:-:S03]  /*0160*/  FSETP.GEU.AND P2, PT, |R21|, 6.5827683646048100446e-37, PT ;  /* 0x036000001500780b */ /* 0x008fc60003f4e200 */
[----:B0-----:R-:W-:-:S08]  /*0170*/  DFMA R6, -R28, R4, 1 ;  /* 0x3ff000001c06742b */ /* 0x001fd00000000104 */
[----:B------:R-:W-:-:S08]  /*0180*/  DFMA R6, R6, R6, R6 ;  /* 0x000000060606722b */ /* 0x000fd00000000006 */
[----:B------:R-:W-:-:S08]  /*0190*/  DFMA R6, R4, R6, R4 ;  /* 0x000000060406722b */ /* 0x000fd00000000004 */
[----:B------:R-:W-:-:S08]  /*01a0*/  DFMA R4, -R28, R6, 1 ;  /* 0x3ff000001c04742b */ /* 0x000fd00000000106 */
[----:B------:R-:W-:-:S08]  /*01b0*/  DFMA R4, R6, R4, R6 ;  /* 0x000000040604722b */ /* 0x000fd00000000006 */
[----:B------:R-:W-:-:S08]  /*01c0*/  DMUL R6, R20, R4 ;  /* 0x0000000414067228 */ /* 0x000fd00000000000 */
[----:B------:R-:W-:-:S08]  /*01d0*/  DFMA R8, -R28, R6, R20 ;  /* 0x000000061c08722b */ /* 0x000fd00000000114 */
[----:B------:R-:W-:Y:S01]  /*01e0*/  DFMA R6, R4, R8, R6 ;  /* 0x000000080406722b */ /* 0x000fe20000000006 */
[--C-:B------:R-:W-:Y:S02]  /*01f0*/  IMAD.MOV.U32 R4, RZ, RZ, R2.reuse ;  /* 0x000000ffff047224 */ /* 0x100fe400078e0002 */
[----:B------:R-:W-:-:S05]  /*0200*/  IMAD.IADD R2, R3, 0x1, R2 ;  /* 0x0000000103027824 */ /* 0x000fca00078e0202 */
[----:B----4-:R-:W-:Y:S02]  /*0210*/  ISETP.GE.AND P1, PT, R2, UR5, PT ;  /* 0x0000000502007c0c */ /* 0x010fe4000bf26270 */
[----:B------:R-:W-:-:S05]  /*0220*/  FFMA R0, RZ, R29, R7 ;  /* 0x0000001dff007223 */ /* 0x000fca0000000007 */
[----:B------:R-:W-:-:S13]  /*0230*/  FSETP.GT.AND P0, PT, |R0|, 1.469367938527859385e-39, PT ;  /* 0x001000000000780b */ /* 0x000fda0003f04200 */
[----:B------:R-:W-:Y:S05]  /*0240*/  @P0 BRA P2, `(.L_x_242) ;  /* 0x0000000000100947 */ /* 0x000fea0001000000 */
[----:B------:R-:W-:-:S07]  /*0250*/  MOV R0, 0x270 ;  /* 0x0000027000007802 */ /* 0x000fce0000000f00 */
[----:B------:R-:W-:Y:S05]  /*0260*/  CALL.REL.NOINC `($__internal_6_$__cuda_sm20_div_rn_f64_full) ;  /* 0x00000000001c7944 */ /* 0x000fea0003c00000 */
[----:B------:R-:W-:Y:S02]  /*0270*/  IMAD.MOV.U32 R6, RZ, RZ, R20 ;  /* 0x000000ffff067224 */ /* 0x000fe400078e0014 */
[----:B------:R-:W-:-:S07]  /*0280*/  IMAD.MOV.U32 R7, RZ, RZ, R21 ;  /* 0x000000ffff077224 */ /* 0x000fce00078e0015 */
.L_x_242:
[----:B------:R-:W-:Y:S05]  /*0290*/  BSYNC.RECONVERGENT B0 ;  /* 0x0000000000007941 */ /* 0x000fea0003800200 */
.L_x_241:
[----:B------:R-:W-:-:S05]  /*02a0*/  IMAD.WIDE R4, R4, 0x8, R12 ;  /* 0x0000000804047825 */ /* 0x000fca00078e020c */
[----:B------:R1:W-:Y:S01]  /*02b0*/  STG.E.64 desc[UR6][R4.64], R6 ;  /* 0x0000000604007986 */ /* 0x0003e2000c101b06 */
[----:B------:R-:W-:Y:S05]  /*02c0*/  @!P1 BRA `(.L_x_243) ;  /* 0xfffffffc00889947 */ /* 0x000fea000383ffff */
[----:B------:R-:W-:Y:S05]  /*02d0*/  EXIT ;  /* 0x000000000000794d */ /* 0x000fea0003800000 */
        .weak           $__internal_6_$__cuda_sm20_div_rn_f64_full
        .type           $__internal_6_$__cuda_sm20_div_rn_f64_full,@function
        .size           $__internal_6_$__cuda_sm20_div_rn_f64_full,(.L_x_285 - $__internal_6_$__cuda_sm20_div_rn_f64_full)
$__internal_6_$__cuda_sm20_div_rn_f64_full:
[C---:B------:R-:W-:Y:S01]  /*02e0*/  FSETP.GEU.AND P0, PT, |R29|.reuse, 1.469367938527859385e-39, PT ;  /* 0x001000001d00780b */ /* 0x040fe20003f0e200 */
[--C-:B------:R-:W-:Y:S01]  /*02f0*/  IMAD.MOV.U32 R8, RZ, RZ, R28.reuse ;  /* 0x000000ffff087224 */ /* 0x100fe200078e001c */
[C---:B------:R-:W-:Y:S01]  /*0300*/  LOP3.LUT R10, R29.reuse, 0x800fffff, RZ, 0xc0, !PT ;  /* 0x800fffff1d0a7812 */ /* 0x040fe200078ec0ff */
[----:B------:R-:W-:Y:S01]  /*0310*/  IMAD.MOV.U32 R9, RZ, RZ, R29 ;  /* 0x000000ffff097224 */ /* 0x000fe200078e001d */
[----:B------:R-:W-:Y:S01]  /*0320*/  BSSY.RECONVERGENT B1, `(.L_x_244) ;  /* 0x0000057000017945 */ /* 0x000fe20003800200 */
[----:B------:R-:W-:Y:S01]  /*0330*/  IMAD.MOV.U32 R7, RZ, RZ, R21 ;  /* 0x000000ffff077224 */ /* 0x000fe200078e0015 */
[----:B------:R-:W-:Y:S01]  /*0340*/  LOP3.LUT R11, R10, 0x3ff00000, RZ, 0xfc, !PT ;  /* 0x3ff000000a0b7812 */ /* 0x000fe200078efcff */
[----:B------:R-:W-:Y:S01]  /*0350*/  IMAD.MOV.U32 R10, RZ, RZ, R28 ;  /* 0x000000ffff0a7224 */ /* 0x000fe200078e001c */
[----:B------:R-:W-:Y:S01]  /*0360*/  LOP3.LUT R28, R29, 0x7ff00000, RZ, 0xc0, !PT ;  /* 0x7ff000001d1c7812 */ /* 0x000fe200078ec0ff */
[----:B------:R-:W-:Y:S01]  /*0370*/  IMAD.MOV.U32 R18, RZ, RZ, 0x1 ;  /* 0x00000001ff127424 */ /* 0x000fe200078e00ff */
[C---:B------:R-:W-:Y:S01]  /*0380*/  FSETP.GEU.AND P3, PT, |R7|.reuse, 1.469367938527859385e-39, PT ;  /* 0x001000000700780b */ /* 0x040fe20003f6e200 */
[----:B------:R-:W-:Y:S01]  /*0390*/  IMAD.MOV.U32 R6, RZ, RZ, R20 ;  /* 0x000000ffff067224 */ /* 0x000fe200078e0014 */
[----:B------:R-:W-:Y:S01]  /*03a0*/  LOP3.LUT R5, R7, 0x7ff00000, RZ, 0xc0, !PT ;  /* 0x7ff0000007057812 */ /* 0x000fe200078ec0ff */
[----:B------:R-:W-:Y:S01]  /*03b0*/  @!P0 DMUL R10, R8, 8.98846567431157953865e+307 ;  /* 0x7fe00000080a8828 */ /* 0x000fe20000000000 */
[----:B------:R-:W-:-:S02]  /*03c0*/  IMAD.MOV.U32 R26, RZ, RZ, 0x1ca00000 ;  /* 0x1ca00000ff1a7424 */ /* 0x000fc400078e00ff */
[----:B------:R-:W-:-:S03]  /*03d0*/  ISETP.GE.U32.AND P2, PT, R5, R28, PT ;  /* 0x0000001c0500720c */ /* 0x000fc60003f46070 */
[----:B------:R-:W0:Y:S04]  /*03e0*/  MUFU.RCP64H R19, R11 ;  /* 0x0000000b00137308 */ /* 0x000e280000001800 */
[----:B------:R-:W-:Y:S02]  /*03f0*/  @!P3 LOP3.LUT R20, R9, 0x7ff00000, RZ, 0xc0, !PT ;  /* 0x7ff000000914b812 */ /* 0x000fe400078ec0ff */
[----:B------:R-:W-:Y:S02]  /*0400*/  @!P0 LOP3.LUT R28, R11, 0x7ff00000, RZ, 0xc0, !PT ;  /* 0x7ff000000b1c8812 */ /* 0x000fe400078ec0ff */
[----:B------:R-:W-:-:S04]  /*0410*/  @!P3 ISETP.GE.U32.AND P4, PT, R5, R20, PT ;  /* 0x000000140500b20c */ /* 0x000fc80003f86070 */
[----:B------:R-:W-:-:S04]  /*0420*/  @!P3 SEL R21, R26, 0x63400000, !P4 ;  /* 0x634000001a15b807 */ /* 0x000fc80006000000 */
[----:B------:R-:W-:Y:S01]  /*0430*/  @!P3 LOP3.LUT R24, R21, 0x80000000, R7, 0xf8, !PT ;  /* 0x800000001518b812 */ /* 0x000fe200078ef807 */
[----:B0-----:R-:W-:-:S03]  /*0440*/  DFMA R22, R18, -R10, 1 ;  /* 0x3ff000001216742b */ /* 0x001fc6000000080a */
[----:B------:R-:W-:Y:S01]  /*0450*/  @!P3 LOP3.LUT R25, R24, 0x100000, RZ, 0xfc, !PT ;  /* 0x001000001819b812 */ /* 0x000fe200078efcff */
[----:B------:R-:W-:-:S04]  /*0460*/  @!P3 IMAD.MOV.U32 R24, RZ, RZ, RZ ;  /* 0x000000ffff18b224 */ /* 0x000fc800078e00ff */
[----:B------:R-:W-:-:S08]  /*0470*/  DFMA R22, R22, R22, R22 ;  /* 0x000000161616722b */ /* 0x000fd00000000016 */
[----:B------:R-:W-:Y:S01]  /*0480*/  DFMA R22, R18, R22, R18 ;  /* 0x000000161216722b */ /* 0x000fe20000000012 */
[----:B------:R-:W-:Y:S01]  /*0490*/  SEL R19, R26, 0x63400000, !P2 ;  /* 0x634000001a137807 */ /* 0x000fe20005000000 */
[----:B------:R-:W-:-:S03]  /*04a0*/  IMAD.MOV.U32 R18, RZ, RZ, R6 ;  /* 0x000000ffff127224 */ /* 0x000fc600078e0006 */
[----:B------:R-:W-:-:S03]  /*04b0*/  LOP3.LUT R19, R19, 0x800fffff, R7, 0xf8, !PT ;  /* 0x800fffff13137812 */ /* 0x000fc600078ef807 */
[----:B------:R-:W-:-:S03]  /*04c0*/  DFMA R20, R22, -R10, 1 ;  /* 0x3ff000001614742b */ /* 0x000fc6000000080a */
[----:B------:R-:W-:-:S05]  /*04d0*/  @!P3 DFMA R18, R18, 2, -R24 ;  /* 0x400000001212b82b */ /* 0x000fca0000000818 */
[----:B------:R-:W-:-:S08]  /*04e0*/  DFMA R20, R22, R20, R22 ;  /* 0x000000141614722b */ /* 0x000fd00000000016 */
[----:B------:R-:W-:-:S08]  /*04f0*/  DMUL R22, R20, R18 ;  /* 0x0000001214167228 */ /* 0x000fd00000000000 */
[----:B------:R-:W-:-:S08]  /*0500*/  DFMA R24, R22, -R10, R18 ;  /* 0x8000000a1618722b */ /* 0x000fd00000000012 */
[----:B------:R-:W-:Y:S01]  /*0510*/  DFMA R24, R20, R24, R22 ;  /* 0x000000181418722b */ /* 0x000fe20000000016 */
[----:B------:R-:W-:Y:S01]  /*0520*/  IMAD.MOV.U32 R23, RZ, RZ, R5 ;  /* 0x000000ffff177224 */ /* 0x000fe200078e0005 */
[----:B------:R-:W-:-:S05]  /*0530*/  @!P3 LOP3.LUT R23, R19, 0x7ff00000, RZ, 0xc0, !PT ;  /* 0x7ff000001317b812 */ /* 0x000fca00078ec0ff */
[----:B------:R-:W-:-:S05]  /*0540*/  VIADD R20, R23, 0xffffffff ;  /* 0xffffffff17147836 */ /* 0x000fca0000000000 */
[----:B------:R-:W-:Y:S01]  /*0550*/  ISETP.GT.U32.AND P0, PT, R20, 0x7feffffe, PT ;  /* 0x7feffffe1400780c */ /* 0x000fe20003f04070 */
[----:B------:R-:W-:-:S05]  /*0560*/  VIADD R20, R28, 0xffffffff ;  /* 0xffffffff1c147836 */ /* 0x000fca0000000000 */
[----:B------:R-:W-:-:S13]  /*0570*/  ISETP.GT.U32.OR P0, PT, R20, 0x7feffffe, P0 ;  /* 0x7feffffe1400780c */ /* 0x000fda0000704470 */
[----:B------:R-:W-:Y:S05]  /*0580*/  @P0 BRA `(.L_x_245) ;  /* 0x00000000006c0947 */ /* 0x000fea0003800000 */
[----:B------:R-:W-:-:S04]  /*0590*/  LOP3.LUT R20, R9, 0x7ff00000, RZ, 0xc0, !PT ;  /* 0x7ff0000009147812 */ /* 0x000fc800078ec0ff */
[CC--:B------:R-:W-:Y:S02]  /*05a0*/  VIADDMNMX R6, R5.reuse, -R20.reuse, 0xb9600000, !PT ;  /* 0xb960000005067446 */ /* 0x0c0fe40007800914 */
[----:B------:R-:W-:Y:S02]  /*05b0*/  ISETP.GE.U32.AND P0, PT, R5, R20, PT ;  /* 0x000000140500720c */ /* 0x000fe40003f06070 */
[----:B------:R-:W-:Y:S01]  /*05c0*/  VIMNMX R5, PT, PT, R6, 0x46a00000, PT ;  /* 0x46a0000006057848 */ /* 0x000fe20003fe0100 */
[----:B------:R-:W-:Y:S01]  /*05d0*/  IMAD.MOV.U32 R6, RZ, RZ, RZ ;  /* 0x000000ffff067224 */ /* 0x000fe200078e00ff */
[----:B------:R-:W-:-:S05]  /*05e0*/  SEL R26, R26, 0x63400000, !P0 ;  /* 0x634000001a1a7807 */ /* 0x000fca0004000000 */
[----:B------:R-:W-:-:S04]  /*05f0*/  IMAD.IADD R5, R5, 0x1, -R26 ;  /* 0x0000000105057824 */ /* 0x000fc800078e0a1a */
        /* <DEDUP_REMOVED lines=11> */
[----:B------:R-:W-:Y:S01]  /*06b0*/  DMUL.RP R8, R24, R8 ;  /* 0x0000000818087228 */ /* 0x000fe20000008000 */
[----:B------:R-:W-:Y:S01]  /*06c0*/  IMAD.MOV.U32 R6, RZ, RZ, RZ ;  /* 0x000000ffff067224 */ /* 0x000fe200078e00ff */
[----:B------:R-:W-:-:S05]  /*06d0*/  IADD3 R5, PT, PT, -R5, -0x43300000, RZ ;  /* 0xbcd0000005057810 */ /* 0x000fca0007ffe1ff */
[----:B------:R-:W-:-:S03]  /*06e0*/  DFMA R6, R20, -R6, R24 ;  /* 0x800000061406722b */ /* 0x000fc60000000018 */
[----:B------:R-:W-:-:S07]  /*06f0*/  LOP3.LUT R19, R9, R19, RZ, 0x3c, !PT ;  /* 0x0000001309137212 */ /* 0x000fce00078e3cff */
[----:B------:R-:W-:-:S04]  /*0700*/  FSETP.NEU.AND P0, PT, |R7|, R5, PT ;  /* 0x000000050700720b */ /* 0x000fc80003f0d200 */
[----:B------:R-:W-:Y:S02]  /*0710*/  FSEL R20, R8, R20, !P0 ;  /* 0x0000001408147208 */ /* 0x000fe40004000000 */
[----:B------:R-:W-:Y:S01]  /*0720*/  FSEL R21, R19, R21, !P0 ;  /* 0x0000001513157208 */ /* 0x000fe20004000000 */
[----:B------:R-:W-:Y:S06]  /*0730*/  BRA `(.L_x_246) ;  /* 0x0000000000547947 */ /* 0x000fec0003800000 */
.L_x_245:
[----:B------:R-:W-:-:S14]  /*0740*/  DSETP.NAN.AND P0, PT, R6, R6, PT ;  /* 0x000000060600722a */ /* 0x000fdc0003f08000 */
[----:B------:R-:W-:Y:S05]  /*0750*/  @P0 BRA `(.L_x_247) ;  /* 0x0000000000440947 */ /* 0x000fea0003800000 */
[----:B------:R-:W-:-:S14]  /*0760*/  DSETP.NAN.AND P0, PT, R8, R8, PT ;  /* 0x000000080800722a */ /* 0x000fdc0003f08000 */
[----:B------:R-:W-:Y:S05]  /*0770*/  @P0 BRA `(.L_x_248) ;  /* 0x0000000000300947 */ /* 0x000fea0003800000 */
[----:B------:R-:W-:Y:S01]  /*0780*/  ISETP.NE.AND P0, PT, R23, R28, PT ;  /* 0x0000001c1700720c */ /* 0x000fe20003f05270 */
[----:B------:R-:W-:Y:S02]  /*0790*/  IMAD.MOV.U32 R20, RZ, RZ, 0x0 ;  /* 0x00000000ff147424 */ /* 0x000fe400078e00ff */
[----:B------:R-:W-:-:S10]  /*07a0*/  IMAD.MOV.U32 R21, RZ, RZ, -0x80000 ;  /* 0xfff80000ff157424 */ /* 0x000fd400078e00ff */
        /* <DEDUP_REMOVED lines=9> */
.L_x_248:
[----:B------:R-:W-:Y:S01]  /*0840*/  LOP3.LUT R21, R9, 0x80000, RZ, 0xfc, !PT ;  /* 0x0008000009157812 */ /* 0x000fe200078efcff */
[----:B------:R-:W-:Y:S01]  /*0850*/  IMAD.MOV.U32 R20, RZ, RZ, R8 ;  /* 0x000000ffff147224 */ /* 0x000fe200078e0008 */
[----:B------:R-:W-:Y:S06]  /*0860*/  BRA `(.L_x_246) ;  /* 0x0000000000087947 */ /* 0x000fec0003800000 */
.L_x_247:
[----:B------:R-:W-:Y:S01]  /*0870*/  LOP3.LUT R21, R7, 0x80000, RZ, 0xfc, !PT ;  /* 0x0008000007157812 */ /* 0x000fe200078efcff */
[----:B------:R-:W-:-:S07]  /*0880*/  IMAD.MOV.U32 R20, RZ, RZ, R6 ;  /* 0x000000ffff147224 */ /* 0x000fce00078e0006 */
.L_x_246:
[----:B------:R-:W-:Y:S05]  /*0890*/  BSYNC.RECONVERGENT B1 ;  /* 0x0000000000017941 */ /* 0x000fea0003800200 */
.L_x_244:
[----:B------:R-:W-:Y:S02]  /*08a0*/  IMAD.MOV.U32 R6, RZ, RZ, R0 ;  /* 0x000000ffff067224 */ /* 0x000fe400078e0000 */
[----:B------:R-:W-:-:S04]  /*08b0*/  IMAD.MOV.U32 R7, RZ, RZ, 0x0 ;  /* 0x00000000ff077424 */ /* 0x000fc800078e00ff */
[----:B------:R-:W-:Y:S05]  /*08c0*/  RET.REL.NODEC R6 `(_Z10_div_64_11iPdS_S_) ;  /* 0xfffffff406cc7950 */ /* 0x000fea0003c3ffff */
.L_x_249:
        /* <DEDUP_REMOVED lines=11> */
.L_x_285:


//--------------------- .text._Z10_div_32_11iPfS_S_ --------------------------
	.section	.text._Z10_div_32_11iPfS_S_,"ax",@progbits
	.align	128
        .global         _Z10_div_32_11iPfS_S_
        .type           _Z10_div_32_11iPfS_S_,@function
        .size           _Z10_div_32_11iPfS_S_,(.L_x_286 - _Z10_div_32_11iPfS_S_)
        .other          _Z10_div_32_11iPfS_S_,@"STO_CUDA_ENTRY STV_DEFAULT"
_Z10_div_32_11iPfS_S_:
.text._Z10_div_32_11iPfS_S_:
        /* <DEDUP_REMOVED lines=15> */
.L_x_252:
[----:B---3--:R-:W-:-:S06]  /*00f0*/  IMAD.WIDE R16, R11, 0x4, R6 ;  /* 0x000000040b107825 */ /* 0x008fcc00078e0206 */
[----:B--2---:R-:W2:Y:S01]  /*0100*/  LDG.E R16, desc[UR6][R16.64] ;  /* 0x0000000610107981 */ /* 0x004ea2000c1e1900 */
[----:B0-----:R-:W-:-:S05]  /*0110*/  IMAD.WIDE R14, R11, 0x4, R8 ;  /* 0x000000040b0e7825 */ /* 0x001fca00078e0208 */
[----:B------:R-:W3:Y:S01]  /*0120*/  LDG.E R0, desc[UR6][R14.64] ;  /* 0x000000060e007981 */ /* 0x000ee2000c1e1900 */
[--C-:B-1----:R-:W-:Y:S01]  /*0130*/  IMAD.MOV.U32 R13, RZ, RZ, R11.reuse ;  /* 0x000000ffff0d7224 */ /* 0x102fe200078e000b */
[----:B------:R-:W-:Y:S01]  /*0140*/  BSSY.RECONVERGENT B0, `(.L_x_250) ;  /* 0x000000e000007945 */ /* 0x000fe20003800200 */
[----:B------:R-:W-:-:S05]  /*0150*/  IMAD.IADD R11, R2, 0x1, R11 ;  /* 0x00000001020b7824 */ /* 0x000fca00078e020b */
[----:B----4-:R-:W-:Y:S01]  /*0160*/  ISETP.GE.AND P2, PT, R11, UR5, PT ;  /* 0x000000050b007c0c */ /* 0x010fe2000bf46270 */
[----:B--2---:R-:W0:Y:S08]  /*0170*/  MUFU.RCP R3, R16 ;  /* 0x0000001000037308 */ /* 0x004e300000001000 */
[----:B---3--:R-:W1:Y:S01]  /*0180*/  FCHK P0, R0, R16 ;  /* 0x0000001000007302 */ /* 0x008e620000000000 */
[----:B0-----:R-:W-:-:S04]  /*0190*/  FFMA R10, -R16, R3, 1 ;  /* 0x3f800000100a7423 */ /* 0x001fc80000000103 */
[----:B------:R-:W-:-:S04]  /*01a0*/  FFMA R3, R3, R10, R3 ;  /* 0x0000000a03037223 */ /* 0x000fc80000000003 */
[----:B------:R-:W-:-:S04]  /*01b0*/  FFMA R10, R0, R3, RZ ;  /* 0x00000003000a7223 */ /* 0x000fc800000000ff */
[----:B------:R-:W-:-:S04]  /*01c0*/  FFMA R12, -R16, R10, R0 ;  /* 0x0000000a100c7223 */ /* 0x000fc80000000100 */
[----:B------:R-:W-:Y:S01]  /*01d0*/  FFMA R3, R3, R12, R10 ;  /* 0x0000000c03037223 */ /* 0x000fe2000000000a */
[----:B-1----:R-:W-:Y:S06]  /*01e0*/  @!P0 BRA `(.L_x_251) ;  /* 0x00000000000c8947 */ /* 0x002fec0003800000 */
[----:B------:R-:W-:-:S07]  /*01f0*/  MOV R10, 0x210 ;  /* 0x00000210000a7802 */ /* 0x000fce0000000f00 */
[----:B------:R-:W-:Y:S05]  /*0200*/  CALL.REL.NOINC `($__internal_7_$__cuda_sm3x_div_rn_noftz_f32_slowpath) ;  /* 0x0000000000187944 */ /* 0x000fea0003c00000 */
[----:B------:R-:W-:-:S07]  /*0210*/  IMAD.MOV.U32 R3, RZ, RZ, R0 ;  /* 0x000000ffff037224 */ /* 0x000fce00078e0000 */
.L_x_251:
[----:B------:R-:W-:Y:S05]  /*0220*/  BSYNC.RECONVERGENT B0 ;  /* 0x0000000000007941 */ /* 0x000fea0003800200 */
.L_x_250:
[----:B------:R-:W-:-:S05]  /*0230*/  IMAD.WIDE R12, R13, 0x4, R4 ;  /* 0x000000040d0c7825 */ /* 0x000fca00078e0204 */
[----:B------:R1:W-:Y:S01]  /*0240*/  STG.E desc[UR6][R12.64], R3 ;  /* 0x000000030c007986 */ /* 0x0003e2000c101906 */
[----:B------:R-:W-:Y:S05]  /*0250*/  @!P2 BRA `(.L_x_252) ;  /* 0xfffffffc00a4a947 */ /* 0x000fea000383ffff */
[----:B------:R-:W-:Y:S05]  /*0260*/  EXIT ;  /* 0x000000000000794d */ /* 0x000fea0003800000 */
        .weak           $__internal_7_$__cuda_sm3x_div_rn_noftz_f32_slowpath
        .type           $__internal_7_$__cuda_sm3x_div_rn_noftz_f32_slowpath,@function
        .size           $__internal_7_$__cuda_sm3x_div_rn_noftz_f32_slowpath,(.L_x_286 - $__internal_7_$__cuda_sm3x_div_rn_noftz_f32_slowpath)
$__internal_7_$__cuda_sm3x_div_rn_noftz_f32_slowpath:
[----:B------:R-:W-:Y:S01]  /*0270*/  SHF.R.U32.HI R14, RZ, 0x17, R16 ;  /* 0x00000017ff0e7819 */ /* 0x000fe20000011610 */
[----:B------:R-:W-:Y:S01]  /*0280*/  BSSY.RECONVERGENT B1, `(.L_x_253) ;  /* 0x0000064000017945 */ /* 0x000fe20003800200 */
[--C-:B------:R-:W-:Y:S01]  /*0290*/  SHF.R.U32.HI R3, RZ, 0x17, R0.reuse ;  /* 0x00000017ff037819 */ /* 0x100fe20000011600 */
[----:B------:R-:W-:Y:S01]  /*02a0*/  IMAD.MOV.U32 R15, RZ, RZ, R0 ;  /* 0x000000ffff0f7224 */ /* 0x000fe200078e0000 */
[----:B------:R-:W-:Y:S02]  /*02b0*/  LOP3.LUT R14, R14, 0xff, RZ, 0xc0, !PT ;  /* 0x000000ff0e0e7812 */ /* 0x000fe400078ec0ff */
[----:B------:R-:W-:-:S03]  /*02c0*/  LOP3.LUT R18, R3, 0xff, RZ, 0xc0, !PT ;  /* 0x000000ff03127812 */ /* 0x000fc600078ec0ff */
[----:B------:R-:W-:Y:S02]  /*02d0*/  VIADD R19, R14, 0xffffffff ;  /* 0xffffffff0e137836 */ /* 0x000fe40000000000 */
[----:B------:R-:W-:-:S03]  /*02e0*/  VIADD R17, R18, 0xffffffff ;  /* 0xffffffff12117836 */ /* 0x000fc60000000000 */
[----:B------:R-:W-:-:S04]  /*02f0*/  ISETP.GT.U32.AND P0, PT, R19, 0xfd, PT ;  /* 0x000000fd1300780c */ /* 0x000fc80003f04070 */
[----:B------:R-:W-:-:S13]  /*0300*/  ISETP.GT.U32.OR P0, PT, R17, 0xfd, P0 ;  /* 0x000000fd1100780c */ /* 0x000fda0000704470 */
[----:B------:R-:W-:Y:S01]  /*0310*/  @!P0 IMAD.MOV.U32 R12, RZ, RZ, RZ ;  /* 0x000000ffff0c8224 */ /* 0x000fe200078e00ff */
[----:B------:R-:W-:Y:S06]  /*0320*/  @!P0 BRA `(.L_x_254) ;  /* 0x0000000000608947 */ /* 0x000fec0003800000 */
[----:B------:R-:W-:Y:S01]  /*0330*/  FSETP.GTU.FTZ.AND P0, PT, |R0|, +INF , PT ;  /* 0x7f8000000000780b */ /* 0x000fe20003f1c200 */
[----:B------:R-:W-:Y:S01]  /*0340*/  IMAD.MOV.U32 R3, RZ, RZ, R16 ;  /* 0x000000ffff037224 */ /* 0x000fe200078e0010 */
        /* <DEDUP_REMOVED lines=22> */
.L_x_254:
[----:B------:R-:W-:Y:S01]  /*04b0*/  LEA R3, R14, 0xc0800000, 0x17 ;  /* 0xc08000000e037811 */ /* 0x000fe200078eb8ff */
[----:B------:R-:W-:Y:S04]  /*04c0*/  BSSY.RECONVERGENT B2, `(.L_x_259) ;  /* 0x0000036000027945 */ /* 0x000fe80003800200 */
[----:B------:R-:W-:Y:S02]  /*04d0*/  IMAD.IADD R17, R16, 0x1, -R3 ;  /* 0x0000000110117824 */ /* 0x000fe400078e0a03 */
[----:B------:R-:W-:Y:S02]  /*04e0*/  VIADD R16, R18, 0xffffff81 ;  /* 0xffffff8112107836 */ /* 0x000fe40000000000 */
[----:B------:R-:W0:Y:S01]  /*04f0*/  MUFU.RCP R3, R17 ;  /* 0x0000001100037308 */ /* 0x000e220000001000 */
[----:B------:R-:W-:Y:S01]  /*0500*/  FADD.FTZ R19, -R17, -RZ ;  /* 0x800000ff11137221 */ /* 0x000fe20000010100 */
[----:B------:R-:W-:-:S03]  /*0510*/  IMAD R0, R16, -0x800000, R15 ;  /* 0xff80000010007824 */ /* 0x000fc600078e020f */
[----:B0-----:R-:W-:-:S04]  /*0520*/  FFMA R18, R3, R19, 1 ;  /* 0x3f80000003127423 */ /* 0x001fc80000000013 */
[----:B------:R-:W-:-:S04]  /*0530*/  FFMA R3, R3, R18, R3 ;  /* 0x0000001203037223 */ /* 0x000fc80000000003 */
[----:B------:R-:W-:-:S04]  /*0540*/  FFMA R18, R0, R3, RZ ;  /* 0x0000000300127223 */ /* 0x000fc800000000ff */
[----:B------:R-:W-:-:S04]  /*0550*/  FFMA R15, R19, R18, R0 ;  /* 0x00000012130f7223 */ /* 0x000fc80000000000 */
[----:B------:R-:W-:Y:S01]  /*0560*/  FFMA R18, R3, R15, R18 ;  /* 0x0000000f03127223 */ /* 0x000fe20000000012 */
[----:B------:R-:W-:-:S03]  /*0570*/  IADD3 R15, PT, PT, R16, 0x7f, -R14 ;  /* 0x0000007f100f7810 */ /* 0x000fc60007ffe80e */
[----:B------:R-:W-:Y:S02]  /*0580*/  FFMA R19, R19, R18, R0 ;  /* 0x0000001213137223 */ /* 0x000fe40000000000 */
[----:B------:R-:W-:Y:S02]  /*0590*/  IMAD.IADD R15, R15, 0x1, R12 ;  /* 0x000000010f0f7824 */ /* 0x000fe400078e020c */
[----:B------:R-:W-:-:S05]  /*05a0*/  FFMA R0, R3, R19, R18 ;  /* 0x0000001303007223 */ /* 0x000fca0000000012 */
[----:B------:R-:W-:-:S04]  /*05b0*/  SHF.R.U32.HI R14, RZ, 0x17, R0 ;  /* 0x00000017ff0e7819 */ /* 0x000fc80000011600 */
[----:B------:R-:W-:-:S05]  /*05c0*/  LOP3.LUT R14, R14, 0xff, RZ, 0xc0, !PT ;  /* 0x000000ff0e0e7812 */ /* 0x000fca00078ec0ff */
[----:B------:R-:W-:-:S04]  /*05d0*/  IMAD.IADD R16, R14, 0x1, R15 ;  /* 0x000000010e107824 */ /* 0x000fc800078e020f */
[----:B------:R-:W-:-:S05]  /*05e0*/  VIADD R12, R16, 0xffffffff ;  /* 0xffffffff100c7836 */ /* 0x000fca0000000000 */
        /* <DEDUP_REMOVED lines=9> */
[CC--:B------:R-:W-:Y:S01]  /*0680*/  FFMA.RZ R12, R3.reuse, R19.reuse, R18 ;  /* 0x00000013030c7223 */ /* 0x0c0fe2000000c012 */
[C---:B------:R-:W-:Y:S01]  /*0690*/  VIADD R15, R16.reuse, 0x20 ;  /* 0x00000020100f7836 */ /* 0x040fe20000000000 */
[C---:B------:R-:W-:Y:S02]  /*06a0*/  ISETP.NE.AND P3, PT, R16.reuse, RZ, PT ;  /* 0x000000ff1000720c */ /* 0x040fe40003f65270 */
[----:B------:R-:W-:Y:S01]  /*06b0*/  ISETP.NE.AND P1, PT, R16, RZ, PT ;  /* 0x000000ff1000720c */ /* 0x000fe20003f25270 */
[----:B------:R-:W-:Y:S01]  /*06c0*/  IMAD.MOV R16, RZ, RZ, -R16 ;  /* 0x000000ffff107224 */ /* 0x000fe200078e0a10 */
[----:B------:R-:W-:Y:S01]  /*06d0*/  LOP3.LUT R14, R12, 0x7fffff, RZ, 0xc0, !PT ;  /* 0x007fffff0c0e7812 */ /* 0x000fe200078ec0ff */
[CCC-:B------:R-:W-:Y:S01]  /*06e0*/  FFMA.RP R12, R3.reuse, R19.reuse, R18.reuse ;  /* 0x00000013030c7223 */ /* 0x1c0fe20000008012 */
[----:B------:R-:W-:Y:S02]  /*06f0*/  FFMA.RM R3, R3, R19, R18 ;  /* 0x0000001303037223 */ /* 0x000fe40000004012 */
[----:B------:R-:W-:-:S03]  /*0700*/  LOP3.LUT R14, R14, 0x800000, RZ, 0xfc, !PT ;  /* 0x008000000e0e7812 */ /* 0x000fc600078efcff */
        /* <DEDUP_REMOVED lines=13> */
.L_x_261:
[----:B------:R-:W-:-:S04]  /*07e0*/  LOP3.LUT R0, R0, 0x80000000, RZ, 0xc0, !PT ;  /* 0x8000000000007812 */ /* 0x000fc800078ec0ff */
[----:B------:R-:W-:Y:S01]  /*07f0*/  LOP3.LUT R0, R0, 0x7f800000, RZ, 0xfc, !PT ;  /* 0x7f80000000007812 */ /* 0x000fe200078efcff */
[----:B------:R-:W-:Y:S06]  /*0800*/  BRA `(.L_x_262) ;  /* 0x0000000000047947 */ /* 0x000fec0003800000 */
.L_x_260:
[----:B------:R-:W-:-:S07]  /*0810*/  IMAD R0, R15, 0x800000, R0 ;  /* 0x008000000f007824 */ /* 0x000fce00078e0200 */
.L_x_262:
[----:B------:R-:W-:Y:S05]  /*0820*/  BSYNC.RECONVERGENT B2 ;  /* 0x0000000000027941 */ /* 0x000fea0003800200 */
.L_x_259:
[----:B------:R-:W-:Y:S05]  /*0830*/  BRA `(.L_x_263) ;  /* 0x0000000000207947 */ /* 0x000fea0003800000 */
.L_x_258:
[----:B------:R-:W-:-:S04]  /*0840*/  LOP3.LUT R0, R16, 0x80000000, R15, 0x48, !PT ;  /* 0x8000000010007812 */ /* 0x000fc800078e480f */
[----:B------:R-:W-:Y:S01]  /*0850*/  LOP3.LUT R0, R0, 0x7f800000, RZ, 0xfc, !PT ;  /* 0x7f80000000007812 */ /* 0x000fe200078efcff */
[----:B------:R-:W-:Y:S06]  /*0860*/  BRA `(.L_x_263) ;  /* 0x0000000000147947 */ /* 0x000fec0003800000 */
.L_x_257:
[----:B------:R-:W-:Y:S01]  /*0870*/  LOP3.LUT R0, R16, 0x80000000, R15, 0x48, !PT ;  /* 0x8000000010007812 */ /* 0x000fe200078e480f */
[----:B------:R-:W-:Y:S06]  /*0880*/  BRA `(.L_x_263) ;  /* 0x00000000000c7947 */ /* 0x000fec0003800000 */
.L_x_256:
[----:B------:R-:W0:Y:S01]  /*0890*/  MUFU.RSQ R0, -QNAN ;  /* 0xffc0000000007908 */ /* 0x000e220000001400 */
[----:B------:R-:W-:Y:S05]  /*08a0*/  BRA `(.L_x_263) ;  /* 0x0000000000047947 */ /* 0x000fea0003800000 */
.L_x_255:
[----:B------:R-:W-:-:S07]  /*08b0*/  FADD.FTZ R0, R0, R3 ;  /* 0x0000000300007221 */ /* 0x000fce0000010000 */
.L_x_263:
[----:B------:R-:W-:Y:S05]  /*08c0*/  BSYNC.RECONVERGENT B1 ;  /* 0x0000000000017941 */ /* 0x000fea0003800200 */
.L_x_253:
[----:B------:R-:W-:Y:S02]  /*08d0*/  IMAD.MOV.U32 R14, RZ, RZ, R10 ;  /* 0x000000ffff0e7224 */ /* 0x000fe400078e000a */
[----:B------:R-:W-:-:S04]  /*08e0*/  IMAD.MOV.U32 R15, RZ, RZ, 0x0 ;  /* 0x00000000ff0f7424 */ /* 0x000fc800078e00ff */
[----:B0-----:R-:W-:Y:S05]  /*08f0*/  RET.REL.NODEC R14 `(_Z10_div_32_11iPfS_S_) ;  /* 0xfffffff40ec07950 */ /* 0x001fea0003c3ffff */
.L_x_264:
        /* <DEDUP_REMOVED lines=16> */
.L_x_286:


//--------------------- .text._Z10_mul_64_11iPdS_S_ --------------------------
	.section	.text._Z10_mul_64_11iPdS_S_,"ax",@progbits
	.align	128
        .global         _Z10_mul_64_11iPdS_S_
        .type           _Z10_mul_64_11iPdS_S_,@function
        .size           _Z10_mul_64_11iPdS_S_,(.L_x_319 - _Z10_mul_64_11iPdS_S_)
        .other          _Z10_mul_64_11iPdS_S_,@"STO_CUDA_ENTRY STV_DEFAULT"
_Z10_mul_64_11iPdS_S_:
.text._Z10_mul_64_11iPdS_S_:
        /* <DEDUP_REMOVED lines=14> */
.L_x_265:
[----:B0-----:R-:W-:-:S04]  /*00e0*/  IMAD.WIDE R2, R0, 0x8, R10 ;  /* 0x0000000800027825 */ /* 0x001fc800078e020a */
[C---:B---3--:R-:W-:Y:S02]  /*00f0*/  IMAD.WIDE R4, R0.reuse, 0x8, R12 ;  /* 0x0000000800047825 */ /* 0x048fe400078e020c */
[----:B--2---:R-:W2:Y:S04]  /*0100*/  LDG.E.64 R2, desc[UR6][R2.64] ;  /* 0x0000000602027981 */ /* 0x004ea8000c1e1b00 */
[----:B------:R-:W2:Y:S01]  /*0110*/  LDG.E.64 R4, desc[UR6][R4.64] ;  /* 0x0000000604047981 */ /* 0x000ea2000c1e1b00 */
[----:B-1--4-:R-:W-:Y:S01]  /*0120*/  IMAD.WIDE R8, R0, 0x8, R14 ;  /* 0x0000000800087825 */ /* 0x012fe200078e020e */
[----:B------:R-:W-:-:S04]  /*0130*/  IADD3 R0, PT, PT, R17, R0, RZ ;  /* 0x0000000011007210 */ /* 0x000fc80007ffe0ff */
[----:B------:R-:W-:Y:S01]  /*0140*/  ISETP.GE.AND P0, PT, R0, UR5, PT ;  /* 0x0000000500007c0c */ /* 0x000fe2000bf06270 */
[----:B--2---:R-:W-:-:S07]  /*0150*/  DMUL R6, R2, R4 ;  /* 0x0000000402067228 */ /* 0x004fce0000000000 */
[----:B------:R1:W-:Y:S05]  /*0160*/  STG.E.64 desc[UR6][R8.64], R6 ;  /* 0x0000000608007986 */ /* 0x0003ea000c101b06 */
[----:B------:R-:W-:Y:S05]  /*0170*/  @!P0 BRA `(.L_x_265) ;  /* 0xfffffffc00d88947 */ /* 0x000fea000383ffff */
[----:B------:R-:W-:Y:S05]  /*0180*/  EXIT ;  /* 0x000000000000794d */ /* 0x000fea0003800000 */
.L_x_266:
        /* <DEDUP_REMOVED lines=15> */
.L_x_319:


//--------------------- .text._Z10_mul_32_11iPfS_S_ --------------------------
	.section	.text._Z10_mul_32_11iPfS_S_,"ax",@progbits
	.align	128
        .global         _Z10_mul_32_11iPfS_S_
        .type           _Z10_mul_32_11iPfS_S_,@function
        .size           _Z10_mul_32_11iPfS_S_,(.L_x_320 - _Z10_mul_32_11iPfS_S_)
        .other          _Z10_mul_32_11iPfS_S_,@"STO_CUDA_ENTRY STV_DEFAULT"
_Z10_mul_32_11iPfS_S_:
.text._Z10_mul_32_11iPfS_S_:
        /* <DEDUP_REMOVED lines=14> */
.L_x_267:
[----:B0-----:R-:W-:-:S04]  /*00e0*/  IMAD.WIDE R2, R0, 0x4, R8 ;  /* 0x0000000400027825 */ /* 0x001fc800078e0208 */
[C---:B---3--:R-:W-:Y:S02]  /*00f0*/  IMAD.WIDE R4, R0.reuse, 0x4, R10 ;  /* 0x0000000400047825 */ /* 0x048fe400078e020a */
[----:B--2---:R-:W2:Y:S04]  /*0100*/  LDG.E R2, desc[UR6][R2.64] ;  /* 0x0000000602027981 */ /* 0x004ea8000c1e1900 */
[----:B------:R-:W2:Y:S01]  /*0110*/  LDG.E R5, desc[UR6][R4.64] ;  /* 0x0000000604057981 */ /* 0x000ea2000c1e1900 */
[----:B-1--4-:R-:W-:Y:S01]  /*0120*/  IMAD.WIDE R6, R0, 0x4, R12 ;  /* 0x0000000400067825 */ /* 0x012fe200078e020c */
[----:B------:R-:W-:-:S04]  /*0130*/  IADD3 R0, PT, PT, R15, R0, RZ ;  /* 0x000000000f007210 */ /* 0x000fc80007ffe0ff */
[----:B------:R-:W-:Y:S01]  /*0140*/  ISETP.GE.AND P0, PT, R0, UR5, PT ;  /* 0x0000000500007c0c */ /* 0x000fe2000bf06270 */
[----:B--2---:R-:W-:-:S05]  /*0150*/  FMUL R17, R2, R5 ;  /* 0x0000000502117220 */ /* 0x004fca0000400000 */
[----:B------:R1:W-:Y:S07]  /*0160*/  STG.E desc[UR6][R6.64], R17 ;  /* 0x0000001106007986 */ /* 0x0003ee000c101906 */
[----:B------:R-:W-:Y:S05]  /*0170*/  @!P0 BRA `(.L_x_267) ;  /* 0xfffffffc00d88947 */ /* 0x000fea000383ffff */
[----:B------:R-:W-:Y:S05]  /*0180*/  EXIT ;  /* 0x000000000000794d */ /* 0x000fea0003800000 */
.L_x_268:
        /* <DEDUP_REMOVED lines=15> */
.L_x_320:


//--------------------- .text._Z10_sub_64_11iPdS_S_ --------------------------
	.section	.text._Z10_sub_64_11iPdS_S_,"ax",@progbits
	.align	128
        .global         _Z10_sub_64_11iPdS_S_
        .type           _Z10_sub_64_11iPdS_S_,@function
        .size           _Z10_sub_64_11iPdS_S_,(.L_x_321 - _Z10_sub_64_11iPdS_S_)
        .other          _Z10_sub_64_11iPdS_S_,@"STO_CUDA_ENTRY STV_DEFAULT"
_Z10_sub_64_11iPdS_S_:
.text._Z10_sub_64_11iPdS_S_:
        /* <DEDUP_REMOVED lines=14> */
.L_x_269:
[----:B0-----:R-:W-:-:S04]  /*00e0*/  IMAD.WIDE R2, R0, 0x8, R10 ;  /* 0x0000000800027825 */ /* 0x001fc800078e020a */
[C---:B---3--:R-:W-:Y:S02]  /*00f0*/  IMAD.WIDE R4, R0.reuse, 0x8, R12 ;  /* 0x0000000800047825 */ /* 0x048fe400078e020c */
[----:B--2---:R-:W2:Y:S04]  /*0100*/  LDG.E.64 R2, desc[UR6][R2.64] ;  /* 0x0000000602027981 */ /* 0x004ea8000c1e1b00 */
[----:B------:R-:W2:Y:S01]  /*0110*/  LDG.E.64 R4, desc[UR6][R4.64] ;  /* 0x0000000604047981 */ /* 0x000ea2000c1e1b00 */
[----:B-1--4-:R-:W-:Y:S01]  /*0120*/  IMAD.WIDE R8, R0, 0x8, R14 ;  /* 0x0000000800087825 */ /* 0x012fe200078e020e */
[----:B------:R-:W-:-:S04]  /*0130*/  IADD3 R0, PT, PT, R17, R0, RZ ;  /* 0x0000000011007210 */ /* 0x000fc80007ffe0ff */
[----:B------:R-:W-:Y:S01]  /*0140*/  ISETP.GE.AND P0, PT, R0, UR5, PT ;  /* 0x0000000500007c0c */ /* 0x000fe2000bf06270 */
[----:B--2---:R-:W-:-:S07]  /*0150*/  DADD R6, R2, -R4 ;  /* 0x0000000002067229 */ /* 0x004fce0000000804 */
[----:B------:R1:W-:Y:S05]  /*0160*/  STG.E.64 desc[UR6][R8.64], R6 ;  /* 0x0000000608007986 */ /* 0x0003ea000c101b06 */
[----:B------:R-:W-:Y:S05]  /*0170*/  @!P0 BRA `(.L_x_269) ;  /* 0xfffffffc00d88947 */ /* 0x000fea000383ffff */
[----:B------:R-:W-:Y:S05]  /*0180*/  EXIT ;  /* 0x000000000000794d */ /* 0x000fea0003800000 */
.L_x_270:
        /* <DEDUP_REMOVED lines=15> */
.L_x_321:


//--------------------- .text._Z10_sub_32_11iPfS_S_ --------------------------
	.section	.text._Z10_sub_32_11iPfS_S_,"ax",@progbits
	.align	128
        .global         _Z10_sub_32_11iPfS_S_
        .type           _Z10_sub_32_11iPfS_S_,@function
        .size           _Z10_sub_32_11iPfS_S_,(.L_x_322 - _Z10_sub_32_11iPfS_S_)
        .other          _Z10_sub_32_11iPfS_S_,@"STO_CUDA_ENTRY STV_DEFAULT"
_Z10_sub_32_11iPfS_S_:
.text._Z10_sub_32_11iPfS_S_:
        /* <DEDUP_REMOVED lines=14> */
.L_x_271:
[----:B0-----:R-:W-:-:S04]  /*00e0*/  IMAD.WIDE R2, R0, 0x4, R8 ;  /* 0x0000000400027825 */ /* 0x001fc800078e0208 */
[C---:B---3--:R-:W-:Y:S02]  /*00f0*/  IMAD.WIDE R4, R0.reuse, 0x4, R10 ;  /* 0x0000000400047825 */ /* 0x048fe400078e020a */
[----:B--2---:R-:W2:Y:S04]  /*0100*/  LDG.E R2, desc[UR6][R2.64] ;  /* 0x0000000602027981 */ /* 0x004ea8000c1e1900 */
[----:B------:R-:W2:Y:S01]  /*0110*/  LDG.E R5, desc[UR6][R4.64] ;  /* 0x0000000604057981 */ /* 0x000ea2000c1e1900 */
[----:B-1--4-:R-:W-:Y:S01]  /*0120*/  IMAD.WIDE R6, R0, 0x4, R12 ;  /* 0x0000000400067825 */ /* 0x012fe200078e020c */
[----:B------:R-:W-:-:S04]  /*0130*/  IADD3 R0, PT, PT, R15, R0, RZ ;  /* 0x000000000f007210 */ /* 0x000fc80007ffe0ff */
[----:B------:R-:W-:Y:S01]  /*0140*/  ISETP.GE.AND P0, PT, R0, UR5, PT ;  /* 0x0000000500007c0c */ /* 0x000fe2000bf06270 */
[----:B--2---:R-:W-:-:S05]  /*0150*/  FADD R17, R2, -R5 ;  /* 0x8000000502117221 */ /* 0x004fca0000000000 */
[----:B------:R1:W-:Y:S07]  /*0160*/  STG.E desc[UR6][R6.64], R17 ;  /* 0x0000001106007986 */ /* 0x0003ee000c101906 */
[----:B------:R-:W-:Y:S05]  /*0170*/  @!P0 BRA `(.L_x_271) ;  /* 0xfffffffc00d88947 */ /* 0x000fea000383ffff */
[----:B------:R-:W-:Y:S05]  /*0180*/  EXIT ;  /* 0x000000000000794d */ /* 0x000fea0003800000 */
.L_x_272:
        /* <DEDUP_REMOVED lines=15> */
.L_x_322:


//--------------------- .text._Z10_add_64_11iPdS_S_ --------------------------
	.section	.text._Z10_add_64_11iPdS_S_,"ax",@progbits
	.align	128
        .global         _Z10_add_64_11iPdS_S_
        .type           _Z10_add_64_11iPdS_S_,@function
        .size           _Z10_add_64_11iPdS_S_,(.L_x_323 - _Z10_add_64_11iPdS_S_)
        .other          _Z10_add_64_11iPdS_S_,@"STO_CUDA_ENTRY STV_DEFAULT"
_Z10_add_64_11iPdS_S_:
.text._Z10_add_64_11iPdS_S_:
        /* <DEDUP_REMOVED lines=14> */
.L_x_273:
[----:B0-----:R-:W-:-:S04]  /*00e0*/  IMAD.WIDE R2, R0, 0x8, R10 ;  /* 0x0000000800027825 */ /* 0x001fc800078e020a */
[C---:B---3--:R-:W-:Y:S02]  /*00f0*/  IMAD.WIDE R4, R0.reuse, 0x8, R12 ;  /* 0x0000000800047825 */ /* 0x048fe400078e020c */
[----:B--2---:R-:W2:Y:S04]  /*0100*/  LDG.E.64 R2, desc[UR6][R2.64] ;  /* 0x0000000602027981 */ /* 0x004ea8000c1e1b00 */
[----:B------:R-:W2:Y:S01]  /*0110*/  LDG.E.64 R4, desc[UR6][R4.64] ;  /* 0x0000000604047981 */ /* 0x000ea2000c1e1b00 */
[----:B-1--4-:R-:W-:Y:S01]  /*0120*/  IMAD.WIDE R8, R0, 0x8, R14 ;  /* 0x0000000800087825 */ /* 0x012fe200078e020e */
[----:B------:R-:W-:-:S04]  /*0130*/  IADD3 R0, PT, PT, R17, R0, RZ ;  /* 0x0000000011007210 */ /* 0x000fc80007ffe0ff */
[----:B------:R-:W-:Y:S01]  /*0140*/  ISETP.GE.AND P0, PT, R0, UR5, PT ;  /* 0x0000000500007c0c */ /* 0x000fe2000bf06270 */
[----:B--2---:R-:W-:-:S07]  /*0150*/  DADD R6, R2, R4 ;  /* 0x0000000002067229 */ /* 0x004fce0000000004 */
[----:B------:R1:W-:Y:S05]  /*0160*/  STG.E.64 desc[UR6][R8.64], R6 ;  /* 0x0000000608007986 */ /* 0x0003ea000c101b06 */
[----:B------:R-:W-:Y:S05]  /*0170*/  @!P0 BRA `(.L_x_273) ;  /* 0xfffffffc00d88947 */ /* 0x000fea000383ffff */
[----:B------:R-:W-:Y:S05]  /*0180*/  EXIT ;  /* 0x000000000000794d */ /* 0x000fea0003800000 */
.L_x_274:
        /* <DEDUP_REMOVED lines=15> */
.L_x_323:


//--------------------- .text._Z10_add_32_11iPfS_S_ --------------------------
	.section	.text._Z10_add_32_11iPfS_S_,"ax",@progbits
	.align	128
        .global         _Z10_add_32_11iPfS_S_
        .type           _Z10_add_32_11iPfS_S_,@function
        .size           _Z10_add_32_11iPfS_S_,(.L_x_324 - _Z10_add_32_11iPfS_S_)
        .other          _Z10_add_32_11iPfS_S_,@"STO_CUDA_ENTRY STV_DEFAULT"
_Z10_add_32_11iPfS_S_:
.text._Z10_add_32_11iPfS_S_:
        /* <DEDUP_REMOVED lines=14> */
.L_x_275:
[----:B0-----:R-:W-:-:S04]  /*00e0*/  IMAD.WIDE R2, R0, 0x4, R8 ;  /* 0x0000000400027825 */ /* 0x001fc800078e0208 */
[C---:B---3--:R-:W-:Y:S02]  /*00f0*/  IMAD.WIDE R4, R0.reuse, 0x4, R10 ;  /* 0x0000000400047825 */ /* 0x048fe400078e020a */
[----:B--2---:R-:W2:Y:S04]  /*0100*/  LDG.E R2, desc[UR6][R2.64] ;  /* 0x0000000602027981 */ /* 0x004ea8000c1e1900 */
[----:B------:R-:W2:Y:S01]  /*0110*/  LDG.E R5, desc[UR6][R4.64] ;  /* 0x0000000604057981 */ /* 0x000ea2000c1e1900 */
[----:B-1--4-:R-:W-:Y:S01]  /*0120*/  IMAD.WIDE R6, R0, 0x4, R12 ;  /* 0x0000000400067825 */ /* 0x012fe200078e020c */
[----:B------:R-:W-:-:S04]  /*0130*/  IADD3 R0, PT, PT, R15, R0, RZ ;  /* 0x000000000f007210 */ /* 0x000fc80007ffe0ff */
[----:B------:R-:W-:Y:S01]  /*0140*/  ISETP.GE.AND P0, PT, R0, UR5, PT ;  /* 0x0000000500007c0c */ /* 0x000fe2000bf06270 */
[----:B--2---:R-:W-:-:S05]  /*0150*/  FADD R17, R2, R5 ;  /* 0x0000000502117221 */ /* 0x004fca0000000000 */
[----:B------:R1:W-:Y:S07]  /*0160*/  STG.E desc[UR6][R6.64], R17 ;  /* 0x0000001106007986 */ /* 0x0003ee000c101906 */
[----:B------:R-:W-:Y:S05]  /*0170*/  @!P0 BRA `(.L_x_275) ;  /* 0xfffffffc00d88947 */ /* 0x000fea000383ffff */
[----:B------:R-:W-:Y:S05]  /*0180*/  EXIT ;  /* 0x000000000000794d */ /* 0x000fea0003800000 */
.L_x_276:
        /* <DEDUP_REMOVED lines=15> */
.L_x_324:


//--------------------- .nv.shared.reserved.0     --------------------------
	.section	.nv.shared.reserved.0,"aw",@nobits
	.weak		__nv_reservedSMEM_offset_0_alias
	.size		__nv_reservedSMEM_offset_0_alias, 0, 64
	.other		__nv_reservedSMEM_offset_0_alias,@"STO_CUDA_RESERVED_SHARED STV_DEFAULT"
__nv_reservedSMEM_offset_0_alias:
	.zero		0
	.zero		64


//--------------------- .nv.constant0._Z10_BGH_64_11iPdS_S_ --------------------------
	.section	.nv.constant0._Z10_BGH_64_11iPdS_S_,"a",@progbits
	.sectionflags	@""
	.align	4
.nv.constant0._Z10_BGH_64_11iPdS_S_:
	.zero		928


//--------------------- .nv.constant0._Z10_BGH_32_11iPfS_S_ --------------------------
	.section	.nv.constant0._Z10_BGH_32_11iPfS_S_,"a",@progbits
	.sectionflags	@""
	.align	4
.nv.constant0._Z10_BGH_32_11iPfS_S_:
	.zero		928


//--------------------- .nv.constant0._Z11_rpow_64_11iPdS_S_ --------------------------
	.section	.nv.constant0._Z11_rpow_64_11iPdS_S_,"a",@progbits
	.sectionflags	@""
	.align	4
.nv.constant0._Z11_rpow_64_11iPdS_S_:
	.zero		928


//--------------------- .nv.constant0._Z11_rpow_32_11iPfS_S_ --------------------------
	.section	.nv.constant0._Z11_rpow_32_11iPfS_S_,"a",@progbits
	.sectionflags	@""
	.align	4
.nv.constant0._Z11_rpow_32_11iPfS_S_:
	.zero		928


//--------------------- .nv.constant0._Z15_tanhback_64_11iPdS_S_ --------------------------
	.section	.nv.constant0._Z15_tanhback_64_11iPdS_S_,"a",@progbits
	.sectionflags	@""
	.align	4
.nv.constant0._Z15_tanhback_64_11iPdS_S_:
	.zero		928


//--------------------- .nv.constant0._Z15_tanhback_32_11iPfS_S_ --------------------------
	.section	.nv.constant0._Z15_tanhback_32_11iPfS_S_,"a",@progbits
	.sectionflags	@""
	.align	4
.nv.constant0._Z15_tanhback_32_11iPfS_S_:
	.zero		928


//--------------------- .nv.constant0._Z15_sigmback_64_11iPdS_S_ --------------------------
	.section	.nv.constant0._Z15_sigmback_64_11iPdS_S_,"a",@progbits
	.sectionflags	@""
	.align	4
.nv.constant0._Z15_sigmback_64_11iPdS_S_:
	.zero		928


//--------------------- .nv.constant0._Z15_sigmback_32_11iPfS_S_ --------------------------
	.section	.nv.constant0._Z15_sigmback_32_11iPfS_S_,"a",@progbits
	.sectionflags	@""
	.align	4
.nv.constant0._Z15_sigmback_32_11iPfS_S_:
	.zero		928


//--------------------- .nv.constant0._Z15_reluback_64_11iPdS_S_ --------------------------
	.section	.nv.constant0._Z15_reluback_64_11iPdS_S_,"a",@progbits
	.sectionflags	@""
	.align	4
.nv.constant0._Z15_reluback_64_11iPdS_S_:
	.zero		928


//--------------------- .nv.constant0._Z15_reluback_32_11iPfS_S_ --------------------------
	.section	.nv.constant0._Z15_reluback_32_11iPfS_S_,"a",@progbits
	.sectionflags	@""
	.align	4
.nv.constant0._Z15_reluback_32_11iPfS_S_:
	.zero		928


//--------------------- .nv.constant0._Z15_invxback_64_11iPdS_S_ --------------------------
	.section	.nv.constant0._Z15_invxback_64_11iPdS_S_,"a",@progbits
	.sectionflags	@""
	.align	4
.nv.constant0._Z15_invxback_64_11iPdS_S_:
	.zero		928


//--------------------- .nv.constant0._Z15_invxback_32_11iPfS_S_ --------------------------
	.section	.nv.constant0._Z15_invxback_32_11iPfS_S_,"a",@progbits
	.sectionflags	@""
	.align	4
.nv.constant0._Z15_invxback_32_11iPfS_S_:
	.zero		928


//--------------------- .nv.constant0._Z9_le_64_11iPdS_S_ --------------------------
	.section	.nv.constant0._Z9_le_64_11iPdS_S_,"a",@progbits
	.sectionflags	@""
	.align	4
.nv.constant0._Z9_le_64_11iPdS_S_:
	.zero		928


//--------------------- .nv.constant0._Z9_le_32_11iPfS_S_ --------------------------
	.section	.nv.constant0._Z9_le_32_11iPfS_S_,"a",@progbits
	.sectionflags	@""
	.align	4
.nv.constant0._Z9_le_32_11iPfS_S_:
	.zero		928


//--------------------- .nv.constant0._Z9_lt_64_11iPdS_S_ --------------------------
	.section	.nv.constant0._Z9_lt_64_11iPdS_S_,"a",@progbits
	.sectionflags	@""
	.align	4
.nv.constant0._Z9_lt_64_11iPdS_S_:
	.zero		928


//--------------------- .nv.constant0._Z9_lt_32_11iPfS_S_ --------------------------
	.section	.nv.constant0._Z9_lt_32_11iPfS_S_,"a",@progbits
	.sectionflags	@""
	.align	4
.nv.constant0._Z9_lt_32_11iPfS_S_:
	.zero		928


//--------------------- .nv.constant0._Z9_ge_64_11iPdS_S_ --------------------------
	.section	.nv.constant0._Z9_ge_64_11iPdS_S_,"a",@progbits
	.sectionflags	@""
	.align	4
.nv.constant0._Z9_ge_64_11iPdS_S_:
	.zero		928


//--------------------- .nv.constant0._Z9_ge_32_11iPfS_S_ --------------------------
	.section	.nv.constant0._Z9_ge_32_11iPfS_S_,"a",@progbits
	.sectionflags	@""
	.align	4
.nv.constant0._Z9_ge_32_11iPfS_S_:
	.zero		928


//--------------------- .nv.constant0._Z9_gt_64_11iPdS_S_ --------------------------
	.section	.nv.constant0._Z9_gt_64_11iPdS_S_,"a",@progbits
	.sectionflags	@""
	.align	4
.nv.constant0._Z9_gt_64_11iPdS_S_:
	.zero		928


//--------------------- .nv.constant0._Z9_gt_32_11iPfS_S_ --------------------------
	.section	.nv.constant0._Z9_gt_32_11iPfS_S_,"a",@progbits
	.sectionflags	@""
	.align	4
.nv.constant0._Z9_gt_32_11iPfS_S_:
	.zero		928


//--------------------- .nv.constant0._Z9_ne_64_11iPdS_S_ --------------------------
	.section	.nv.constant0._Z9_ne_64_11iPdS_S_,"a",@progbits
	.sectionflags	@""
	.align	4
.nv.constant0._Z9_ne_64_11iPdS_S_:
	.zero		928


//--------------------- .nv.constant0._Z9_ne_32_11iPfS_S_ --------------------------
	.section	.nv.constant0._Z9_ne_32_11iPfS_S_,"a",@progbits
	.sectionflags	@""
	.align	4
.nv.constant0._Z9_ne_32_11iPfS_S_:
	.zero		928


//--------------------- .nv.constant0._Z9_eq_64_11iPdS_S_ --------------------------
	.section	.nv.constant0._Z9_eq_64_11iPdS_S_,"a",@progbits
	.sectionflags	@""
	.align	4
.nv.constant0._Z9_eq_64_11iPdS_S_:
	.zero		928


//--------------------- .nv.constant0._Z9_eq_32_11iPfS_S_ --------------------------
	.section	.nv.constant0._Z9_eq_32_11iPfS_S_,"a",@progbits
	.sectionflags	@""
	.align	4
.nv.constant0._Z9_eq_32_11iPfS_S_:
	.zero		928


//--------------------- .nv.constant0._Z10_min_64_11iPdS_S_ --------------------------
	.section	.nv.constant0._Z10_min_64_11iPdS_S_,"a",@progbits
	.sectionflags	@""
	.align	4
.nv.constant0._Z10_min_64_11iPdS_S_:
	.zero		928


//--------------------- .nv.constant0._Z10_min_32_11iPfS_S_ --------------------------
	.section	.nv.constant0._Z10_min_32_11iPfS_S_,"a",@progbits
	.sectionflags	@""
	.align	4
.nv.constant0._Z10_min_32_11iPfS_S_:
	.zero		928


//--------------------- .nv.constant0._Z10_max_64_11iPdS_S_ --------------------------
	.section	.nv.constant0._Z10_max_64_11iPdS_S_,"a",@progbits
	.sectionflags	@""
	.align	4
.nv.constant0._Z10_max_64_11iPdS_S_:
	.zero		928


//--------------------- .nv.constant0._Z10_max_32_11iPfS_S_ --------------------------
	.section	.nv.constant0._Z10_max_32_11iPfS_S_,"a",@progbits
	.sectionflags	@""
	.align	4
.nv.constant0._Z10_max_32_11iPfS_S_:
	.zero		928


//--------------------- .nv.constant0._Z10_pow_64_11iPdS_S_ --------------------------
	.section	.nv.constant0._Z10_pow_64_11iPdS_S_,"a",@progbits
	.sectionflags	@""
	.align	4
.nv.constant0._Z10_pow_64_11iPdS_S_:
	.zero		928


//--------------------- .nv.constant0._Z10_pow_32_11iPfS_S_ --------------------------
	.section	.nv.constant0._Z10_pow_32_11iPfS_S_,"a",@progbits
	.sectionflags	@""
	.align	4
.nv.constant0._Z10_pow_32_11iPfS_S_:
	.zero		928


//--------------------- .nv.constant0._Z10_div_64_11iPdS_S_ --------------------------
	.section	.nv.constant0._Z10_div_64_11iPdS_S_,"a",@progbits
	.sectionflags	@""
	.align	4
.nv.constant0._Z10_div_64_11iPdS_S_:
	.zero		928


//--------------------- .nv.constant0._Z10_div_32_11iPfS_S_ --------------------------
	.section	.nv.constant0._Z10_div_32_11iPfS_S_,"a",@progbits
	.sectionflags	@""
	.align	4
.nv.constant0._Z10_div_32_11iPfS_S_:
	.zero		928


//--------------------- .nv.constant0._Z10_mul_64_11iPdS_S_ --------------------------
	.section	.nv.constant0._Z10_mul_64_11iPdS_S_,"a",@progbits
	.sectionflags	@""
	.align	4
.nv.constant0._Z10_mul_64_11iPdS_S_:
	.zero		928


//--------------------- .nv.constant0._Z10_mul_32_11iPfS_S_ --------------------------
	.section	.nv.constant0._Z10_mul_32_11iPfS_S_,"a",@progbits
	.sectionflags	@""
	.align	4
.nv.constant0._Z10_mul_32_11iPfS_S_:
	.zero		928


//--------------------- .nv.constant0._Z10_sub_64_11iPdS_S_ --------------------------
	.section	.nv.constant0._Z10_sub_64_11iPdS_S_,"a",@progbits
	.sectionflags	@""
	.align	4
.nv.constant0._Z10_sub_64_11iPdS_S_:
	.zero		928


//--------------------- .nv.constant0._Z10_sub_32_11iPfS_S_ --------------------------
	.section	.nv.constant0._Z10_sub_32_11iPfS_S_,"a",@progbits
	.sectionflags	@""
	.align	4
.nv.constant0._Z10_sub_32_11iPfS_S_:
	.zero		928


//--------------------- .nv.constant0._Z10_add_64_11iPdS_S_ --------------------------
	.section	.nv.constant0._Z10_add_64_11iPdS_S_,"a",@progbits
	.sectionflags	@""
	.align	4
.nv.constant0._Z10_add_64_11iPdS_S_:
	.zero		928


//--------------------- .nv.constant0._Z10_add_32_11iPfS_S_ --------------------------
	.section	.nv.constant0._Z10_add_32_11iPfS_S_,"a",@progbits
	.sectionflags	@""
	.align	4
.nv.constant0._Z10_add_32_11iPfS_S_:
	.zero		928


//--------------------- SYMBOLS --------------------------

	.type		.nv.reservedSmem.offset0,@object
	.size		.nv.reservedSmem.offset0,0x4
